def matmul_kernel(
    a_ptr,
    b_ptr,
    c_ptr,
    M,
    N,
    K,
    stride_am,
    stride_ak,
    stride_bk,
    stride_bn,
    stride_cm,
    stride_cn,
    BLOCK_M: tl.constexpr,
    BLOCK_N: tl.constexpr,
    BLOCK_K: tl.constexpr,
    GROUP_M: tl.constexpr,
):
    pid = tl.program_id(axis=0)
    num_pid_m = tl.cdiv(M, BLOCK_M)
    num_pid_n = tl.cdiv(N, BLOCK_N)
    num_pid_in_group = GROUP_M * num_pid_n
    group_id = pid // num_pid_in_group
    first_pid_m = group_id * GROUP_M
    group_size_m = min(num_pid_m - first_pid_m, GROUP_M)
    pid_m = first_pid_m + ((pid % num_pid_in_group) % group_size_m)
    pid_n = (pid % num_pid_in_group) // group_size_m

    offs_am = (pid_m * BLOCK_M + tl.arange(0, BLOCK_M)) % M
    offs_bn = (pid_n * BLOCK_N + tl.arange(0, BLOCK_N)) % N
    offs_k = tl.arange(0, BLOCK_K)
    a_ptrs = a_ptr + offs_am[:, None] * stride_am + offs_k[None, :] * stride_ak
    b_ptrs = b_ptr + offs_k[:, None] * stride_bk + offs_bn[None, :] * stride_bn

    acc = tl.zeros((BLOCK_M, BLOCK_N), dtype=tl.float32)
    for kk in range(0, tl.cdiv(K, BLOCK_K)):
        a = tl.load(a_ptrs, mask=offs_k[None, :] < K - kk * BLOCK_K, other=0.0)
        b = tl.load(b_ptrs, mask=offs_k[:, None] < K - kk * BLOCK_K, other=0.0)
        acc = tl.dot(a, b, acc)
        a_ptrs += BLOCK_K * stride_ak
        b_ptrs += BLOCK_K * stride_bk

    c = acc.to(c_ptr.dtype.element_ty)
    offs_cm = pid_m * BLOCK_M + tl.arange(0, BLOCK_M)
    offs_cn = pid_n * BLOCK_N + tl.arange(0, BLOCK_N)
    c_ptrs = c_ptr + offs_cm[:, None] * stride_cm + offs_cn[None, :] * stride_cn
    mask = (offs_cm[:, None] < M) & (offs_cn[None, :] < N)
    tl.store(c_ptrs, c, mask=mask)

# config = {"BLOCK_K": 64, "BLOCK_M": 64, "BLOCK_N": 512, "GROUP_M": 8, "arch": "sm_100", "dtype": "fp32", "num_ctas": 1, "num_stages": 2, "num_warps": 4}
# arch = sm_100


// ===== COMPILED SASS (sm_100a) =====

	.target	sm_100a

	.elftype	@"ET_EXEC"


//--------------------- .note.nv.tkinfo           --------------------------
	.section	.note.nv.tkinfo,"",@"SHT_NOTE"
	.sectionflags	@"SHF_NOTE_NV_TKINFO"
	.tkinfo
        /*0018*/ 	.word	0x00000081
        /*0030*/ 	.string	""
        /*0030*/ 	.string	"ptxas-blackwell"
        /*0030*/ 	.string	"Cuda compilation tools, release 12.9, V12.9.86"
        /*0030*/ 	.string	"Build cuda_12.9.r12.9/compiler.36037853_0"
        /*0030*/ 	.string	"-v  -suppress-debug-info  -lineinfo  -arch sm_100a "



//--------------------- .note.nv.cuver            --------------------------
	.section	.note.nv.cuver,"",@"SHT_NOTE"
	.sectionflags	@"SHF_NOTE_NV_CUVER"
        /*0018*/ 	.short	0x0001
        /*001a*/ 	.short	0x0064
        /*001c*/ 	.short	0x0001
        /*001e*/ 	.short	0x0000
        /*0020*/ 	.short	0x0001
        /*0022*/ 	.short	0x0000


//--------------------- .nv.info                  --------------------------
	.section	.nv.info,"",@"SHT_CUDA_INFO"
	.align	4


	//----- nvinfo : EIATTR_REGCOUNT
	.align		4
        /*0000*/ 	.byte	0x04, 0x2f
        /*0002*/ 	.short	(.L_4 - .L_3)
	.align		4
.L_3:
        /*0004*/ 	.word	index@(matmul_kernel)
        /*0008*/ 	.word	0x000000ff


	//----- nvinfo : EIATTR_FRAME_SIZE
	.align		4
.L_4:
        /*000c*/ 	.byte	0x04, 0x11
        /*000e*/ 	.short	(.L_6 - .L_5)
	.align		4
.L_5:
        /*0010*/ 	.word	index@($__internal_2_$__cuda_sm10x_tcgen05_guardrail_trap_unallocated_columns_being_dealloced)
        /*0014*/ 	.word	0x00000f48


	//----- nvinfo : EIATTR_FRAME_SIZE
	.align		4
.L_6:
        /*0018*/ 	.byte	0x04, 0x11
        /*001a*/ 	.short	(.L_8 - .L_7)
	.align		4
.L_7:
        /*001c*/ 	.word	index@($__internal_1_$__cuda_sm10x_tcgen05_guardrail_trap_phase_invalid_during_alloc)
        /*0020*/ 	.word	0x00000f48


	//----- nvinfo : EIATTR_FRAME_SIZE
	.align		4
.L_8:
        /*0024*/ 	.byte	0x04, 0x11
        /*0026*/ 	.short	(.L_10 - .L_9)
	.align		4
.L_9:
        /*0028*/ 	.word	index@($__internal_0_$__cuda_sm10x_tcgen05_guardrail_trap_col_being_dealloced_not_returned_by_alloc)
        /*002c*/ 	.word	0x00000f48


	//----- nvinfo : EIATTR_FRAME_SIZE
	.align		4
.L_10:
        /*0030*/ 	.byte	0x04, 0x11
        /*0032*/ 	.short	(.L_12 - .L_11)
	.align		4
.L_11:
        /*0034*/ 	.word	index@(matmul_kernel)
        /*0038*/ 	.word	0x00000f48


	//----- nvinfo : EIATTR_MIN_STACK_SIZE
	.align		4
.L_12:
        /*003c*/ 	.byte	0x04, 0x12
        /*003e*/ 	.short	(.L_14 - .L_13)
	.align		4
.L_13:
        /*0040*/ 	.word	index@(matmul_kernel)
        /*0044*/ 	.word	0x00000f48
.L_14:


//--------------------- .nv.info.matmul_kernel    --------------------------
	.section	.nv.info.matmul_kernel,"",@"SHT_CUDA_INFO"
	.sectionflags	@""
	.align	4


	//----- nvinfo : EIATTR_CUDA_API_VERSION
	.align		4
        /*0000*/ 	.byte	0x04, 0x37
        /*0002*/ 	.short	(.L_16 - .L_15)
.L_15:
        /*0004*/ 	.word	0x00000081


	//----- nvinfo : EIATTR_KPARAM_INFO
	.align		4
.L_16:
        /*0008*/ 	.byte	0x04, 0x17
        /*000a*/ 	.short	(.L_18 - .L_17)
.L_17:
        /*000c*/ 	.word	0x00000000
        /*0010*/ 	.short	0x000d
        /*0012*/ 	.short	0x0048
        /*0014*/ 	.byte	0x00, 0xf4, 0x21, 0x00


	//----- nvinfo : EIATTR_KPARAM_INFO
	.align		4
.L_18:
        /*0018*/ 	.byte	0x04, 0x17
        /*001a*/ 	.short	(.L_20 - .L_19)
.L_19:
        /*001c*/ 	.word	0x00000000
        /*0020*/ 	.short	0x000c
        /*0022*/ 	.short	0x0040
        /*0024*/ 	.byte	0x00, 0xf4, 0x21, 0x00


	//----- nvinfo : EIATTR_KPARAM_INFO
	.align		4
.L_20:
        /*0028*/ 	.byte	0x04, 0x17
        /*002a*/ 	.short	(.L_22 - .L_21)
.L_21:
        /*002c*/ 	.word	0x00000000
        /*0030*/ 	.short	0x000b
        /*0032*/ 	.short	0x0038
        /*0034*/ 	.byte	0x00, 0xf0, 0x11, 0x00


	//----- nvinfo : EIATTR_KPARAM_INFO
	.align		4
.L_22:
        /*0038*/ 	.byte	0x04, 0x17
        /*003a*/ 	.short	(.L_24 - .L_23)
.L_23:
        /*003c*/ 	.word	0x00000000
        /*0040*/ 	.short	0x000a
        /*0042*/ 	.short	0x0034
        /*0044*/ 	.byte	0x00, 0xf0, 0x11, 0x00


	//----- nvinfo : EIATTR_KPARAM_INFO
	.align		4
.L_24:
        /*0048*/ 	.byte	0x04, 0x17
        /*004a*/ 	.short	(.L_26 - .L_25)
.L_25:
        /*004c*/ 	.word	0x00000000
        /*0050*/ 	.short	0x0009
        /*0052*/ 	.short	0x0030
        /*0054*/ 	.byte	0x00, 0xf0, 0x11, 0x00


	//----- nvinfo : EIATTR_KPARAM_INFO
	.align		4
.L_26:
        /*0058*/ 	.byte	0x04, 0x17
        /*005a*/ 	.short	(.L_28 - .L_27)
.L_27:
        /*005c*/ 	.word	0x00000000
        /*0060*/ 	.short	0x0008
        /*0062*/ 	.short	0x002c
        /*0064*/ 	.byte	0x00, 0xf0, 0x11, 0x00


	//----- nvinfo : EIATTR_KPARAM_INFO
	.align		4
.L_28:
        /*0068*/ 	.byte	0x04, 0x17
        /*006a*/ 	.short	(.L_30 - .L_29)
.L_29:
        /*006c*/ 	.word	0x00000000
        /*0070*/ 	.short	0x0007
        /*0072*/ 	.short	0x0028
        /*0074*/ 	.byte	0x00, 0xf0, 0x11, 0x00


	//----- nvinfo : EIATTR_KPARAM_INFO
	.align		4
.L_30:
        /*0078*/ 	.byte	0x04, 0x17
        /*007a*/ 	.short	(.L_32 - .L_31)
.L_31:
        /*007c*/ 	.word	0x00000000
        /*0080*/ 	.short	0x0006
        /*0082*/ 	.short	0x0024
        /*0084*/ 	.byte	0x00, 0xf0, 0x11, 0x00


	//----- nvinfo : EIATTR_KPARAM_INFO
	.align		4
.L_32:
        /*0088*/ 	.byte	0x04, 0x17
        /*008a*/ 	.short	(.L_34 - .L_33)
.L_33:
        /*008c*/ 	.word	0x00000000
        /*0090*/ 	.short	0x0005
        /*0092*/ 	.short	0x0020
        /*0094*/ 	.byte	0x00, 0xf0, 0x11, 0x00


	//----- nvinfo : EIATTR_KPARAM_INFO
	.align		4
.L_34:
        /*0098*/ 	.byte	0x04, 0x17
        /*009a*/ 	.short	(.L_36 - .L_35)
.L_35:
        /*009c*/ 	.word	0x00000000
        /*00a0*/ 	.short	0x0004
        /*00a2*/ 	.short	0x001c
        /*00a4*/ 	.byte	0x00, 0xf0, 0x11, 0x00


	//----- nvinfo : EIATTR_KPARAM_INFO
	.align		4
.L_36:
        /*00a8*/ 	.byte	0x04, 0x17
        /*00aa*/ 	.short	(.L_38 - .L_37)
.L_37:
        /*00ac*/ 	.word	0x00000000
        /*00b0*/ 	.short	0x0003
        /*00b2*/ 	.short	0x0018
        /*00b4*/ 	.byte	0x00, 0xf0, 0x11, 0x00


	//----- nvinfo : EIATTR_KPARAM_INFO
	.align		4
.L_38:
        /*00b8*/ 	.byte	0x04, 0x17
        /*00ba*/ 	.short	(.L_40 - .L_39)
.L_39:
        /*00bc*/ 	.word	0x00000000
        /*00c0*/ 	.short	0x0002
        /*00c2*/ 	.short	0x0010
        /*00c4*/ 	.byte	0x00, 0xf4, 0x21, 0x00


	//----- nvinfo : EIATTR_KPARAM_INFO
	.align		4
.L_40:
        /*00c8*/ 	.byte	0x04, 0x17
        /*00ca*/ 	.short	(.L_42 - .L_41)
.L_41:
        /*00cc*/ 	.word	0x00000000
        /*00d0*/ 	.short	0x0001
        /*00d2*/ 	.short	0x0008
        /*00d4*/ 	.byte	0x00, 0xf4, 0x21, 0x00


	//----- nvinfo : EIATTR_KPARAM_INFO
	.align		4
.L_42:
        /*00d8*/ 	.byte	0x04, 0x17
        /*00da*/ 	.short	(.L_44 - .L_43)
.L_43:
        /*00dc*/ 	.word	0x00000000
        /*00e0*/ 	.short	0x0000
        /*00e2*/ 	.short	0x0000
        /*00e4*/ 	.byte	0x00, 0xf4, 0x21, 0x00


	//----- nvinfo : EIATTR_AT_ENTRY_FRAGMENTS
	.align		4
.L_44:
        /*00e8*/ 	.byte	0x04, 0x4f
        /*00ea*/ 	.short	(.L_46 - .L_45)


	//   ....[0]....
.L_45:
        /*00ec*/ 	.word	0x00000004


	//----- nvinfo : EIATTR_RESERVED_SMEM_USED
	.align		4
.L_46:
        /*00f0*/ 	.byte	0x01, 0x41
	.zero		2


	//----- nvinfo : EIATTR_SPARSE_MMA_MASK
	.align		4
        /*00f4*/ 	.byte	0x03, 0x50
        /*00f6*/ 	.short	0x0000


	//----- nvinfo : EIATTR_TCGEN05_1CTA_USED
	.align		4
        /*00f8*/ 	.byte	0x01, 0x51
	.zero		2


	//----- nvinfo : EIATTR_MAXREG_COUNT
	.align		4
        /*00fc*/ 	.byte	0x03, 0x1b
        /*00fe*/ 	.short	0x00ff


	//----- nvinfo : EIATTR_NUM_BARRIERS
	.align		4
        /*0100*/ 	.byte	0x02, 0x4c
        /*0102*/ 	.byte	0x01
	.zero		1


	//----- nvinfo : EIATTR_ANNOTATIONS
	.align		4
        /*0104*/ 	.byte	0x04, 0x55
        /*0106*/ 	.short	(.L_48 - .L_47)


	//   ....[0]....
.L_47:
        /*0108*/ 	.word	0x00000001
        /*010c*/ 	.byte	0xf0, 0x03, 0x00, 0x00, 0x01, 0x00, 0x00, 0x00, 0x80, 0x0b, 0x00, 0x00, 0x01, 0x00, 0x00, 0x00
        /* <DEDUP_REMOVED lines=1749> */
        /*6e6c*/ 	.byte	0x30, 0x6b, 0x03, 0x00, 0x01, 0x00, 0x00, 0x00, 0x60, 0x6b, 0x03, 0x00


	//----- nvinfo : EIATTR_INT_WARP_WIDE_INSTR_OFFSETS
	.align		4
.L_48:
        /*6e78*/ 	.byte	0x04, 0x31
        /*6e7a*/ 	.short	(.L_50 - .L_49)


	//   ....[0]....
.L_49:
        /*6e7c*/ 	.word	0x00016c60


	//   ....[1]....
        /*6e80*/ 	.word	0x00016f00


	//   ....[2]....
        /*6e84*/ 	.word	0x00016fc0


	//   ....[3]....
        /*6e88*/ 	.word	0x00037000


	//   ....[4]....
        /*6e8c*/ 	.word	0x00037050


	//----- nvinfo : EIATTR_COOP_GROUP_MASK_REGIDS
	.align		4
.L_50:
        /*6e90*/ 	.byte	0x04, 0x29
        /*6e92*/ 	.short	(.L_52 - .L_51)


	//   ....[0]....
.L_51:
        /*6e94*/ 	.word	0xffffffff


	//   ....[1]....
        /*6e98*/ 	.word	0xffffffff


	//   ....[2]....
        /*6e9c*/ 	.word	0xffffffff


	//   ....[3]....
        /*6ea0*/ 	.word	0xffffffff


	//----- nvinfo : EIATTR_COOP_GROUP_INSTR_OFFSETS
	.align		4
.L_52:
        /*6ea4*/ 	.byte	0x04, 0x28
        /*6ea6*/ 	.short	(.L_54 - .L_53)


	//   ....[0]....
.L_53:
        /*6ea8*/ 	.word	0x00000070


	//   ....[1]....
        /*6eac*/ 	.word	0x00000330


	//   ....[2]....
        /*6eb0*/ 	.word	0x00036e90


	//   ....[3]....
        /*6eb4*/ 	.word	0x00037100


	//----- nvinfo : EIATTR_VRC_CTA_INIT_COUNT
	.align		4
.L_54:
        /*6eb8*/ 	.byte	0x02, 0x4a
        /*6eba*/ 	.byte	0x80
	.zero		1


	//----- nvinfo : EIATTR_MBARRIER_INSTR_OFFSETS
	.align		4
        /*6ebc*/ 	.byte	0x04, 0x39
        /*6ebe*/ 	.short	(.L_56 - .L_55)


	//   ....[0]....
.L_55:
        /*6ec0*/ 	.word	0x00016ff0
        /*6ec4*/ 	.word	0x000000ff
        /*6ec8*/ 	.word	0x00000000
        /*6ecc*/ 	.short	0x0100
        /*6ece*/ 	.byte	0x09
	.zero		1


	//   ....[1]....
        /*6ed0*/ 	.word	0x00017060
        /*6ed4*/ 	.word	0x000000ff
        /*6ed8*/ 	.word	0x00048008
        /*6edc*/ 	.short	0x0100
        /*6ede*/ 	.byte	0x06
	.zero		1


	//   ....[2]....
        /*6ee0*/ 	.word	0x00024830
        /*6ee4*/ 	.word	0x000000ff
        /*6ee8*/ 	.word	0x00000000
        /*6eec*/ 	.short	0x010a
        /*6eee*/ 	.byte	0x0c
	.zero		1


	//   ....[3]....
        /*6ef0*/ 	.word	0x0002dd70
        /*6ef4*/ 	.word	0x000000ff
        /*6ef8*/ 	.word	0x00000000
        /*6efc*/ 	.short	0x010a
        /*6efe*/ 	.byte	0x09
	.zero		1


	//   ....[4]....
        /*6f00*/ 	.word	0x0002de70
        /*6f04*/ 	.word	0x000000ff
        /*6f08*/ 	.word	0x00048000
        /*6f0c*/ 	.short	0x0108
        /*6f0e*/ 	.byte	0x06
	.zero		1


	//   ....[5]....
        /*6f10*/ 	.word	0x0002dec0
        /*6f14*/ 	.word	0x000000ff
        /*6f18*/ 	.word	0x00048008
        /*6f1c*/ 	.short	0x0108
        /*6f1e*/ 	.byte	0x06
	.zero		1


	//   ....[6]....
        /*6f20*/ 	.word	0x00037120
        /*6f24*/ 	.word	0x000000ff
        /*6f28*/ 	.word	0x00000000
        /*6f2c*/ 	.short	0x010a
        /*6f2e*/ 	.byte	0x0c
	.zero		1


	//   ....[7]....
        /*6f30*/ 	.word	0x00037150
        /*6f34*/ 	.word	0x000000ff
        /*6f38*/ 	.word	0x00000000
        /*6f3c*/ 	.short	0x010a
        /*6f3e*/ 	.byte	0x09
	.zero		1


	//----- nvinfo : EIATTR_NUM_MBARRIERS
	.align		4
.L_56:
        /*6f40*/ 	.byte	0x03, 0x38
        /*6f42*/ 	.short	0x0002


	//----- nvinfo : EIATTR_EXIT_INSTR_OFFSETS
	.align		4
        /*6f44*/ 	.byte	0x04, 0x1c
        /*6f46*/ 	.short	(.L_58 - .L_57)


	//   ....[0]....
.L_57:
        /*6f48*/ 	.word	0x00037110


	//----- nvinfo : EIATTR_REQNTID
	.align		4
.L_58:
        /*6f4c*/ 	.byte	0x04, 0x10
        /*6f4e*/ 	.short	(.L_60 - .L_59)
.L_59:
        /*6f50*/ 	.word	0x00000080
        /*6f54*/ 	.word	0x00000001
        /*6f58*/ 	.word	0x00000001


	//----- nvinfo : EIATTR_CRS_STACK_SIZE
	.align		4
.L_60:
        /*6f5c*/ 	.byte	0x04, 0x1e
        /*6f5e*/ 	.short	(.L_62 - .L_61)
.L_61:
        /*6f60*/ 	.word	0x00000000


	//----- nvinfo : EIATTR_CBANK_PARAM_SIZE
	.align		4
.L_62:
        /*6f64*/ 	.byte	0x03, 0x19
        /*6f66*/ 	.short	0x0050


	//----- nvinfo : EIATTR_PARAM_CBANK
	.align		4
        /*6f68*/ 	.byte	0x04, 0x0a
        /*6f6a*/ 	.short	(.L_64 - .L_63)
	.align		4
.L_63:
        /*6f6c*/ 	.word	index@(.nv.constant0.matmul_kernel)
        /*6f70*/ 	.short	0x0380
        /*6f72*/ 	.short	0x0050


	//----- nvinfo : EIATTR_SW_WAR
	.align		4
.L_64:
        /*6f74*/ 	.byte	0x04, 0x36
        /*6f76*/ 	.short	(.L_66 - .L_65)
.L_65:
        /*6f78*/ 	.word	0x00000008
.L_66:


//--------------------- .nv.compat                --------------------------
	.section	.nv.compat,"",@"SHT_CUDA_COMPAT_INFO"
	.align	4
        /*0000*/ 	.byte	0x02, 0x02, 0x02, 0x00, 0x02, 0x05, 0x05, 0x00, 0x02, 0x03, 0x00, 0x00, 0x02, 0x06, 0x01, 0x00


//--------------------- .nv.callgraph             --------------------------
	.section	.nv.callgraph,"",@"SHT_CUDA_CALLGRAPH"
	.align	4
	.sectionentsize	8
	.align		4
        /*0000*/ 	.word	0x00000000
	.align		4
        /*0004*/ 	.word	0xffffffff
	.align		4
        /*0008*/ 	.word	0x00000000
	.align		4
        /*000c*/ 	.word	0xfffffffe
	.align		4
        /*0010*/ 	.word	0x00000000
	.align		4
        /*0014*/ 	.word	0xfffffffd
	.align		4
        /*0018*/ 	.word	0x00000000
	.align		4
        /*001c*/ 	.word	0xfffffffc


//--------------------- .text.matmul_kernel       --------------------------
	.section	.text.matmul_kernel,"ax",@progbits
	.align	128
        .global         matmul_kernel
        .type           matmul_kernel,@function
        .size           matmul_kernel,(.L_x_20 - matmul_kernel)
        .other          matmul_kernel,@"STO_CUDA_ENTRY STV_DEFAULT"
matmul_kernel:
.text.matmul_kernel:
[----:B------:R-:W1:Y:S01]  /*0000*/  LDC R1, c[0x0][0x37c] ;  /* 0x0000df00ff017b82 */ /* 0x000e620000000800 */
[----:B------:R-:W2:Y:S01]  /*0010*/  S2R R0, SR_TID.X ;  /* 0x0000000000007919 */ /* 0x000ea20000002100 */
[----:B-1----:R-:W-:Y:S01]  /*0020*/  VIADD R1, R1, 0xfffff0b8 ;  /* 0xfffff0b801017836 */ /* 0x002fe20000000000 */
[----:B--2---:R-:W-:-:S13]  /*0030*/  ISETP.GE.U32.AND P0, PT, R0, 0x20, PT ;  /* 0x000000200000780c */ /* 0x004fda0003f06070 */
[----:B------:R-:W-:Y:S02]  /*0040*/  VOTEU.ANY UP0, P0 ;  /* 0x0000000000ff7886 */ /* 0x000fe40000000100 */
[----:B------:R-:W-:Y:S05]  /*0050*/  BRA.U UP0, `(.L_x_0) ;  /* 0x0000000100b87547 */ /* 0x000fea000b800000 */
[----:B------:R-:W1:Y:S01]  /*0060*/  S2UR UR6, SR_CgaCtaId ;  /* 0x00000000000679c3 */ /* 0x000e620000008800 */
[----:B------:R-:W-:Y:S01]  /*0070*/  NOP ;  /* 0x0000000000007918 */ /* 0x000fe20000000000 */
[----:B------:R-:W-:Y:S02]  /*0080*/  UMOV UR4, 0x40 ;  /* 0x0000004000047882 */ /* 0x000fe40000000000 */
[----:B-1----:R-:W-:-:S09]  /*0090*/  ULEA UR4, UR6, UR4, 0x18 ;  /* 0x0000000406047291 */ /* 0x002fd2000f8ec0ff */
[----:B------:R-:W1:Y:S01]  /*00a0*/  LDS.U8 R0, [UR4] ;  /* 0x00000004ff007984 */ /* 0x000e620008000000 */
[----:B------:R-:W-:Y:S02]  /*00b0*/  UMOV UR4, 0x400 ;  /* 0x0000040000047882 */ /* 0x000fe40000000000 */
[----:B------:R-:W-:Y:S01]  /*00c0*/  ULEA UR4, UR6, UR4, 0x18 ;  /* 0x0000000406047291 */ /* 0x000fe2000f8ec0ff */
[----:B-1----:R-:W-:-:S13]  /*00d0*/  ISETP.NE.AND P0, PT, R0, RZ, PT ;  /* 0x000000ff0000720c */ /* 0x002fda0003f05270 */
[----:B------:R-:W-:Y:S05]  /*00e0*/  @P0 BRA `(.L_x_1) ;  /* 0x00000000007c0947 */ /* 0x000fea0003800000 */
[----:B------:R-:W-:-:S13]  /*00f0*/  ELECT P0, URZ, PT ;  /* 0x0000000000ff782f */ /* 0x000fda0003800000 */
[----:B------:R-:W-:Y:S05]  /*0100*/  @!P0 BRA `(.L_x_2) ;  /* 0x0000000000848947 */ /* 0x000fea0003800000 */
[----:B------:R-:W-:Y:S01]  /*0110*/  UMOV UR5, 0x8 ;  /* 0x0000000800057882 */ /* 0x000fe20000000000 */
[----:B------:R-:W-:Y:S02]  /*0120*/  IMAD.MOV.U32 R4, RZ, RZ, 0x1 ;  /* 0x00000001ff047424 */ /* 0x000fe400078e00ff */
[----:B------:R-:W-:Y:S02]  /*0130*/  IMAD.MOV.U32 R5, RZ, RZ, 0xff ;  /* 0x000000ffff057424 */ /* 0x000fe400078e00ff */
[----:B------:R-:W-:Y:S04]  /*0140*/  DEPBAR.LE SB1, 0x36 ;  /* 0x00009d800000791a */ /* 0x000fe80000000000 */
[----:B------:R-:W1:Y:S02]  /*0150*/  UTCATOMSWS.FIND_AND_SET.ALIGN UP1, UR5, UR5 ;  /* 0x00000005000575e3 */ /* 0x000e640008020800 */
[----:B-1----:R-:W-:-:S04]  /*0160*/  PLOP3.LUT P0, PT, PT, PT, UP1, 0x80, 0x8 ;  /* 0x000000000008781c */ /* 0x002fc80003f0f018 */
[----:B------:R-:W-:-:S04]  /*0170*/  SEL R0, RZ, 0xffffffff, !P0 ;  /* 0xffffffffff007807 */ /* 0x000fc80004000000 */
[----:B------:R-:W-:Y:S01]  /*0180*/  ISETP.NE.AND P0, PT, R0, RZ, PT ;  /* 0x000000ff0000720c */ /* 0x000fe20003f05270 */
[----:B------:R-:W-:-:S12]  /*0190*/  IMAD.U32 R0, RZ, RZ, UR5 ;  /* 0x00000005ff007e24 */ /* 0x000fd8000f8e00ff */
[----:B------:R-:W-:Y:S05]  /*01a0*/  @P0 BRA `(.L_x_3) ;  /* 0x0000000000240947 */ /* 0x000fea0003800000 */
.L_x_4:
[----:B------:R-:W-:Y:S05]  /*01b0*/  NANOSLEEP 0x64 ;  /* 0x000000640000795d */ /* 0x000fea0003800000 */
[----:B------:R-:W-:-:S05]  /*01c0*/  UMOV UR5, 0x8 ;  /* 0x0000000800057882 */ /* 0x000fca0000000000 */
[----:B------:R-:W-:Y:S04]  /*01d0*/  DEPBAR.LE SB1, 0x36 ;  /* 0x00009d800000791a */ /* 0x000fe80000000000 */
[----:B------:R-:W1:Y:S02]  /*01e0*/  UTCATOMSWS.FIND_AND_SET.ALIGN UP1, UR5, UR5 ;  /* 0x00000005000575e3 */ /* 0x000e640008020800 */
[----:B-1----:R-:W-:-:S04]  /*01f0*/  PLOP3.LUT P0, PT, PT, PT, UP1, 0x80, 0x8 ;  /* 0x000000000008781c */ /* 0x002fc80003f0f018 */
[----:B------:R-:W-:-:S04]  /*0200*/  SEL R0, RZ, 0xffffffff, !P0 ;  /* 0xffffffffff007807 */ /* 0x000fc80004000000 */
[----:B------:R-:W-:Y:S01]  /*0210*/  ISETP.NE.AND P0, PT, R0, RZ, PT ;  /* 0x000000ff0000720c */ /* 0x000fe20003f05270 */
[----:B------:R-:W-:-:S12]  /*0220*/  IMAD.U32 R0, RZ, RZ, UR5 ;  /* 0x00000005ff007e24 */ /* 0x000fd8000f8e00ff */
[----:B------:R-:W-:Y:S05]  /*0230*/  @!P0 BRA `(.L_x_4) ;  /* 0xfffffffc00dc8947 */ /* 0x000fea000383ffff */
.L_x_3:
[C---:B------:R-:W-:Y:S01]  /*0240*/  VIADD R3, R0.reuse, 0x10 ;  /* 0x0000001000037836 */ /* 0x040fe20000000000 */
[----:B------:R-:W-:Y:S01]  /*0250*/  UMOV UR5, 0x50 ;  /* 0x0000005000057882 */ /* 0x000fe20000000000 */
[----:B------:R-:W-:Y:S01]  /*0260*/  SHF.L.U32 R2, R5, R0, RZ ;  /* 0x0000000005027219 */ /* 0x000fe200000006ff */
[----:B------:R-:W-:Y:S01]  /*0270*/  ULEA UR5, UR6, UR5, 0x18 ;  /* 0x0000000506057291 */ /* 0x000fe2000f8ec0ff */
[----:B------:R-:W-:Y:S01]  /*0280*/  IMAD.SHL.U32 R0, R0, 0x20, RZ ;  /* 0x0000002000007824 */ /* 0x000fe200078e00ff */
[----:B------:R-:W-:-:S04]  /*0290*/  SHF.L.U32 R3, R4, R3, RZ ;  /* 0x0000000304037219 */ /* 0x000fc800000006ff */
[----:B------:R-:W-:-:S05]  /*02a0*/  LOP3.LUT R2, R3, R2, RZ, 0xfc, !PT ;  /* 0x0000000203027212 */ /* 0x000fca00078efcff */
[----:B------:R1:W-:Y:S04]  /*02b0*/  ATOMS.OR RZ, [UR5], R2 ;  /* 0x00000002ffff798c */ /* 0x0003e8000b000005 */
[----:B------:R1:W-:Y:S01]  /*02c0*/  STS [UR4], R0 ;  /* 0x00000000ff007988 */ /* 0x0003e20008000804 */
[----:B------:R-:W-:Y:S05]  /*02d0*/  BRA `(.L_x_2) ;  /* 0x0000000000107947 */ /* 0x000fea0003800000 */
.L_x_1:
[----:B------:R-:W-:Y:S01]  /*02e0*/  IMAD.MOV.U32 R0, RZ, RZ, -0x1 ;  /* 0xffffffffff007424 */ /* 0x000fe200078e00ff */
[----:B------:R-:W-:-:S04]  /*02f0*/  MOV R2, 0x320 ;  /* 0x0000032000027802 */ /* 0x000fc80000000f00 */
[----:B------:R1:W-:Y:S03]  /*0300*/  STS [UR4], R0 ;  /* 0x00000000ff007988 */ /* 0x0003e60008000804 */
[----:B-1----:R-:W-:Y:S05]  /*0310*/  CALL.REL.NOINC `($__internal_1_$__cuda_sm10x_tcgen05_guardrail_trap_phase_invalid_during_alloc) ;  /* 0x0000036c00a47944 */ /* 0x002fea0003c00000 */
.L_x_2:
[----:B------:R-:W-:Y:S05]  /*0320*/  WARPSYNC.ALL ;  /* 0x0000000000007948 */ /* 0x000fea0003800000 */
[----:B------:R-:W-:Y:S01]  /*0330*/  NOP ;  /* 0x0000000000007918 */ /* 0x000fe20000000000 */
.L_x_0:
[----:B-1----:R-:W1:Y:S01]  /*0340*/  LDC.64 R2, c[0x0][0x398] ;  /* 0x0000e600ff027b82 */ /* 0x002e620000000a00 */
[----:B------:R-:W2:Y:S01]  /*0350*/  S2R R5, SR_CTAID.X ;  /* 0x0000000000057919 */ /* 0x000ea20000002500 */
[----:B------:R-:W3:Y:S01]  /*0360*/  LDCU.64 UR18, c[0x0][0x3a8] ;  /* 0x00007500ff1277ac */ /* 0x000ee20008000a00 */
[----:B------:R-:W-:Y:S01]  /*0370*/  UMOV UR6, 0x400 ;  /* 0x0000040000067882 */ /* 0x000fe20000000000 */
[----:B------:R-:W4:Y:S04]  /*0380*/  LDCU UR14, c[0x0][0x39c] ;  /* 0x00007380ff0e77ac */ /* 0x000f280008000800 */
[----:B------:R-:W1:Y:S01]  /*0390*/  S2UR UR5, SR_CgaCtaId ;  /* 0x00000000000579c3 */ /* 0x000e620000008800 */
[----:B------:R-:W1:Y:S01]  /*03a0*/  LDCU UR4, c[0x0][0x3a4] ;  /* 0x00007480ff0477ac */ /* 0x000e620008000800 */
[----:B------:R-:W1:Y:S01]  /*03b0*/  LDCU.128 UR8, c[0x0][0x380] ;  /* 0x00007000ff0877ac */ /* 0x000e620008000c00 */
[----:B------:R-:W1:Y:S01]  /*03c0*/  LDCU UR12, c[0x0][0x3b0] ;  /* 0x00007600ff0c77ac */ /* 0x000e620008000800 */
[----:B------:R-:W1:Y:S02]  /*03d0*/  LDCU UR20, c[0x0][0x3b0] ;  /* 0x00007600ff1477ac */ /* 0x000e640008000800 */
[----:B-1----:R-:W-:Y:S01]  /*03e0*/  IMAD.MOV.U32 R12, RZ, RZ, R3 ;  /* 0x000000ffff0c7224 */ /* 0x002fe200078e0003 */
[----:B------:R1:W-:Y:S01]  /*03f0*/  STL [R1+0x28], R2 ;  /* 0x0000280201007387 */ /* 0x0003e20000100800 */
[----:B------:R-:W-:Y:S01]  /*0400*/  IMAD.MOV.U32 R11, RZ, RZ, R2 ;  /* 0x000000ffff0b7224 */ /* 0x000fe200078e0002 */
[----:B------:R-:W1:Y:S01]  /*0410*/  LDCU UR30, c[0x0][0x3b0] ;  /* 0x00007600ff1e77ac */ /* 0x000e620008000800 */
[----:B------:R-:W-:Y:S01]  /*0420*/  VIADD R0, R12, 0x1ff ;  /* 0x000001ff0c007836 */ /* 0x000fe20000000000 */
[----:B------:R-:W-:-:S02]  /*0430*/  IABS R250, R12 ;  /* 0x0000000c00fa7213 */ /* 0x000fc40000000000 */
[----:B------:R-:W-:Y:S01]  /*0440*/  IABS R251, R11 ;  /* 0x0000000b00fb7213 */ /* 0x000fe20000000000 */
[----:B------:R-:W1:Y:S01]  /*0450*/  LDCU UR16, c[0x0][0x3b0] ;  /* 0x00007600ff1077ac */ /* 0x000e620008000800 */
[----:B------:R-:W-:Y:S02]  /*0460*/  SHF.R.S32.HI R3, RZ, 0x1f, R0 ;  /* 0x0000001fff037819 */ /* 0x000fe40000011400 */
[----:B--2---:R-:W-:Y:S01]  /*0470*/  IABS R8, R5 ;  /* 0x0000000500087213 */ /* 0x004fe20000000000 */
[----:B------:R-:W2:Y:S01]  /*0480*/  LDCU UR15, c[0x0][0x3b0] ;  /* 0x00007600ff0f77ac */ /* 0x000ea20008000800 */
[----:B------:R-:W-:Y:S01]  /*0490*/  LEA.HI R3, R3, R0, RZ, 0x9 ;  /* 0x0000000003037211 */ /* 0x000fe200078f48ff */
[----:B------:R-:W1:Y:S03]  /*04a0*/  LDCU UR17, c[0x0][0x3b0] ;  /* 0x00007600ff1177ac */ /* 0x000e660008000800 */
[----:B------:R-:W-:Y:S01]  /*04b0*/  SHF.R.S32.HI R3, RZ, 0x9, R3 ;  /* 0x00000009ff037819 */ /* 0x000fe20000011403 */
[----:B------:R-:W1:Y:S04]  /*04c0*/  LDCU UR24, c[0x0][0x3b0] ;  /* 0x00007600ff1877ac */ /* 0x000e680008000800 */
[----:B------:R-:W-:Y:S01]  /*04d0*/  IMAD.SHL.U32 R4, R3, 0x8, RZ ;  /* 0x0000000803047824 */ /* 0x000fe200078e00ff */
[----:B------:R-:W1:Y:S04]  /*04e0*/  LDCU UR28, c[0x0][0x3b0] ;  /* 0x00007600ff1c77ac */ /* 0x000e680008000800 */
[-C--:B------:R-:W-:Y:S01]  /*04f0*/  IABS R7, R4.reuse ;  /* 0x0000000400077213 */ /* 0x080fe20000000000 */
[----:B------:R-:W1:Y:S01]  /*0500*/  LDCU UR21, c[0x0][0x3b0] ;  /* 0x00007600ff1577ac */ /* 0x000e620008000800 */
[----:B------:R-:W-:-:S02]  /*0510*/  IABS R10, R4 ;  /* 0x00000004000a7213 */ /* 0x000fc40000000000 */
[----:B------:R-:W1:Y:S01]  /*0520*/  I2F.RP R0, R7 ;  /* 0x0000000700007306 */ /* 0x000e620000209400 */
[----:B------:R-:W2:Y:S01]  /*0530*/  LDCU UR26, c[0x0][0x3b0] ;  /* 0x00007600ff1a77ac */ /* 0x000ea20008000800 */
[----:B------:R-:W2:Y:S01]  /*0540*/  LDCU UR25, c[0x0][0x3b0] ;  /* 0x00007600ff1977ac */ /* 0x000ea20008000800 */
[----:B------:R-:W2:Y:S01]  /*0550*/  LDCU UR27, c[0x0][0x3b0] ;  /* 0x00007600ff1b77ac */ /* 0x000ea20008000800 */
[----:B------:R-:W2:Y:S04]  /*0560*/  LDCU UR29, c[0x0][0x3b0] ;  /* 0x00007600ff1d77ac */ /* 0x000ea80008000800 */
[----:B-1----:R-:W1:Y:S01]  /*0570*/  MUFU.RCP R0, R0 ;  /* 0x0000000000007308 */ /* 0x002e620000001000 */
[----:B------:R-:W2:Y:S01]  /*0580*/  LDCU UR31, c[0x0][0x3b0] ;  /* 0x00007600ff1f77ac */ /* 0x000ea20008000800 */
[----:B-1----:R-:W-:-:S02]  /*0590*/  VIADD R2, R0, 0xffffffe ;  /* 0x0ffffffe00027836 */ /* 0x002fc40000000000 */
[----:B------:R-:W-:-:S04]  /*05a0*/  IMAD.MOV R0, RZ, RZ, -R10 ;  /* 0x000000ffff007224 */ /* 0x000fc800078e0a0a */
[----:B------:R1:W2:Y:S02]  /*05b0*/  F2I.FTZ.U32.TRUNC.NTZ R3, R2 ;  /* 0x0000000200037305 */ /* 0x0002a4000021f000 */
[----:B-1----:R-:W-:Y:S02]  /*05c0*/  IMAD.MOV.U32 R2, RZ, RZ, RZ ;  /* 0x000000ffff027224 */ /* 0x002fe400078e00ff */
[----:B--2---:R-:W-:-:S04]  /*05d0*/  IMAD.MOV R6, RZ, RZ, -R3 ;  /* 0x000000ffff067224 */ /* 0x004fc800078e0a03 */
[----:B------:R-:W-:Y:S02]  /*05e0*/  IMAD R9, R6, R7, RZ ;  /* 0x0000000706097224 */ /* 0x000fe400078e02ff */
[----:B------:R-:W-:Y:S02]  /*05f0*/  IMAD.MOV.U32 R6, RZ, RZ, R8 ;  /* 0x000000ffff067224 */ /* 0x000fe400078e0008 */
[----:B------:R-:W-:-:S06]  /*0600*/  IMAD.HI.U32 R3, R3, R9, R2 ;  /* 0x0000000903037227 */ /* 0x000fcc00078e0002 */
[----:B------:R-:W-:-:S04]  /*0610*/  IMAD.HI.U32 R3, R3, R6, RZ ;  /* 0x0000000603037227 */ /* 0x000fc800078e00ff */
[----:B------:R-:W-:Y:S01]  /*0620*/  IMAD R0, R3, R0, R6 ;  /* 0x0000000003007224 */ /* 0x000fe200078e0206 */
[----:B------:R-:W-:Y:S04]  /*0630*/  BAR.SYNC.DEFER_BLOCKING 0x0 ;  /* 0x0000000000007b1d */ /* 0x000fe80000010000 */
[----:B------:R-:W-:-:S13]  /*0640*/  ISETP.GT.U32.AND P1, PT, R7, R0, PT ;  /* 0x000000000700720c */ /* 0x000fda0003f24070 */
[----:B------:R-:W-:Y:S02]  /*0650*/  @!P1 IMAD.IADD R0, R0, 0x1, -R7 ;  /* 0x0000000100009824 */ /* 0x000fe400078e0a07 */
[----:B------:R-:W-:Y:S01]  /*0660*/  @!P1 VIADD R3, R3, 0x1 ;  /* 0x0000000103039836 */ /* 0x000fe20000000000 */
[----:B------:R-:W-:Y:S02]  /*0670*/  ISETP.NE.AND P1, PT, R4, RZ, PT ;  /* 0x000000ff0400720c */ /* 0x000fe40003f25270 */
[----:B------:R-:W-:Y:S02]  /*0680*/  ISETP.GE.U32.AND P0, PT, R0, R7, PT ;  /* 0x000000070000720c */ /* 0x000fe40003f06070 */
[----:B------:R-:W-:-:S04]  /*0690*/  LOP3.LUT R0, R5, R4, RZ, 0x3c, !PT ;  /* 0x0000000405007212 */ /* 0x000fc800078e3cff */
[----:B------:R-:W-:Y:S01]  /*06a0*/  ISETP.GE.AND P2, PT, R0, RZ, PT ;  /* 0x000000ff0000720c */ /* 0x000fe20003f46270 */
[----:B------:R-:W-:Y:S02]  /*06b0*/  VIADD R0, R11, 0x3f ;  /* 0x0000003f0b007836 */ /* 0x000fe40000000000 */
[----:B------:R-:W1:Y:S04]  /*06c0*/  S2R R11, SR_TID.X ;  /* 0x00000000000b7919 */ /* 0x000e680000002100 */
[----:B------:R-:W-:-:S04]  /*06d0*/  @P0 VIADD R3, R3, 0x1 ;  /* 0x0000000103030836 */ /* 0x000fc80000000000 */
[----:B------:R-:W-:Y:S01]  /*06e0*/  IMAD.MOV.U32 R2, RZ, RZ, R3 ;  /* 0x000000ffff027224 */ /* 0x000fe200078e0003 */
[----:B------:R-:W-:-:S03]  /*06f0*/  SHF.R.S32.HI R3, RZ, 0x1f, R0 ;  /* 0x0000001fff037819 */ /* 0x000fc60000011400 */
[----:B------:R-:W-:Y:S01]  /*0700*/  @!P2 IMAD.MOV R2, RZ, RZ, -R2 ;  /* 0x000000ffff02a224 */ /* 0x000fe200078e0a02 */
[----:B------:R-:W-:Y:S02]  /*0710*/  @!P1 LOP3.LUT R2, RZ, R4, RZ, 0x33, !PT ;  /* 0x00000004ff029212 */ /* 0x000fe400078e33ff */
[----:B------:R-:W-:Y:S02]  /*0720*/  LEA.HI R3, R3, R0, RZ, 0x6 ;  /* 0x0000000003037211 */ /* 0x000fe400078f30ff */
[----:B------:R-:W-:Y:S01]  /*0730*/  SHF.L.U32 R8, R2, 0x3, RZ ;  /* 0x0000000302087819 */ /* 0x000fe200000006ff */
[----:B------:R-:W-:-:S03]  /*0740*/  IMAD.MOV R2, RZ, RZ, -R2 ;  /* 0x000000ffff027224 */ /* 0x000fc600078e0a02 */
[----:B------:R-:W-:Y:S01]  /*0750*/  LEA.HI.SX32 R3, R3, -R8, 0x1a ;  /* 0x8000000803037211 */ /* 0x000fe200078fd2ff */
[----:B------:R-:W-:Y:S02]  /*0760*/  IMAD R13, R4, R2, R5 ;  /* 0x00000002040d7224 */ /* 0x000fe400078e0205 */
[----:B------:R-:W-:Y:S01]  /*0770*/  IMAD.MOV.U32 R2, RZ, RZ, RZ ;  /* 0x000000ffff027224 */ /* 0x000fe200078e00ff */
[----:B------:R-:W-:Y:S02]  /*0780*/  VIMNMX R10, PT, PT, R3, 0x8, PT ;  /* 0x00000008030a7848 */ /* 0x000fe40003fe0100 */
[----:B------:R-:W-:Y:S02]  /*0790*/  IABS R4, R13 ;  /* 0x0000000d00047213 */ /* 0x000fe40000000000 */
[----:B------:R-:W-:Y:S02]  /*07a0*/  IABS R7, R10 ;  /* 0x0000000a00077213 */ /* 0x000fe40000000000 */
[----:B-1----:R-:W-:-:S02]  /*07b0*/  SHF.R.U32.HI R12, RZ, 0x6, R11 ;  /* 0x00000006ff0c7819 */ /* 0x002fc4000001160b */
[----:B------:R-:W1:Y:S02]  /*07c0*/  I2F.RP R0, R7 ;  /* 0x0000000700007306 */ /* 0x000e640000209400 */
[----:B------:R-:W-:-:S06]  /*07d0*/  SGXT.U32 R12, R12, 0x1 ;  /* 0x000000010c0c781a */ /* 0x000fcc0000000000 */
[----:B-1----:R-:W1:Y:S02]  /*07e0*/  MUFU.RCP R0, R0 ;  /* 0x0000000000007308 */ /* 0x002e640000001000 */
[----:B-1----:R-:W-:-:S06]  /*07f0*/  VIADD R3, R0, 0xffffffe ;  /* 0x0ffffffe00037836 */ /* 0x002fcc0000000000 */
[----:B------:R-:W1:Y:S02]  /*0800*/  F2I.FTZ.U32.TRUNC.NTZ R3, R3 ;  /* 0x0000000300037305 */ /* 0x000e64000021f000 */
[----:B-1----:R-:W-:-:S04]  /*0810*/  IMAD.MOV R6, RZ, RZ, -R3 ;  /* 0x000000ffff067224 */ /* 0x002fc800078e0a03 */
[----:B------:R-:W-:Y:S01]  /*0820*/  IMAD R5, R6, R7, RZ ;  /* 0x0000000706057224 */ /* 0x000fe200078e02ff */
[----:B------:R-:W-:-:S03]  /*0830*/  IABS R6, R10 ;  /* 0x0000000a00067213 */ /* 0x000fc60000000000 */
[----:B------:R-:W-:-:S04]  /*0840*/  IMAD.HI.U32 R2, R3, R5, R2 ;  /* 0x0000000503027227 */ /* 0x000fc800078e0002 */
[----:B------:R-:W-:Y:S02]  /*0850*/  IMAD.MOV.U32 R3, RZ, RZ, R4 ;  /* 0x000000ffff037224 */ /* 0x000fe400078e0004 */
[----:B------:R-:W-:Y:S02]  /*0860*/  IMAD.MOV R0, RZ, RZ, -R6 ;  /* 0x000000ffff007224 */ /* 0x000fe400078e0a06 */
[----:B------:R-:W-:Y:S01]  /*0870*/  IMAD.HI.U32 R2, R2, R3, RZ ;  /* 0x0000000302027227 */ /* 0x000fe200078e00ff */
[----:B------:R-:W1:Y:S03]  /*0880*/  I2F.RP R6, R250 ;  /* 0x000000fa00067306 */ /* 0x000e660000209400 */
[----:B------:R-:W-:-:S05]  /*0890*/  IMAD R0, R2, R0, R3 ;  /* 0x0000000002007224 */ /* 0x000fca00078e0203 */
[----:B------:R-:W-:Y:S01]  /*08a0*/  ISETP.GT.U32.AND P1, PT, R7, R0, PT ;  /* 0x000000000700720c */ /* 0x000fe20003f24070 */
[----:B------:R-:W2:Y:S08]  /*08b0*/  I2F.RP R3, R251 ;  /* 0x000000fb00037306 */ /* 0x000eb00000209400 */
[----:B-1----:R-:W1:Y:S04]  /*08c0*/  MUFU.RCP R6, R6 ;  /* 0x0000000600067308 */ /* 0x002e680000001000 */
[----:B------:R-:W-:-:S02]  /*08d0*/  @!P1 IMAD.IADD R0, R0, 0x1, -R7 ;  /* 0x0000000100009824 */ /* 0x000fc400078e0a07 */
[----:B------:R-:W-:Y:S01]  /*08e0*/  @!P1 VIADD R2, R2, 0x1 ;  /* 0x0000000102029836 */ /* 0x000fe20000000000 */
[----:B------:R-:W-:Y:S01]  /*08f0*/  ISETP.NE.AND P1, PT, R10, RZ, PT ;  /* 0x000000ff0a00720c */ /* 0x000fe20003f25270 */
[----:B--2---:R-:W2:Y:S01]  /*0900*/  MUFU.RCP R3, R3 ;  /* 0x0000000300037308 */ /* 0x004ea20000001000 */
[----:B------:R-:W-:Y:S02]  /*0910*/  ISETP.GE.U32.AND P0, PT, R0, R7, PT ;  /* 0x000000070000720c */ /* 0x000fe40003f06070 */
[----:B------:R-:W-:-:S04]  /*0920*/  LOP3.LUT R0, R13, R10, RZ, 0x3c, !PT ;  /* 0x0000000a0d007212 */ /* 0x000fc800078e3cff */
[----:B------:R-:W-:Y:S01]  /*0930*/  ISETP.GE.AND P2, PT, R0, RZ, PT ;  /* 0x000000ff0000720c */ /* 0x000fe20003f46270 */
[----:B-1----:R-:W-:-:S04]  /*0940*/  VIADD R4, R6, 0xffffffe ;  /* 0x0ffffffe06047836 */ /* 0x002fc80000000000 */
[----:B------:R1:W3:Y:S02]  /*0950*/  F2I.FTZ.U32.TRUNC.NTZ R5, R4 ;  /* 0x0000000400057305 */ /* 0x0002e4000021f000 */
[----:B------:R-:W-:-:S04]  /*0960*/  @P0 VIADD R2, R2, 0x1 ;  /* 0x0000000102020836 */ /* 0x000fc80000000000 */
[----:B------:R-:W-:Y:S02]  /*0970*/  IMAD.MOV.U32 R6, RZ, RZ, R2 ;  /* 0x000000ffff067224 */ /* 0x000fe400078e0002 */
[----:B--2---:R-:W-:Y:S02]  /*0980*/  VIADD R2, R3, 0xffffffe ;  /* 0x0ffffffe03027836 */ /* 0x004fe40000000000 */
[----:B------:R-:W-:Y:S01]  /*0990*/  @!P2 IMAD.MOV R6, RZ, RZ, -R6 ;  /* 0x000000ffff06a224 */ /* 0x000fe200078e0a06 */
[----:B------:R-:W-:Y:S01]  /*09a0*/  @!P1 LOP3.LUT R6, RZ, R10, RZ, 0x33, !PT ;  /* 0x0000000aff069212 */ /* 0x000fe200078e33ff */
[----:B------:R-:W2:Y:S01]  /*09b0*/  F2I.FTZ.U32.TRUNC.NTZ R3, R2 ;  /* 0x0000000200037305 */ /* 0x000ea2000021f000 */
[----:B-1----:R-:W-:Y:S02]  /*09c0*/  IMAD.MOV.U32 R4, RZ, RZ, RZ ;  /* 0x000000ffff047224 */ /* 0x002fe400078e00ff */
[----:B---3--:R-:W-:Y:S02]  /*09d0*/  IMAD.MOV R7, RZ, RZ, -R5 ;  /* 0x000000ffff077224 */ /* 0x008fe400078e0a05 */
[----:B------:R-:W-:-:S02]  /*09e0*/  IMAD.SHL.U32 R9, R6, 0x200, RZ ;  /* 0x0000020006097824 */ /* 0x000fc400078e00ff */
[----:B------:R-:W-:-:S03]  /*09f0*/  IMAD R7, R7, R250, RZ ;  /* 0x000000fa07077224 */ /* 0x000fc600078e02ff */
[----:B------:R-:W-:Y:S01]  /*0a00*/  LOP3.LUT R0, R9, R12, RZ, 0xfc, !PT ;  /* 0x0000000c09007212 */ /* 0x000fe200078efcff */
[----:B------:R-:W-:Y:S01]  /*0a10*/  IMAD.HI.U32 R252, R5, R7, R4 ;  /* 0x0000000705fc7227 */ /* 0x000fe200078e0004 */
[C---:B------:R-:W-:Y:S02]  /*0a20*/  LOP3.LUT R18, R9.reuse, 0x20, R12, 0xfe, !PT ;  /* 0x0000002009127812 */ /* 0x040fe400078efe0c */
[----:B------:R-:W-:Y:S01]  /*0a30*/  IABS R11, R0 ;  /* 0x00000000000b7213 */ /* 0x000fe20000000000 */
[----:B--2---:R-:W-:Y:S01]  /*0a40*/  IMAD.MOV R14, RZ, RZ, -R3 ;  /* 0x000000ffff0e7224 */ /* 0x004fe200078e0a03 */
[----:B------:R-:W-:Y:S01]  /*0a50*/  IABS R241, R18 ;  /* 0x0000001200f17213 */ /* 0x000fe20000000000 */
[----:B------:R-:W-:Y:S01]  /*0a60*/  IMAD.MOV R7, RZ, RZ, -R6 ;  /* 0x000000ffff077224 */ /* 0x000fe200078e0a06 */
[C---:B------:R-:W-:Y:S01]  /*0a70*/  LOP3.LUT R6, R9.reuse, 0x4, R12, 0xfe, !PT ;  /* 0x0000000409067812 */ /* 0x040fe200078efe0c */
[----:B------:R-:W-:Y:S01]  /*0a80*/  IMAD.MOV.U32 R4, RZ, RZ, R14 ;  /* 0x000000ffff047224 */ /* 0x000fe200078e000e */
[----:B------:R-:W-:Y:S01]  /*0a90*/  LOP3.LUT R14, R9, 0x18, R12, 0xfe, !PT ;  /* 0x00000018090e7812 */ /* 0x000fe200078efe0c */
[----:B------:R-:W-:-:S03]  /*0aa0*/  IMAD.HI.U32 R2, R252, R11, RZ ;  /* 0x0000000bfc027227 */ /* 0x000fc600078e00ff */
[----:B------:R-:W-:Y:S01]  /*0ab0*/  IABS R245, R14 ;  /* 0x0000000e00f57213 */ /* 0x000fe20000000000 */
[----:B------:R-:W-:Y:S02]  /*0ac0*/  IMAD R5, R4, R251, RZ ;  /* 0x000000fb04057224 */ /* 0x000fe400078e02ff */
[----:B------:R-:W-:Y:S02]  /*0ad0*/  IMAD.MOV R4, RZ, RZ, -R2 ;  /* 0x000000ffff047224 */ /* 0x000fe400078e0a02 */
[----:B------:R-:W-:Y:S02]  /*0ae0*/  IMAD.MOV.U32 R2, RZ, RZ, RZ ;  /* 0x000000ffff027224 */ /* 0x000fe400078e00ff */
[----:B------:R-:W-:Y:S01]  /*0af0*/  IMAD R7, R10, R7, R13 ;  /* 0x000000070a077224 */ /* 0x000fe200078e020d */
[----:B------:R-:W-:Y:S01]  /*0b00*/  IABS R13, R6 ;  /* 0x00000006000d7213 */ /* 0x000fe20000000000 */
[----:B------:R-:W-:Y:S01]  /*0b10*/  IMAD.HI.U32 R16, R3, R5, R2 ;  /* 0x0000000503107227 */ /* 0x000fe200078e0002 */
[----:B------:R-:W-:-:S02]  /*0b20*/  LOP3.LUT R5, R9, 0x6, R12, 0xfe, !PT ;  /* 0x0000000609057812 */ /* 0x000fc400078efe0c */
[C-C-:B------:R-:W-:Y:S01]  /*0b30*/  LOP3.LUT R3, R9.reuse, 0x8, R12.reuse, 0xfe, !PT ;  /* 0x0000000809037812 */ /* 0x140fe200078efe0c */
[----:B------:R-:W-:Y:S01]  /*0b40*/  IMAD R2, R250, R4, R11 ;  /* 0x00000004fa027224 */ /* 0x000fe200078e020b */
[----:B------:R-:W-:Y:S01]  /*0b50*/  IABS R15, R5 ;  /* 0x00000005000f7213 */ /* 0x000fe20000000000 */
[----:B------:R-:W-:Y:S01]  /*0b60*/  IMAD.IADD R7, R8, 0x1, R7 ;  /* 0x0000000108077824 */ /* 0x000fe200078e0207 */
[C-C-:B------:R-:W-:Y:S02]  /*0b70*/  LOP3.LUT R8, R9.reuse, 0x2, R12.reuse, 0xfe, !PT ;  /* 0x0000000209087812 */ /* 0x140fe400078efe0c */
[----:B------:R1:W-:Y:S01]  /*0b80*/  STL [R1+0x20], R2 ;  /* 0x0000200201007387 */ /* 0x0003e20000100800 */
[----:B------:R-:W-:Y:S01]  /*0b90*/  IABS R17, R3 ;  /* 0x0000000300117213 */ /* 0x000fe20000000000 */
[----:B------:R-:W-:Y:S01]  /*0ba0*/  IMAD.HI.U32 R4, R252, R15, RZ ;  /* 0x0000000ffc047227 */ /* 0x000fe200078e00ff */
[----:B------:R-:W-:Y:S01]  /*0bb0*/  IABS R11, R8 ;  /* 0x00000008000b7213 */ /* 0x000fe20000000000 */
[----:B------:R-:W-:Y:S01]  /*0bc0*/  STL [R1+0x968], R8 ;  /* 0x0009680801007387 */ /* 0x000fe20000100800 */
[----:B------:R-:W-:Y:S01]  /*0bd0*/  LOP3.LUT R10, R9, 0x1a, R12, 0xfe, !PT ;  /* 0x0000001a090a7812 */ /* 0x000fe200078efe0c */
[----:B------:R-:W-:-:S02]  /*0be0*/  IMAD.MOV R4, RZ, RZ, -R4 ;  /* 0x000000ffff047224 */ /* 0x000fc400078e0a04 */
[----:B------:R2:W-:Y:S01]  /*0bf0*/  STL [R1+0x96c], R6 ;  /* 0x00096c0601007387 */ /* 0x0005e20000100800 */
[----:B-1----:R-:W-:Y:S01]  /*0c00*/  LOP3.LUT R2, R9, 0xa, R12, 0xfe, !PT ;  /* 0x0000000a09027812 */ /* 0x002fe200078efe0c */
[----:B------:R-:W-:Y:S02]  /*0c10*/  IMAD R4, R250, R4, R15 ;  /* 0x00000004fa047224 */ /* 0x000fe400078e020f */
[----:B------:R1:W-:Y:S01]  /*0c20*/  STL [R1+0x970], R5 ;  /* 0x0009700501007387 */ /* 0x0003e20000100800 */
[----:B------:R-:W-:-:S03]  /*0c30*/  IABS R19, R2 ;  /* 0x0000000200137213 */ /* 0x000fc60000000000 */
[----:B------:R3:W-:Y:S02]  /*0c40*/  STL [R1+0x974], R3 ;  /* 0x0009740301007387 */ /* 0x0007e40000100800 */
[C---:B--2---:R-:W-:Y:S02]  /*0c50*/  IMAD.HI.U32 R6, R252.reuse, R19, RZ ;  /* 0x00000013fc067227 */ /* 0x044fe400078e00ff */
[----:B------:R2:W-:Y:S02]  /*0c60*/  STL [R1+0x978], R2 ;  /* 0x0009780201007387 */ /* 0x0005e40000100800 */
[----:B-1----:R-:W-:-:S04]  /*0c70*/  IMAD.HI.U32 R5, R252, R17, RZ ;  /* 0x00000011fc057227 */ /* 0x002fc800078e00ff */
[----:B---3--:R-:W-:-:S04]  /*0c80*/  IMAD.HI.U32 R3, R252, R13, RZ ;  /* 0x0000000dfc037227 */ /* 0x008fc800078e00ff */
[----:B--2---:R-:W-:Y:S01]  /*0c90*/  IMAD.HI.U32 R2, R252, R11, RZ ;  /* 0x0000000bfc027227 */ /* 0x004fe200078e00ff */
[----:B------:R-:W-:-:S03]  /*0ca0*/  IADD3 R3, PT, PT, -R3, RZ, RZ ;  /* 0x000000ff03037210 */ /* 0x000fc60007ffe1ff */
[----:B------:R-:W-:Y:S02]  /*0cb0*/  IMAD.MOV R2, RZ, RZ, -R2 ;  /* 0x000000ffff027224 */ /* 0x000fe400078e0a02 */
[----:B------:R-:W-:Y:S02]  /*0cc0*/  IMAD.MOV R5, RZ, RZ, -R5 ;  /* 0x000000ffff057224 */ /* 0x000fe400078e0a05 */
[C---:B------:R-:W-:Y:S02]  /*0cd0*/  IMAD R8, R250.reuse, R2, R11 ;  /* 0x00000002fa087224 */ /* 0x040fe400078e020b */
[C---:B------:R-:W-:Y:S02]  /*0ce0*/  IMAD R2, R250.reuse, R3, R13 ;  /* 0x00000003fa027224 */ /* 0x040fe400078e020d */
[----:B------:R-:W-:Y:S01]  /*0cf0*/  IMAD.MOV R6, RZ, RZ, -R6 ;  /* 0x000000ffff067224 */ /* 0x000fe200078e0a06 */
[----:B------:R1:W-:Y:S01]  /*0d00*/  STL [R1+0x1c], R8 ;  /* 0x00001c0801007387 */ /* 0x0003e20000100800 */
[----:B------:R-:W-:Y:S01]  /*0d10*/  IMAD R3, R250, R5, R17 ;  /* 0x00000005fa037224 */ /* 0x000fe200078e0211 */
[----:B------:R-:W-:-:S02]  /*0d20*/  LOP3.LUT R5, R9, 0xe, R12, 0xfe, !PT ;  /* 0x0000000e09057812 */ /* 0x000fc400078efe0c */
[----:B------:R2:W-:Y:S01]  /*0d30*/  STL [R1+0x18], R2 ;  /* 0x0000180201007387 */ /* 0x0005e20000100800 */
[C-C-:B------:R-:W-:Y:S02]  /*0d40*/  LOP3.LUT R17, R9.reuse, 0x22, R12.reuse, 0xfe, !PT ;  /* 0x0000002209117812 */ /* 0x140fe400078efe0c */
[----:B------:R-:W-:Y:S01]  /*0d50*/  IABS R13, R5 ;  /* 0x00000005000d7213 */ /* 0x000fe20000000000 */
[----:B------:R3:W-:Y:S01]  /*0d60*/  STL [R1+0x14], R4 ;  /* 0x0000140401007387 */ /* 0x0007e20000100800 */
[----:B-1----:R-:W-:-:S03]  /*0d70*/  LOP3.LUT R8, R9, 0xc, R12, 0xfe, !PT ;  /* 0x0000000c09087812 */ /* 0x002fc600078efe0c */
[----:B------:R1:W-:Y:S01]  /*0d80*/  STL [R1+0x10], R3 ;  /* 0x0000100301007387 */ /* 0x0003e20000100800 */
[----:B--2---:R-:W-:Y:S01]  /*0d90*/  IMAD R2, R250, R6, R19 ;  /* 0x00000006fa027224 */ /* 0x004fe200078e0213 */
[----:B------:R-:W-:Y:S02]  /*0da0*/  IABS R11, R8 ;  /* 0x00000008000b7213 */ /* 0x000fe40000000000 */
[C-C-:B---3--:R-:W-:Y:S02]  /*0db0*/  LOP3.LUT R4, R9.reuse, 0x10, R12.reuse, 0xfe, !PT ;  /* 0x0000001009047812 */ /* 0x148fe400078efe0c */
[----:B------:R2:W-:Y:S01]  /*0dc0*/  STL [R1+0xc], R2 ;  /* 0x00000c0201007387 */ /* 0x0005e20000100800 */
[----:B-1----:R-:W-:-:S03]  /*0dd0*/  LOP3.LUT R3, R9, 0x12, R12, 0xfe, !PT ;  /* 0x0000001209037812 */ /* 0x002fc600078efe0c */
[----:B------:R-:W-:Y:S01]  /*0de0*/  STL [R1+0x97c], R8 ;  /* 0x00097c0801007387 */ /* 0x000fe20000100800 */
[----:B------:R-:W-:Y:S02]  /*0df0*/  IABS R249, R4 ;  /* 0x0000000400f97213 */ /* 0x000fe40000000000 */
[----:B------:R-:W-:Y:S01]  /*0e00*/  IABS R15, R3 ;  /* 0x00000003000f7213 */ /* 0x000fe20000000000 */
[----:B------:R1:W-:Y:S01]  /*0e10*/  STL [R1+0x980], R5 ;  /* 0x0009800501007387 */ /* 0x0003e20000100800 */
[----:B--2---:R-:W-:-:S03]  /*0e20*/  LOP3.LUT R2, R9, 0x14, R12, 0xfe, !PT ;  /* 0x0000001409027812 */ /* 0x004fc600078efe0c */
[----:B------:R2:W-:Y:S01]  /*0e30*/  STL [R1+0x988], R4 ;  /* 0x0009880401007387 */ /* 0x0005e20000100800 */
[----:B------:R-:W-:-:S03]  /*0e40*/  IABS R247, R2 ;  /* 0x0000000200f77213 */ /* 0x000fc60000000000 */
[----:B------:R3:W-:Y:S01]  /*0e50*/  STL [R1+0x984], R3 ;  /* 0x0009840301007387 */ /* 0x0007e20000100800 */
[----:B-1----:R-:W-:-:S03]  /*0e60*/  IMAD.HI.U32 R5, R252, R15, RZ ;  /* 0x0000000ffc057227 */ /* 0x002fc600078e00ff */
[----:B------:R1:W-:Y:S01]  /*0e70*/  STL [R1+0x98c], R2 ;  /* 0x00098c0201007387 */ /* 0x0003e20000100800 */
[----:B--2---:R-:W-:-:S04]  /*0e80*/  IMAD.HI.U32 R4, R252, R249, RZ ;  /* 0x000000f9fc047227 */ /* 0x004fc800078e00ff */
[----:B---3--:R-:W-:-:S04]  /*0e90*/  IMAD.HI.U32 R3, R252, R13, RZ ;  /* 0x0000000dfc037227 */ /* 0x008fc800078e00ff */
[----:B-1----:R-:W-:-:S04]  /*0ea0*/  IMAD.HI.U32 R2, R252, R11, RZ ;  /* 0x0000000bfc027227 */ /* 0x002fc800078e00ff */
[----:B------:R-:W-:-:S04]  /*0eb0*/  IMAD.HI.U32 R6, R252, R247, RZ ;  /* 0x000000f7fc067227 */ /* 0x000fc800078e00ff */
[----:B------:R-:W-:Y:S02]  /*0ec0*/  IMAD.MOV R2, RZ, RZ, -R2 ;  /* 0x000000ffff027224 */ /* 0x000fe400078e0a02 */
[----:B------:R-:W-:Y:S02]  /*0ed0*/  IMAD.MOV R4, RZ, RZ, -R4 ;  /* 0x000000ffff047224 */ /* 0x000fe400078e0a04 */
[----:B------:R-:W-:Y:S02]  /*0ee0*/  IMAD.MOV R3, RZ, RZ, -R3 ;  /* 0x000000ffff037224 */ /* 0x000fe400078e0a03 */
[----:B------:R-:W-:Y:S02]  /*0ef0*/  IMAD.MOV R5, RZ, RZ, -R5 ;  /* 0x000000ffff057224 */ /* 0x000fe400078e0a05 */
[----:B------:R-:W-:Y:S02]  /*0f00*/  IMAD.MOV R6, RZ, RZ, -R6 ;  /* 0x000000ffff067224 */ /* 0x000fe400078e0a06 */
[C---:B------:R-:W-:Y:S01]  /*0f10*/  IMAD R8, R250.reuse, R2, R11 ;  /* 0x00000002fa087224 */ /* 0x040fe200078e020b */
[----:B------:R-:W-:Y:S01]  /*0f20*/  LOP3.LUT R11, R9, 0x16, R12, 0xfe, !PT ;  /* 0x00000016090b7812 */ /* 0x000fe200078efe0c */
[----:B------:R-:W-:-:S02]  /*0f30*/  IMAD R249, R250, R4, R249 ;  /* 0x00000004faf97224 */ /* 0x000fc400078e02f9 */
[C---:B------:R-:W-:Y:S01]  /*0f40*/  IMAD R2, R250.reuse, R3, R13 ;  /* 0x00000003fa027224 */ /* 0x040fe200078e020d */
[----:B------:R1:W-:Y:S01]  /*0f50*/  STL [R1+0x8], R8 ;  /* 0x0000080801007387 */ /* 0x0003e20000100800 */
[C---:B------:R-:W-:Y:S01]  /*0f60*/  IMAD R248, R250.reuse, R5, R15 ;  /* 0x00000005faf87224 */ /* 0x040fe200078e020f */
[----:B------:R-:W-:Y:S01]  /*0f70*/  IABS R13, R10 ;  /* 0x0000000a000d7213 */ /* 0x000fe20000000000 */
[----:B------:R-:W-:Y:S01]  /*0f80*/  IMAD R247, R250, R6, R247 ;  /* 0x00000006faf77224 */ /* 0x000fe200078e02f7 */
[----:B------:R-:W-:Y:S01]  /*0f90*/  STL [R1+0xe34], R249 ;  /* 0x000e34f901007387 */ /* 0x000fe20000100800 */
[----:B------:R-:W-:-:S03]  /*0fa0*/  IMAD.HI.U32 R3, R252, R245, RZ ;  /* 0x000000f5fc037227 */ /* 0x000fc600078e00ff */
[----:B------:R2:W-:Y:S01]  /*0fb0*/  STL [R1+0x4], R2 ;  /* 0x0000040201007387 */ /* 0x0005e20000100800 */
[----:B------:R-:W-:Y:S01]  /*0fc0*/  IMAD.HI.U32 R4, R252, R13, RZ ;  /* 0x0000000dfc047227 */ /* 0x000fe200078e00ff */
[C---:B-1----:R-:W-:Y:S02]  /*0fd0*/  LOP3.LUT R8, R9.reuse, 0x1c, R12, 0xfe, !PT ;  /* 0x0000001c09087812 */ /* 0x042fe400078efe0c */
[----:B------:R-:W-:Y:S01]  /*0fe0*/  STL [R1+0xe30], R248 ;  /* 0x000e30f801007387 */ /* 0x000fe20000100800 */
[----:B------:R-:W-:Y:S01]  /*0ff0*/  IMAD.MOV R3, RZ, RZ, -R3 ;  /* 0x000000ffff037224 */ /* 0x000fe200078e0a03 */
[----:B------:R-:W-:Y:S01]  /*1000*/  IABS R243, R8 ;  /* 0x0000000800f37213 */ /* 0x000fe20000000000 */
[----:B------:R-:W-:Y:S01]  /*1010*/  IMAD.MOV R4, RZ, RZ, -R4 ;  /* 0x000000ffff047224 */ /* 0x000fe200078e0a04 */
[----:B------:R-:W-:Y:S01]  /*1020*/  STL [R1+0xe38], R247 ;  /* 0x000e38f701007387 */ /* 0x000fe20000100800 */
[----:B------:R-:W-:Y:S01]  /*1030*/  IMAD R245, R250, R3, R245 ;  /* 0x00000003faf57224 */ /* 0x000fe200078e02f5 */
[----:B--2---:R-:W-:Y:S01]  /*1040*/  LOP3.LUT R2, R9, 0x1e, R12, 0xfe, !PT ;  /* 0x0000001e09027812 */ /* 0x004fe200078efe0c */
[----:B------:R-:W-:Y:S01]  /*1050*/  IMAD.HI.U32 R5, R252, R243, RZ ;  /* 0x000000f3fc057227 */ /* 0x000fe200078e00ff */
[----:B------:R1:W-:Y:S02]  /*1060*/  STL [R1+0x994], R11 ;  /* 0x0009940b01007387 */ /* 0x0003e40000100800 */
[----:B------:R-:W-:Y:S01]  /*1070*/  IABS R15, R2 ;  /* 0x00000002000f7213 */ /* 0x000fe20000000000 */
[----:B------:R-:W-:Y:S01]  /*1080*/  IMAD.MOV R5, RZ, RZ, -R5 ;  /* 0x000000ffff057224 */ /* 0x000fe200078e0a05 */
[----:B------:R2:W-:Y:S01]  /*1090*/  STL [R1+0x990], R14 ;  /* 0x0009900e01007387 */ /* 0x0005e20000100800 */
[----:B------:R-:W-:-:S02]  /*10a0*/  IMAD R244, R250, R4, R13 ;  /* 0x00000004faf47224 */ /* 0x000fc400078e020d */
[----:B------:R-:W-:Y:S01]  /*10b0*/  IMAD.HI.U32 R6, R252, R15, RZ ;  /* 0x0000000ffc067227 */ /* 0x000fe200078e00ff */
[----:B------:R3:W-:Y:S01]  /*10c0*/  STL [R1+0x99c], R10 ;  /* 0x00099c0a01007387 */ /* 0x0007e20000100800 */
[----:B-1----:R-:W-:Y:S02]  /*10d0*/  IABS R11, R11 ;  /* 0x0000000b000b7213 */ /* 0x002fe40000000000 */
[----:B------:R-:W-:Y:S01]  /*10e0*/  IMAD.MOV R6, RZ, RZ, -R6 ;  /* 0x000000ffff067224 */ /* 0x000fe200078e0a06 */
[----:B------:R1:W-:Y:S01]  /*10f0*/  STL [R1+0x998], R8 ;  /* 0x0009980801007387 */ /* 0x0003e20000100800 */
[C---:B------:R-:W-:Y:S01]  /*1100*/  IMAD R243, R250.reuse, R5, R243 ;  /* 0x00000005faf37224 */ /* 0x040fe200078e02f3 */
[C-C-:B--2---:R-:W-:Y:S01]  /*1110*/  LOP3.LUT R14, R9.reuse, 0x24, R12.reuse, 0xfe, !PT ;  /* 0x00000024090e7812 */ /* 0x144fe200078efe0c */
[----:B------:R-:W-:Y:S01]  /*1120*/  IMAD R242, R250, R6, R15 ;  /* 0x00000006faf27224 */ /* 0x000fe200078e020f */
[----:B------:R2:W-:Y:S01]  /*1130*/  STL [R1+0x9ac], R2 ;  /* 0x0009ac0201007387 */ /* 0x0005e20000100800 */
[C---:B------:R-:W-:Y:S01]  /*1140*/  LOP3.LUT R15, R9.reuse, 0x2c, R12, 0xfe, !PT ;  /* 0x0000002c090f7812 */ /* 0x040fe200078efe0c */
[----:B------:R-:W-:Y:S01]  /*1150*/  IMAD.MOV.U32 R249, RZ, RZ, R16 ;  /* 0x000000fffff97224 */ /* 0x000fe200078e0010 */
[----:B---3--:R-:W-:Y:S01]  /*1160*/  LOP3.LUT R10, R9, 0x26, R12, 0xfe, !PT ;  /* 0x00000026090a7812 */ /* 0x008fe200078efe0c */
[----:B------:R-:W3:Y:S01]  /*1170*/  S2R R248, SR_TID.X ;  /* 0x0000000000f87919 */ /* 0x000ee20000002100 */
[----:B------:R-:W-:-:S02]  /*1180*/  IABS R239, R14 ;  /* 0x0000000e00ef7213 */ /* 0x000fc40000000000 */
[----:B------:R-:W-:Y:S02]  /*1190*/  IABS R13, R10 ;  /* 0x0000000a000d7213 */ /* 0x000fe40000000000 */
[----:B-1----:R-:W-:Y:S01]  /*11a0*/  LOP3.LUT R8, R9, 0x28, R12, 0xfe, !PT ;  /* 0x0000002809087812 */ /* 0x002fe200078efe0c */
[C---:B--2---:R-:W-:Y:S01]  /*11b0*/  IMAD.HI.U32 R2, R252.reuse, R11, RZ ;  /* 0x0000000bfc027227 */ /* 0x044fe200078e00ff */
[----:B------:R-:W-:Y:S02]  /*11c0*/  IABS R235, R15 ;  /* 0x0000000f00eb7213 */ /* 0x000fe40000000000 */
[----:B------:R-:W-:Y:S01]  /*11d0*/  IABS R237, R8 ;  /* 0x0000000800ed7213 */ /* 0x000fe20000000000 */
[----:B------:R-:W-:Y:S02]  /*11e0*/  IMAD.MOV R2, RZ, RZ, -R2 ;  /* 0x000000ffff027224 */ /* 0x000fe400078e0a02 */
[----:B------:R-:W-:-:S04]  /*11f0*/  IMAD.HI.U32 R5, R252, R13, RZ ;  /* 0x0000000dfc057227 */ /* 0x000fc800078e00ff */
[----:B------:R-:W-:Y:S01]  /*1200*/  IMAD R246, R250, R2, R11 ;  /* 0x00000002faf67224 */ /* 0x000fe200078e020b */
[----:B------:R-:W-:Y:S01]  /*1210*/  IABS R11, R17 ;  /* 0x00000011000b7213 */ /* 0x000fe20000000000 */
[----:B------:R-:W-:-:S03]  /*1220*/  IMAD.HI.U32 R2, R252, R241, RZ ;  /* 0x000000f1fc027227 */ /* 0x000fc600078e00ff */
[----:B------:R-:W-:Y:S01]  /*1230*/  STL [R1+0xe2c], R246 ;  /* 0x000e2cf601007387 */ /* 0x000fe20000100800 */
[----:B------:R-:W-:-:S03]  /*1240*/  IMAD.HI.U32 R3, R252, R11, RZ ;  /* 0x0000000bfc037227 */ /* 0x000fc600078e00ff */
[----:B------:R-:W-:Y:S01]  /*1250*/  STL [R1+0xe3c], R245 ;  /* 0x000e3cf501007387 */ /* 0x000fe20000100800 */
[----:B------:R-:W-:Y:S02]  /*1260*/  IMAD.MOV R3, RZ, RZ, -R3 ;  /* 0x000000ffff037224 */ /* 0x000fe400078e0a03 */
[----:B------:R-:W-:Y:S01]  /*1270*/  IMAD.MOV R2, RZ, RZ, -R2 ;  /* 0x000000ffff027224 */ /* 0x000fe200078e0a02 */
[----:B------:R-:W-:Y:S01]  /*1280*/  STL [R1+0xe24], R244 ;  /* 0x000e24f401007387 */ /* 0x000fe20000100800 */
[C---:B------:R-:W-:Y:S02]  /*1290*/  IMAD R240, R250.reuse, R3, R11 ;  /* 0x00000003faf07224 */ /* 0x040fe400078e020b */
[----:B------:R-:W-:Y:S01]  /*12a0*/  IMAD R241, R250, R2, R241 ;  /* 0x00000002faf17224 */ /* 0x000fe200078e02f1 */
[----:B------:R-:W-:Y:S01]  /*12b0*/  STL [R1+0xe20], R243 ;  /* 0x000e20f301007387 */ /* 0x000fe20000100800 */
[----:B------:R-:W-:Y:S02]  /*12c0*/  IMAD.MOV R5, RZ, RZ, -R5 ;  /* 0x000000ffff057224 */ /* 0x000fe400078e0a05 */
[----:B------:R-:W-:Y:S01]  /*12d0*/  IMAD.HI.U32 R4, R252, R239, RZ ;  /* 0x000000effc047227 */ /* 0x000fe200078e00ff */
[----:B------:R-:W-:Y:S03]  /*12e0*/  STL [R1+0xe28], R242 ;  /* 0x000e28f201007387 */ /* 0x000fe60000100800 */
[----:B------:R-:W-:Y:S01]  /*12f0*/  IMAD R238, R250, R5, R13 ;  /* 0x00000005faee7224 */ /* 0x000fe200078e020d */
[----:B------:R-:W-:Y:S01]  /*1300*/  STL [R1+0x9b0], R18 ;  /* 0x0009b01201007387 */ /* 0x000fe20000100800 */
[----:B------:R-:W-:-:S03]  /*1310*/  IMAD.HI.U32 R6, R252, R237, RZ ;  /* 0x000000edfc067227 */ /* 0x000fc600078e00ff */
[----:B------:R1:W-:Y:S01]  /*1320*/  STL [R1+0x9a8], R17 ;  /* 0x0009a81101007387 */ /* 0x0003e20000100800 */
[----:B------:R-:W-:Y:S02]  /*1330*/  IMAD.MOV R4, RZ, RZ, -R4 ;  /* 0x000000ffff047224 */ /* 0x000fe400078e0a04 */
[----:B------:R-:W-:Y:S01]  /*1340*/  IMAD.MOV R6, RZ, RZ, -R6 ;  /* 0x000000ffff067224 */ /* 0x000fe200078e0a06 */
[----:B------:R2:W-:Y:S01]  /*1350*/  STL [R1+0x9b8], R14 ;  /* 0x0009b80e01007387 */ /* 0x0005e20000100800 */
[C---:B------:R-:W-:Y:S02]  /*1360*/  IMAD R239, R250.reuse, R4, R239 ;  /* 0x00000004faef7224 */ /* 0x040fe400078e02ef */
[----:B------:R-:W-:Y:S01]  /*1370*/  IMAD R237, R250, R6, R237 ;  /* 0x00000006faed7224 */ /* 0x000fe200078e02ed */
[----:B------:R3:W-:Y:S01]  /*1380*/  STL [R1+0x9c4], R10 ;  /* 0x0009c40a01007387 */ /* 0x0007e20000100800 */
[----:B------:R-:W-:Y:S01]  /*1390*/  IMAD.HI.U32 R3, R252, R235, RZ ;  /* 0x000000ebfc037227 */ /* 0x000fe200078e00ff */
[----:B-1----:R-:W-:-:S02]  /*13a0*/  LOP3.LUT R17, R9, 0x2a, R12, 0xfe, !PT ;  /* 0x0000002a09117812 */ /* 0x002fc400078efe0c */
[----:B------:R1:W-:Y:S01]  /*13b0*/  STL [R1+0x9c0], R8 ;  /* 0x0009c00801007387 */ /* 0x0003e20000100800 */
[----:B------:R-:W-:Y:S01]  /*13c0*/  IMAD.MOV R3, RZ, RZ, -R3 ;  /* 0x000000ffff037224 */ /* 0x000fe200078e0a03 */
[----:B------:R-:W-:Y:S02]  /*13d0*/  IABS R11, R17 ;  /* 0x00000011000b7213 */ /* 0x000fe40000000000 */
[C-C-:B--2---:R-:W-:Y:S01]  /*13e0*/  LOP3.LUT R14, R9.reuse, 0x2e, R12.reuse, 0xfe, !PT ;  /* 0x0000002e090e7812 */ /* 0x144fe200078efe0c */
[----:B------:R2:W-:Y:S01]  /*13f0*/  STL [R1+0xe40], R241 ;  /* 0x000e40f101007387 */ /* 0x0005e20000100800 */
[C-C-:B---3--:R-:W-:Y:S01]  /*1400*/  LOP3.LUT R10, R9.reuse, 0x30, R12.reuse, 0xfe, !PT ;  /* 0x00000030090a7812 */ /* 0x148fe200078efe0c */
[C---:B------:R-:W-:Y:S01]  /*1410*/  IMAD.HI.U32 R2, R252.reuse, R11, RZ ;  /* 0x0000000bfc027227 */ /* 0x040fe200078e00ff */
[----:B------:R-:W-:Y:S01]  /*1420*/  IABS R13, R14 ;  /* 0x0000000e000d7213 */ /* 0x000fe20000000000 */
[----:B------:R-:W-:Y:S01]  /*1430*/  STL [R1+0xe44], R240 ;  /* 0x000e44f001007387 */ /* 0x000fe20000100800 */
[----:B-1----:R-:W-:Y:S01]  /*1440*/  LOP3.LUT R8, R9, 0x32, R12, 0xfe, !PT ;  /* 0x0000003209087812 */ /* 0x002fe200078efe0c */
[----:B------:R-:W-:Y:S01]  /*1450*/  IMAD.MOV R2, RZ, RZ, -R2 ;  /* 0x000000ffff027224 */ /* 0x000fe200078e0a02 */
[----:B------:R-:W-:Y:S01]  /*1460*/  IABS R233, R10 ;  /* 0x0000000a00e97213 */ /* 0x000fe20000000000 */
[----:B------:R1:W-:Y:S01]  /*1470*/  STL [R1+0x9cc], R17 ;  /* 0x0009cc1101007387 */ /* 0x0003e20000100800 */
[----:B------:R-:W-:Y:S01]  /*1480*/  IMAD.HI.U32 R4, R252, R13, RZ ;  /* 0x0000000dfc047227 */ /* 0x000fe200078e00ff */
[----:B--2---:R-:W-:-:S02]  /*1490*/  LOP3.LUT R241, R0, 0x1f4, RZ, 0xfc, !PT ;  /* 0x000001f400f17812 */ /* 0x004fc400078efcff */
[----:B------:R2:W-:Y:S01]  /*14a0*/  STL [R1+0x9c8], R15 ;  /* 0x0009c80f01007387 */ /* 0x0005e20000100800 */
[C---:B------:R-:W-:Y:S01]  /*14b0*/  IMAD R236, R250.reuse, R2, R11 ;  /* 0x00000002faec7224 */ /* 0x040fe200078e020b */
[C---:B------:R-:W-:Y:S01]  /*14c0*/  LOP3.LUT R2, R9.reuse, 0x3c, R12, 0xfe, !PT ;  /* 0x0000003c09027812 */ /* 0x040fe200078efe0c */
[----:B------:R-:W-:Y:S01]  /*14d0*/  IMAD.MOV R4, RZ, RZ, -R4 ;  /* 0x000000ffff047224 */ /* 0x000fe200078e0a04 */
[----:B------:R3:W-:Y:S01]  /*14e0*/  STL [R1+0x9dc], R14 ;  /* 0x0009dc0e01007387 */ /* 0x0007e20000100800 */
[C---:B------:R-:W-:Y:S01]  /*14f0*/  IMAD R235, R250.reuse, R3, R235 ;  /* 0x00000003faeb7224 */ /* 0x040fe200078e02eb */
[C-C-:B-1----:R-:W-:Y:S01]  /*1500*/  LOP3.LUT R17, R9.reuse, 0x34, R12.reuse, 0xfe, !PT ;  /* 0x0000003409117812 */ /* 0x142fe200078efe0c */
[----:B------:R-:W-:Y:S01]  /*1510*/  IMAD R234, R250, R4, R13 ;  /* 0x00000004faea7224 */ /* 0x000fe200078e020d */
[----:B------:R1:W-:Y:S01]  /*1520*/  STL [R1+0x9e0], R10 ;  /* 0x0009e00a01007387 */ /* 0x0003e20000100800 */
[----:B------:R-:W-:Y:S01]  /*1530*/  IABS R227, R2 ;  /* 0x0000000200e37213 */ /* 0x000fe20000000000 */
[C---:B------:R-:W-:Y:S01]  /*1540*/  IMAD.HI.U32 R5, R252.reuse, R233, RZ ;  /* 0x000000e9fc057227 */ /* 0x040fe200078e00ff */
[----:B--2---:R-:W-:Y:S01]  /*1550*/  IABS R15, R8 ;  /* 0x00000008000f7213 */ /* 0x004fe20000000000 */
[----:B------:R2:W-:Y:S01]  /*1560*/  STL [R1+0x9d8], R8 ;  /* 0x0009d80801007387 */ /* 0x0005e20000100800 */
[----:B------:R-:W-:Y:S01]  /*1570*/  IABS R231, R17 ;  /* 0x0000001100e77213 */ /* 0x000fe20000000000 */
[----:B------:R-:W-:Y:S01]  /*1580*/  IMAD.MOV R5, RZ, RZ, -R5 ;  /* 0x000000ffff057224 */ /* 0x000fe200078e0a05 */
[C-C-:B---3--:R-:W-:Y:S01]  /*1590*/  LOP3.LUT R14, R9.reuse, 0x36, R12.reuse, 0xfe, !PT ;  /* 0x00000036090e7812 */ /* 0x148fe200078efe0c */
[----:B------:R-:W-:Y:S01]  /*15a0*/  STL [R1+0x9e4], R17 ;  /* 0x0009e41101007387 */ /* 0x000fe20000100800 */
[----:B------:R-:W-:Y:S01]  /*15b0*/  IMAD.HI.U32 R6, R252, R15, RZ ;  /* 0x0000000ffc067227 */ /* 0x000fe200078e00ff */
[----:B-1----:R-:W-:-:S02]  /*15c0*/  LOP3.LUT R10, R9, 0x38, R12, 0xfe, !PT ;  /* 0x00000038090a7812 */ /* 0x002fc400078efe0c */
[----:B------:R1:W-:Y:S01]  /*15d0*/  STL [R1+0x9d4], R14 ;  /* 0x0009d40e01007387 */ /* 0x0003e20000100800 */
[----:B------:R-:W-:Y:S01]  /*15e0*/  IMAD.MOV R6, RZ, RZ, -R6 ;  /* 0x000000ffff067224 */ /* 0x000fe200078e0a06 */
[C-C-:B--2---:R-:W-:Y:S01]  /*15f0*/  LOP3.LUT R8, R9.reuse, 0x3a, R12.reuse, 0xfe, !PT ;  /* 0x0000003a09087812 */ /* 0x144fe200078efe0c */
[C---:B------:R-:W-:Y:S01]  /*1600*/  IMAD R233, R250.reuse, R5, R233 ;  /* 0x00000005fae97224 */ /* 0x040fe200078e02e9 */
[----:B------:R2:W-:Y:S01]  /*1610*/  STL [R1+0x9d0], R10 ;  /* 0x0009d00a01007387 */ /* 0x0005e20000100800 */
[----:B------:R-:W-:Y:S01]  /*1620*/  IABS R229, R10 ;  /* 0x0000000a00e57213 */ /* 0x000fe20000000000 */
[----:B------:R-:W-:Y:S01]  /*1630*/  IMAD R232, R250, R6, R15 ;  /* 0x00000006fae87224 */ /* 0x000fe200078e020f */
[----:B------:R-:W-:Y:S01]  /*1640*/  IABS R11, R14 ;  /* 0x0000000e000b7213 */ /* 0x000fe20000000000 */
[----:B------:R3:W-:Y:S01]  /*1650*/  STL [R1+0x9bc], R8 ;  /* 0x0009bc0801007387 */ /* 0x0007e20000100800 */
[----:B------:R-:W-:Y:S01]  /*1660*/  IABS R13, R8 ;  /* 0x00000008000d7213 */ /* 0x000fe20000000000 */
[----:B------:R-:W-:Y:S01]  /*1670*/  IMAD.HI.U32 R4, R252, R229, RZ ;  /* 0x000000e5fc047227 */ /* 0x000fe200078e00ff */
[----:B------:R-:W-:Y:S01]  /*1680*/  LOP3.LUT R9, R9, 0x3e, R12, 0xfe, !PT ;  /* 0x0000003e09097812 */ /* 0x000fe200078efe0c */
[----:B------:R4:W-:Y:S01]  /*1690*/  STL [R1+0x9b4], R2 ;  /* 0x0009b40201007387 */ /* 0x0009e20000100800 */
[----:B-1----:R-:W-:Y:S01]  /*16a0*/  LOP3.LUT R14, R0, 0x48, RZ, 0xfc, !PT ;  /* 0x00000048000e7812 */ /* 0x002fe200078efcff */
[----:B------:R-:W-:Y:S01]  /*16b0*/  IMAD.HI.U32 R3, R252, R11, RZ ;  /* 0x0000000bfc037227 */ /* 0x000fe200078e00ff */
[C---:B--2---:R-:W-:Y:S01]  /*16c0*/  LOP3.LUT R10, R0.reuse, 0x4c, RZ, 0xfc, !PT ;  /* 0x0000004c000a7812 */ /* 0x044fe200078efcff */
[----:B------:R1:W-:Y:S01]  /*16d0*/  STL [R1+0x9a4], R9 ;  /* 0x0009a40901007387 */ /* 0x0003e20000100800 */
[C---:B------:R-:W-:Y:S01]  /*16e0*/  LOP3.LUT R12, R0.reuse, 0x4a, RZ, 0xfc, !PT ;  /* 0x0000004a000c7812 */ /* 0x040fe200078efcff */
[----:B------:R-:W-:Y:S01]  /*16f0*/  IMAD.MOV R4, RZ, RZ, -R4 ;  /* 0x000000ffff047224 */ /* 0x000fe200078e0a04 */
[C---:B---3--:R-:W-:Y:S01]  /*1700*/  LOP3.LUT R8, R0.reuse, 0x1fe, RZ, 0xfc, !PT ;  /* 0x000001fe00087812 */ /* 0x048fe200078efcff */
[----:B------:R-:W-:Y:S01]  /*1710*/  IMAD.MOV R3, RZ, RZ, -R3 ;  /* 0x000000ffff037224 */ /* 0x000fe200078e0a03 */
[----:B------:R-:W-:Y:S01]  /*1720*/  LOP3.LUT R15, R0, 0x46, RZ, 0xfc, !PT ;  /* 0x00000046000f7812 */ /* 0x000fe200078efcff */
[----:B----4-:R-:W-:Y:S01]  /*1730*/  IMAD.HI.U32 R2, R252, R231, RZ ;  /* 0x000000e7fc027227 */ /* 0x010fe200078e00ff */
[----:B------:R-:W-:Y:S01]  /*1740*/  IABS R219, R12 ;  /* 0x0000000c00db7213 */ /* 0x000fe20000000000 */
[----:B------:R2:W-:Y:S01]  /*1750*/  STL [R1+0xa3c], R8 ;  /* 0x000a3c0801007387 */ /* 0x0005e20000100800 */
[----:B------:R-:W-:Y:S01]  /*1760*/  IABS R221, R15 ;  /* 0x0000000f00dd7213 */ /* 0x000fe20000000000 */
[----:B------:R-:W-:Y:S01]  /*1770*/  IMAD R229, R250, R4, R229 ;  /* 0x00000004fae57224 */ /* 0x000fe200078e02e5 */
[----:B------:R-:W-:Y:S01]  /*1780*/  IADD3 R6, PT, PT, -R2, RZ, RZ ;  /* 0x000000ff02067210 */ /* 0x000fe20007ffe1ff */
[----:B------:R-:W-:Y:S01]  /*1790*/  IMAD.HI.U32 R2, R252, R13, RZ ;  /* 0x0000000dfc027227 */ /* 0x000fe200078e00ff */
[----:B------:R-:W-:-:S02]  /*17a0*/  LOP3.LUT R4, R0, 0x40, RZ, 0xfc, !PT ;  /* 0x0000004000047812 */ /* 0x000fc400078efcff */
[----:B-1----:R-:W-:Y:S01]  /*17b0*/  IABS R9, R9 ;  /* 0x0000000900097213 */ /* 0x002fe20000000000 */
[----:B------:R-:W-:Y:S01]  /*17c0*/  IMAD.MOV R2, RZ, RZ, -R2 ;  /* 0x000000ffff027224 */ /* 0x000fe200078e0a02 */
[----:B------:R-:W-:Y:S01]  /*17d0*/  IABS R225, R8 ;  /* 0x0000000800e17213 */ /* 0x000fe20000000000 */
[----:B------:R-:W-:Y:S01]  /*17e0*/  IMAD R230, R250, R3, R11 ;  /* 0x00000003fae67224 */ /* 0x000fe200078e020b */
[----:B------:R-:W-:Y:S01]  /*17f0*/  LOP3.LUT R3, R0, 0x42, RZ, 0xfc, !PT ;  /* 0x0000004200037812 */ /* 0x000fe200078efcff */
[----:B------:R-:W-:Y:S01]  /*1800*/  IMAD R228, R250, R2, R13 ;  /* 0x00000002fae47224 */ /* 0x000fe200078e020d */
[----:B------:R-:W-:Y:S01]  /*1810*/  LOP3.LUT R2, R0, 0x44, RZ, 0xfc, !PT ;  /* 0x0000004400027812 */ /* 0x000fe200078efcff */
[----:B------:R-:W-:Y:S01]  /*1820*/  IMAD.HI.U32 R5, R252, R227, RZ ;  /* 0x000000e3fc057227 */ /* 0x000fe200078e00ff */
[----:B------:R-:W-:Y:S01]  /*1830*/  IABS R11, R4 ;  /* 0x00000004000b7213 */ /* 0x000fe20000000000 */
[----:B------:R-:W-:Y:S01]  /*1840*/  STL [R1+0x9a0], R4 ;  /* 0x0009a00401007387 */ /* 0x000fe20000100800 */
[----:B------:R-:W-:Y:S01]  /*1850*/  IABS R223, R3 ;  /* 0x0000000300df7213 */ /* 0x000fe20000000000 */
[----:B------:R-:W-:Y:S01]  /*1860*/  IMAD.MOV R5, RZ, RZ, -R5 ;  /* 0x000000ffff057224 */ /* 0x000fe200078e0a05 */
[----:B------:R-:W-:Y:S01]  /*1870*/  IABS R13, R2 ;  /* 0x00000002000d7213 */ /* 0x000fe20000000000 */
[----:B------:R1:W-:Y:S01]  /*1880*/  STL [R1+0xa64], R3 ;  /* 0x000a640301007387 */ /* 0x0003e20000100800 */
[----:B--2---:R-:W-:Y:S01]  /*1890*/  LOP3.LUT R8, R0, 0x4e, RZ, 0xfc, !PT ;  /* 0x0000004e00087812 */ /* 0x004fe200078efcff */
[----:B------:R-:W-:Y:S01]  /*18a0*/  IMAD R227, R250, R5, R227 ;  /* 0x00000005fae37224 */ /* 0x000fe200078e02e3 */
[----:B------:R-:W-:Y:S01]  /*18b0*/  LOP3.LUT R240, R0, 0x1f2, RZ, 0xfc, !PT ;  /* 0x000001f200f07812 */ /* 0x000fe200078efcff */
[----:B------:R2:W-:Y:S01]  /*18c0*/  STL [R1+0xa6c], R2 ;  /* 0x000a6c0201007387 */ /* 0x0005e20000100800 */
[----:B------:R-:W-:Y:S01]  /*18d0*/  IMAD.HI.U32 R5, R252, R13, RZ ;  /* 0x0000000dfc057227 */ /* 0x000fe200078e00ff */
[----:B------:R-:W-:-:S02]  /*18e0*/  IABS R217, R8 ;  /* 0x0000000800d97213 */ /* 0x000fc40000000000 */
[----:B------:R3:W-:Y:S01]  /*18f0*/  STL [R1+0xa70], R15 ;  /* 0x000a700f01007387 */ /* 0x0007e20000100800 */
[----:B------:R-:W-:Y:S02]  /*1900*/  IMAD.MOV R5, RZ, RZ, -R5 ;  /* 0x000000ffff057224 */ /* 0x000fe400078e0a05 */
[C---:B-1----:R-:W-:Y:S01]  /*1910*/  IMAD.HI.U32 R3, R252.reuse, R11, RZ ;  /* 0x0000000bfc037227 */ /* 0x042fe200078e00ff */
[----:B------:R-:W-:Y:S03]  /*1920*/  STL [R1+0xa74], R14 ;  /* 0x000a740e01007387 */ /* 0x000fe60000100800 */
[----:B--2---:R-:W-:Y:S01]  /*1930*/  IMAD.HI.U32 R2, R252, R9, RZ ;  /* 0x00000009fc027227 */ /* 0x004fe200078e00ff */
[----:B------:R1:W-:Y:S01]  /*1940*/  STL [R1+0xa78], R12 ;  /* 0x000a780c01007387 */ /* 0x0003e20000100800 */
[----:B---3--:R-:W-:Y:S02]  /*1950*/  LOP3.LUT R15, R0, 0x5a, RZ, 0xfc, !PT ;  /* 0x0000005a000f7812 */ /* 0x008fe400078efcff */
[----:B------:R-:W-:Y:S01]  /*1960*/  IMAD.MOV R3, RZ, RZ, -R3 ;  /* 0x000000ffff037224 */ /* 0x000fe200078e0a03 */
[----:B------:R2:W-:Y:S01]  /*1970*/  STL [R1+0xa8c], R10 ;  /* 0x000a8c0a01007387 */ /* 0x0005e20000100800 */
[----:B------:R-:W-:Y:S01]  /*1980*/  IMAD.MOV R2, RZ, RZ, -R2 ;  /* 0x000000ffff027224 */ /* 0x000fe200078e0a02 */
[----:B------:R-:W-:Y:S01]  /*1990*/  IABS R211, R15 ;  /* 0x0000000f00d37213 */ /* 0x000fe20000000000 */
[C---:B------:R-:W-:Y:S01]  /*19a0*/  IMAD R224, R250.reuse, R3, R11 ;  /* 0x00000003fae07224 */ /* 0x040fe200078e020b */
[----:B------:R-:W-:Y:S01]  /*19b0*/  IABS R11, R10 ;  /* 0x0000000a000b7213 */ /* 0x000fe20000000000 */
[----:B------:R-:W-:Y:S01]  /*19c0*/  IMAD R226, R250, R2, R9 ;  /* 0x00000002fae27224 */ /* 0x000fe200078e0209 */
[----:B------:R-:W-:Y:S01]  /*19d0*/  IABS R9, R14 ;  /* 0x0000000e00097213 */ /* 0x000fe20000000000 */
[----:B------:R-:W-:Y:S01]  /*19e0*/  IMAD.HI.U32 R4, R252, R223, RZ ;  /* 0x000000dffc047227 */ /* 0x000fe200078e00ff */
[C---:B-1----:R-:W-:Y:S01]  /*19f0*/  LOP3.LUT R12, R0.reuse, 0x54, RZ, 0xfc, !PT ;  /* 0x00000054000c7812 */ /* 0x042fe200078efcff */
[----:B------:R1:W-:Y:S01]  /*1a00*/  STL [R1+0xa90], R8 ;  /* 0x000a900801007387 */ /* 0x0003e20000100800 */
[----:B------:R-:W-:Y:S01]  /*1a10*/  LOP3.LUT R14, R0, 0x50, RZ, 0xfc, !PT ;  /* 0x00000050000e7812 */ /* 0x000fe200078efcff */
[----:B------:R-:W-:Y:S01]  /*1a20*/  IMAD R222, R250, R5, R13 ;  /* 0x00000005fade7224 */ /* 0x000fe200078e020d */
[C---:B--2---:R-:W-:Y:S01]  /*1a30*/  LOP3.LUT R10, R0.reuse, 0x56, RZ, 0xfc, !PT ;  /* 0x00000056000a7812 */ /* 0x044fe200078efcff */
[----:B------:R-:W-:Y:S01]  /*1a40*/  IMAD.MOV R4, RZ, RZ, -R4 ;  /* 0x000000ffff047224 */ /* 0x000fe200078e0a04 */
[----:B------:R-:W-:Y:S01]  /*1a50*/  LOP3.LUT R13, R0, 0x52, RZ, 0xfc, !PT ;  /* 0x00000052000d7812 */ /* 0x000fe200078efcff */
[C---:B------:R-:W-:Y:S01]  /*1a60*/  IMAD.HI.U32 R5, R252.reuse, R11, RZ ;  /* 0x0000000bfc057227 */ /* 0x040fe200078e00ff */
[----:B------:R-:W-:Y:S01]  /*1a70*/  IABS R213, R10 ;  /* 0x0000000a00d57213 */ /* 0x000fe20000000000 */
[----:B------:R-:W-:Y:S01]  /*1a80*/  STL [R1+0xa94], R14 ;  /* 0x000a940e01007387 */ /* 0x000fe20000100800 */
[----:B------:R-:W-:Y:S01]  /*1a90*/  IABS R215, R13 ;  /* 0x0000000d00d77213 */ /* 0x000fe20000000000 */
[----:B------:R-:W-:Y:S01]  /*1aa0*/  IMAD.HI.U32 R3, R252, R9, RZ ;  /* 0x00000009fc037227 */ /* 0x000fe200078e00ff */
[----:B-1----:R-:W-:Y:S01]  /*1ab0*/  LOP3.LUT R8, R0, 0x58, RZ, 0xfc, !PT ;  /* 0x0000005800087812 */ /* 0x002fe200078efcff */
[----:B------:R1:W-:Y:S02]  /*1ac0*/  STL [R1+0xa9c], R13 ;  /* 0x000a9c0d01007387 */ /* 0x0003e40000100800 */
[----:B------:R-:W-:-:S02]  /*1ad0*/  IMAD R223, R250, R4, R223 ;  /* 0x00000004fadf7224 */ /* 0x000fc400078e02df */
[----:B------:R-:W-:Y:S01]  /*1ae0*/  IMAD.MOV R5, RZ, RZ, -R5 ;  /* 0x000000ffff057224 */ /* 0x000fe200078e0a05 */
[----:B------:R-:W-:Y:S01]  /*1af0*/  STL [R1+0xaa0], R12 ;  /* 0x000aa00c01007387 */ /* 0x000fe20000100800 */
[----:B------:R-:W-:-:S03]  /*1b00*/  IMAD.HI.U32 R4, R252, R219, RZ ;  /* 0x000000dbfc047227 */ /* 0x000fc600078e00ff */
[----:B------:R2:W-:Y:S01]  /*1b10*/  STL [R1+0xaac], R10 ;  /* 0x000aac0a01007387 */ /* 0x0005e20000100800 */
[----:B------:R-:W-:Y:S01]  /*1b20*/  IMAD.MOV R3, RZ, RZ, -R3 ;  /* 0x000000ffff037224 */ /* 0x000fe200078e0a03 */
[----:B-1----:R-:W-:Y:S01]  /*1b30*/  IABS R13, R8 ;  /* 0x00000008000d7213 */ /* 0x002fe20000000000 */
[----:B------:R-:W-:Y:S01]  /*1b40*/  IMAD.HI.U32 R2, R252, R221, RZ ;  /* 0x000000ddfc027227 */ /* 0x000fe200078e00ff */
[----:B------:R1:W-:Y:S03]  /*1b50*/  STL [R1+0xab0], R8 ;  /* 0x000ab00801007387 */ /* 0x0003e60000100800 */
[----:B------:R-:W-:Y:S01]  /*1b60*/  IMAD R218, R250, R5, R11 ;  /* 0x00000005fada7224 */ /* 0x000fe200078e020b */
[----:B------:R-:W-:Y:S01]  /*1b70*/  IABS R11, R12 ;  /* 0x0000000c000b7213 */ /* 0x000fe20000000000 */
[----:B------:R-:W-:Y:S01]  /*1b80*/  IMAD.MOV R4, RZ, RZ, -R4 ;  /* 0x000000ffff047224 */ /* 0x000fe200078e0a04 */
[----:B--2---:R-:W-:Y:S01]  /*1b90*/  LOP3.LUT R10, R0, 0x60, RZ, 0xfc, !PT ;  /* 0x00000060000a7812 */ /* 0x004fe200078efcff */
[----:B------:R-:W-:Y:S01]  /*1ba0*/  IMAD R220, R250, R3, R9 ;  /* 0x00000003fadc7224 */ /* 0x000fe200078e0209 */
[----:B------:R-:W-:Y:S01]  /*1bb0*/  IABS R9, R14 ;  /* 0x0000000e00097213 */ /* 0x000fe20000000000 */
[----:B------:R-:W-:Y:S01]  /*1bc0*/  IMAD.MOV R2, RZ, RZ, -R2 ;  /* 0x000000ffff027224 */ /* 0x000fe200078e0a02 */
[----:B------:R-:W-:Y:S01]  /*1bd0*/  LOP3.LUT R14, R0, 0x5c, RZ, 0xfc, !PT ;  /* 0x0000005c000e7812 */ /* 0x000fe200078efcff */
[----:B------:R-:W-:Y:S01]  /*1be0*/  IMAD R231, R250, R6, R231 ;  /* 0x00000006fae77224 */ /* 0x000fe200078e02e7 */
[----:B------:R-:W-:Y:S01]  /*1bf0*/  LOP3.LUT R12, R0, 0x5e, RZ, 0xfc, !PT ;  /* 0x0000005e000c7812 */ /* 0x000fe200078efcff */
[----:B------:R-:W-:Y:S01]  /*1c00*/  IMAD.HI.U32 R6, R252, R225, RZ ;  /* 0x000000e1fc067227 */ /* 0x000fe200078e00ff */
[----:B------:R2:W-:Y:S01]  /*1c10*/  STL [R1+0xab4], R15 ;  /* 0x000ab40f01007387 */ /* 0x0005e20000100800 */
[----:B-1----:R-:W-:-:S02]  /*1c20*/  LOP3.LUT R8, R0, 0x62, RZ, 0xfc, !PT ;  /* 0x0000006200087812 */ /* 0x002fc400078efcff */
[C---:B------:R-:W-:Y:S01]  /*1c30*/  IMAD R219, R250.reuse, R4, R219 ;  /* 0x00000004fadb7224 */ /* 0x040fe200078e02db */
[----:B------:R-:W-:Y:S01]  /*1c40*/  IABS R209, R12 ;  /* 0x0000000c00d17213 */ /* 0x000fe20000000000 */
[----:B------:R-:W-:Y:S01]  /*1c50*/  IMAD R221, R250, R2, R221 ;  /* 0x00000002fadd7224 */ /* 0x000fe200078e02dd */
[----:B------:R-:W-:Y:S01]  /*1c60*/  STL [R1+0xabc], R14 ;  /* 0x000abc0e01007387 */ /* 0x000fe20000100800 */
[C---:B------:R-:W-:Y:S01]  /*1c70*/  IMAD.HI.U32 R4, R252.reuse, R11, RZ ;  /* 0x0000000bfc047227 */ /* 0x040fe200078e00ff */
[----:B------:R-:W-:Y:S02]  /*1c80*/  IABS R207, R8 ;  /* 0x0000000800cf7213 */ /* 0x000fe40000000000 */
[----:B------:R1:W-:Y:S01]  /*1c90*/  STL [R1+0xac4], R12 ;  /* 0x000ac40c01007387 */ /* 0x0003e20000100800 */
[----:B------:R-:W-:Y:S01]  /*1ca0*/  IMAD.HI.U32 R2, R252, R9, RZ ;  /* 0x00000009fc027227 */ /* 0x000fe200078e00ff */
[----:B--2---:R-:W-:Y:S02]  /*1cb0*/  LOP3.LUT R15, R0, 0x6e, RZ, 0xfc, !PT ;  /* 0x0000006e000f7812 */ /* 0x004fe400078efcff */
[----:B------:R-:W-:Y:S01]  /*1cc0*/  STL [R1+0xacc], R10 ;  /* 0x000acc0a01007387 */ /* 0x000fe20000100800 */
[----:B------:R-:W-:Y:S01]  /*1cd0*/  IMAD.MOV R6, RZ, RZ, -R6 ;  /* 0x000000ffff067224 */ /* 0x000fe200078e0a06 */
[----:B------:R-:W-:Y:S01]  /*1ce0*/  IABS R201, R15 ;  /* 0x0000000f00c97213 */ /* 0x000fe20000000000 */
[----:B------:R-:W-:Y:S01]  /*1cf0*/  IMAD.MOV R4, RZ, RZ, -R4 ;  /* 0x000000ffff047224 */ /* 0x000fe200078e0a04 */
[----:B------:R2:W-:Y:S01]  /*1d00*/  STL [R1+0xad0], R8 ;  /* 0x000ad00801007387 */ /* 0x0005e20000100800 */
[----:B------:R-:W-:Y:S01]  /*1d10*/  IMAD.HI.U32 R5, R252, R213, RZ ;  /* 0x000000d5fc057227 */ /* 0x000fe200078e00ff */
[----:B-1----:R-:W-:-:S03]  /*1d20*/  LOP3.LUT R12, R0, 0x68, RZ, 0xfc, !PT ;  /* 0x00000068000c7812 */ /* 0x002fc600078efcff */
[----:B------:R-:W-:Y:S02]  /*1d30*/  IMAD.MOV R2, RZ, RZ, -R2 ;  /* 0x000000ffff027224 */ /* 0x000fe400078e0a02 */
[----:B------:R-:W-:Y:S02]  /*1d40*/  IMAD R225, R250, R6, R225 ;  /* 0x00000006fae17224 */ /* 0x000fe400078e02e1 */
[----:B------:R-:W-:Y:S01]  /*1d50*/  IMAD.HI.U32 R3, R252, R215, RZ ;  /* 0x000000d7fc037227 */ /* 0x000fe200078e00ff */
[----:B--2---:R-:W-:-:S03]  /*1d60*/  LOP3.LUT R8, R0, 0x6c, RZ, 0xfc, !PT ;  /* 0x0000006c00087812 */ /* 0x004fc600078efcff */
[----:B------:R-:W-:-:S04]  /*1d70*/  IMAD.HI.U32 R6, R252, R217, RZ ;  /* 0x000000d9fc067227 */ /* 0x000fc800078e00ff */
[----:B------:R-:W-:Y:S01]  /*1d80*/  IMAD R214, R250, R4, R11 ;  /* 0x00000004fad67224 */ /* 0x000fe200078e020b */
[----:B------:R-:W-:Y:S01]  /*1d90*/  IABS R11, R10 ;  /* 0x0000000a000b7213 */ /* 0x000fe20000000000 */
[----:B------:R-:W-:Y:S01]  /*1da0*/  IMAD.MOV R5, RZ, RZ, -R5 ;  /* 0x000000ffff057224 */ /* 0x000fe200078e0a05 */
[----:B------:R-:W-:Y:S01]  /*1db0*/  LOP3.LUT R10, R0, 0x6a, RZ, 0xfc, !PT ;  /* 0x0000006a000a7812 */ /* 0x000fe200078efcff */
[----:B------:R-:W-:Y:S01]  /*1dc0*/  IMAD R216, R250, R2, R9 ;  /* 0x00000002fad87224 */ /* 0x000fe200078e0209 */
[----:B------:R-:W-:Y:S01]  /*1dd0*/  IABS R9, R14 ;  /* 0x0000000e00097213 */ /* 0x000fe20000000000 */
[----:B------:R-:W-:Y:S01]  /*1de0*/  IMAD.MOV R3, RZ, RZ, -R3 ;  /* 0x000000ffff037224 */ /* 0x000fe200078e0a03 */
[----:B------:R-:W-:Y:S01]  /*1df0*/  LOP3.LUT R14, R0, 0x64, RZ, 0xfc, !PT ;  /* 0x00000064000e7812 */ /* 0x000fe200078efcff */
[----:B------:R-:W-:Y:S01]  /*1e00*/  IMAD.MOV R6, RZ, RZ, -R6 ;  /* 0x000000ffff067224 */ /* 0x000fe200078e0a06 */
[----:B------:R-:W-:Y:S01]  /*1e10*/  IABS R203, R10 ;  /* 0x0000000a00cb7213 */ /* 0x000fe20000000000 */
[----:B------:R-:W-:-:S02]  /*1e20*/  IMAD R213, R250, R5, R213 ;  /* 0x00000005fad57224 */ /* 0x000fc400078e02d5 */
[----:B------:R-:W-:Y:S01]  /*1e30*/  IMAD R215, R250, R3, R215 ;  /* 0x00000003fad77224 */ /* 0x000fe200078e02d7 */
[----:B------:R1:W-:Y:S01]  /*1e40*/  STL [R1+0xad4], R14 ;  /* 0x000ad40e01007387 */ /* 0x0003e20000100800 */
[----:B------:R-:W-:-:S04]  /*1e50*/  IMAD.HI.U32 R5, R252, R11, RZ ;  /* 0x0000000bfc057227 */ /* 0x000fc800078e00ff */
[----:B------:R-:W-:Y:S02]  /*1e60*/  IMAD R217, R250, R6, R217 ;  /* 0x00000006fad97224 */ /* 0x000fe400078e02d9 */
[----:B------:R-:W-:-:S04]  /*1e70*/  IMAD.HI.U32 R3, R252, R9, RZ ;  /* 0x00000009fc037227 */ /* 0x000fc800078e00ff */
[----:B------:R-:W-:-:S04]  /*1e80*/  IMAD.HI.U32 R6, R252, R13, RZ ;  /* 0x0000000dfc067227 */ /* 0x000fc800078e00ff */
[----:B------:R-:W-:Y:S02]  /*1e90*/  IMAD.MOV R5, RZ, RZ, -R5 ;  /* 0x000000ffff057224 */ /* 0x000fe400078e0a05 */
[----:B------:R-:W-:-:S04]  /*1ea0*/  IMAD.HI.U32 R4, R252, R209, RZ ;  /* 0x000000d1fc047227 */ /* 0x000fc800078e00ff */
[----:B------:R-:W-:Y:S02]  /*1eb0*/  IMAD.MOV R3, RZ, RZ, -R3 ;  /* 0x000000ffff037224 */ /* 0x000fe400078e0a03 */
[----:B------:R-:W-:Y:S02]  /*1ec0*/  IMAD.MOV R6, RZ, RZ, -R6 ;  /* 0x000000ffff067224 */ /* 0x000fe400078e0a06 */
[----:B------:R-:W-:-:S04]  /*1ed0*/  IMAD.HI.U32 R2, R252, R211, RZ ;  /* 0x000000d3fc027227 */ /* 0x000fc800078e00ff */
[C---:B------:R-:W-:Y:S01]  /*1ee0*/  IMAD R208, R250.reuse, R5, R11 ;  /* 0x00000005fad07224 */ /* 0x040fe200078e020b */
[----:B------:R-:W-:Y:S01]  /*1ef0*/  IABS R11, R12 ;  /* 0x0000000c000b7213 */ /* 0x000fe20000000000 */
[----:B------:R-:W-:Y:S02]  /*1f00*/  IMAD.MOV R4, RZ, RZ, -R4 ;  /* 0x000000ffff047224 */ /* 0x000fe400078e0a04 */
[C---:B------:R-:W-:Y:S01]  /*1f10*/  IMAD R210, R250.reuse, R3, R9 ;  /* 0x00000003fad27224 */ /* 0x040fe200078e0209 */
[----:B------:R-:W-:Y:S01]  /*1f20*/  IABS R9, R14 ;  /* 0x0000000e00097213 */ /* 0x000fe20000000000 */
[----:B------:R-:W-:Y:S01]  /*1f30*/  IMAD R212, R250, R6, R13 ;  /* 0x00000006fad47224 */ /* 0x000fe200078e020d */
[C---:B------:R-:W-:Y:S01]  /*1f40*/  LOP3.LUT R13, R0.reuse, 0x66, RZ, 0xfc, !PT ;  /* 0x00000066000d7812 */ /* 0x040fe200078efcff */
[----:B------:R-:W-:Y:S01]  /*1f50*/  IMAD.MOV R2, RZ, RZ, -R2 ;  /* 0x000000ffff027224 */ /* 0x000fe200078e0a02 */
[----:B-1----:R-:W-:Y:S01]  /*1f60*/  LOP3.LUT R14, R0, 0x70, RZ, 0xfc, !PT ;  /* 0x00000070000e7812 */ /* 0x002fe200078efcff */
[C---:B------:R-:W-:Y:S01]  /*1f70*/  IMAD R209, R250.reuse, R4, R209 ;  /* 0x00000004fad17224 */ /* 0x040fe200078e02d1 */
[----:B------:R-:W-:Y:S01]  /*1f80*/  IABS R205, R13 ;  /* 0x0000000d00cd7213 */ /* 0x000fe20000000000 */
[----:B------:R-:W-:Y:S01]  /*1f90*/  IMAD R211, R250, R2, R211 ;  /* 0x00000002fad37224 */ /* 0x000fe200078e02d3 */
[----:B------:R1:W-:Y:S01]  /*1fa0*/  STL [R1+0xadc], R13 ;  /* 0x000adc0d01007387 */ /* 0x0003e20000100800 */
[----:B------:R-:W-:-:S03]  /*1fb0*/  IMAD.HI.U32 R4, R252, R11, RZ ;  /* 0x0000000bfc047227 */ /* 0x000fc600078e00ff */
[----:B------:R2:W-:Y:S01]  /*1fc0*/  STL [R1+0xae4], R12 ;  /* 0x000ae40c01007387 */ /* 0x0005e20000100800 */
[----:B------:R-:W-:-:S03]  /*1fd0*/  IMAD.HI.U32 R2, R252, R9, RZ ;  /* 0x00000009fc027227 */ /* 0x000fc600078e00ff */
[----:B------:R3:W-:Y:S01]  /*1fe0*/  STL [R1+0xaf4], R10 ;  /* 0x000af40a01007387 */ /* 0x0007e20000100800 */
[----:B------:R-:W-:Y:S01]  /*1ff0*/  IMAD.MOV R4, RZ, RZ, -R4 ;  /* 0x000000ffff047224 */ /* 0x000fe200078e0a04 */
[----:B-1----:R-:W-:Y:S01]  /*2000*/  IABS R13, R8 ;  /* 0x00000008000d7213 */ /* 0x002fe20000000000 */
[----:B------:R-:W-:Y:S01]  /*2010*/  IMAD.HI.U32 R6, R252, R207, RZ ;  /* 0x000000cffc067227 */ /* 0x000fe200078e00ff */
[----:B------:R1:W-:Y:S01]  /*2020*/  STL [R1+0xaf8], R8 ;  /* 0x000af80801007387 */ /* 0x0003e20000100800 */
[----:B--2---:R-:W-:Y:S02]  /*2030*/  LOP3.LUT R12, R0, 0x72, RZ, 0xfc, !PT ;  /* 0x00000072000c7812 */ /* 0x004fe400078efcff */
[----:B------:R-:W-:Y:S01]  /*2040*/  IMAD.HI.U32 R5, R252, R203, RZ ;  /* 0x000000cbfc057227 */ /* 0x000fe200078e00ff */
[----:B------:R-:W-:Y:S01]  /*2050*/  IADD3 R6, PT, PT, -R6, RZ, RZ ;  /* 0x000000ff06067210 */ /* 0x000fe20007ffe1ff */
[----:B------:R-:W-:Y:S01]  /*2060*/  STL [R1+0xafc], R15 ;  /* 0x000afc0f01007387 */ /* 0x000fe20000100800 */
[----:B---3--:R-:W-:Y:S01]  /*2070*/  LOP3.LUT R10, R0, 0x74, RZ, 0xfc, !PT ;  /* 0x00000074000a7812 */ /* 0x008fe200078efcff */
[----:B------:R-:W-:Y:S01]  /*2080*/  IMAD.MOV R2, RZ, RZ, -R2 ;  /* 0x000000ffff027224 */ /* 0x000fe200078e0a02 */
[----:B------:R-:W-:Y:S01]  /*2090*/  IABS R199, R12 ;  /* 0x0000000c00c77213 */ /* 0x000fe20000000000 */
[----:B------:R-:W-:Y:S01]  /*20a0*/  IMAD.HI.U32 R3, R252, R205, RZ ;  /* 0x000000cdfc037227 */ /* 0x000fe200078e00ff */
[----:B------:R2:W-:Y:S01]  /*20b0*/  STL [R1+0xb00], R14 ;  /* 0x000b000e01007387 */ /* 0x0005e20000100800 */
[----:B-1----:R-:W-:-:S02]  /*20c0*/  LOP3.LUT R8, R0, 0x76, RZ, 0xfc, !PT ;  /* 0x0000007600087812 */ /* 0x002fc400078efcff */
[C---:B------:R-:W-:Y:S01]  /*20d0*/  IMAD R204, R250.reuse, R4, R11 ;  /* 0x00000004facc7224 */ /* 0x040fe200078e020b */
[----:B------:R-:W-:Y:S01]  /*20e0*/  IABS R11, R10 ;  /* 0x0000000a000b7213 */ /* 0x000fe20000000000 */
[----:B------:R-:W-:Y:S01]  /*20f0*/  IMAD.MOV R5, RZ, RZ, -R5 ;  /* 0x000000ffff057224 */ /* 0x000fe200078e0a05 */
[----:B------:R1:W-:Y:S01]  /*2100*/  STL [R1+0xb04], R12 ;  /* 0x000b040c01007387 */ /* 0x0003e20000100800 */
[----:B------:R-:W-:Y:S01]  /*2110*/  IMAD R206, R250, R2, R9 ;  /* 0x00000002face7224 */ /* 0x000fe200078e0209 */
[----:B------:R-:W-:Y:S01]  /*2120*/  IABS R9, R14 ;  /* 0x0000000e00097213 */ /* 0x000fe20000000000 */
[----:B------:R-:W-:Y:S01]  /*2130*/  IMAD.MOV R3, RZ, RZ, -R3 ;  /* 0x000000ffff037224 */ /* 0x000fe200078e0a03 */
[----:B--2---:R-:W-:Y:S01]  /*2140*/  LOP3.LUT R14, R0, 0x78, RZ, 0xfc, !PT ;  /* 0x00000078000e7812 */ /* 0x004fe200078efcff */
[C---:B------:R-:W-:Y:S01]  /*2150*/  IMAD R203, R250.reuse, R5, R203 ;  /* 0x00000005facb7224 */ /* 0x040fe200078e02cb */
[----:B------:R2:W-:Y:S01]  /*2160*/  STL [R1+0xb18], R10 ;  /* 0x000b180a01007387 */ /* 0x0005e20000100800 */
[----:B------:R-:W-:Y:S01]  /*2170*/  IMAD R205, R250, R3, R205 ;  /* 0x00000003facd7224 */ /* 0x000fe200078e02cd */
[----:B------:R-:W-:Y:S01]  /*2180*/  IABS R197, R8 ;  /* 0x0000000800c57213 */ /* 0x000fe20000000000 */
[----:B------:R-:W-:Y:S01]  /*2190*/  IMAD.HI.U32 R5, R252, R11, RZ ;  /* 0x0000000bfc057227 */ /* 0x000fe200078e00ff */
[C---:B-1----:R-:W-:Y:S01]  /*21a0*/  LOP3.LUT R12, R0.reuse, 0x7c, RZ, 0xfc, !PT ;  /* 0x0000007c000c7812 */ /* 0x042fe200078efcff */
[----:B------:R1:W-:Y:S01]  /*21b0*/  STL [R1+0xb20], R8 ;  /* 0x000b200801007387 */ /* 0x0003e20000100800 */
[----:B------:R-:W-:Y:S01]  /*21c0*/  LOP3.LUT R15, R0, 0x82, RZ, 0xfc, !PT ;  /* 0x00000082000f7812 */ /* 0x000fe200078efcff */
[----:B------:R-:W-:-:S02]  /*21d0*/  IMAD R207, R250, R6, R207 ;  /* 0x00000006facf7224 */ /* 0x000fc400078e02cf */
[----:B------:R-:W-:Y:S01]  /*21e0*/  IMAD.HI.U32 R3, R252, R9, RZ ;  /* 0x00000009fc037227 */ /* 0x000fe200078e00ff */
[----:B--2---:R-:W-:Y:S01]  /*21f0*/  LOP3.LUT R10, R0, 0x7e, RZ, 0xfc, !PT ;  /* 0x0000007e000a7812 */ /* 0x004fe200078efcff */
[----:B------:R2:W-:Y:S01]  /*2200*/  STL [R1+0xb24], R14 ;  /* 0x000b240e01007387 */ /* 0x0005e20000100800 */
[----:B------:R-:W-:Y:S01]  /*2210*/  IABS R191, R15 ;  /* 0x0000000f00bf7213 */ /* 0x000fe20000000000 */
[----:B------:R-:W-:Y:S01]  /*2220*/  IMAD.HI.U32 R6, R252, R13, RZ ;  /* 0x0000000dfc067227 */ /* 0x000fe200078e00ff */
[----:B------:R-:W-:Y:S02]  /*2230*/  IABS R193, R10 ;  /* 0x0000000a00c17213 */ /* 0x000fe40000000000 */
[----:B-1----:R-:W-:Y:S01]  /*2240*/  LOP3.LUT R8, R0, 0x80, RZ, 0xfc, !PT ;  /* 0x0000008000087812 */ /* 0x002fe200078efcff */
        /* <DEDUP_REMOVED lines=13> */
[----:B--2---:R-:W-:Y:S01]  /*2320*/  LOP3.LUT R14, R0, 0x84, RZ, 0xfc, !PT ;  /* 0x00000084000e7812 */ /* 0x004fe200078efcff */
        /* <DEDUP_REMOVED lines=13> */
[----:B------:R-:W-:Y:S01]  /*2400*/  IMAD.MOV R2, RZ, RZ, -R2 ;  /* 0x000000ffff027224 */ /* 0x000fe200078e0a02 */
[----:B------:R-:W-:Y:S01]  /*2410*/  STL [R1+0xb40], R15 ;  /* 0x000b400f01007387 */ /* 0x000fe20000100800 */
[----:B------:R-:W-:Y:S01]  /*2420*/  IMAD.HI.U32 R3, R252, R195, RZ ;  /* 0x000000c3fc037227 */ /* 0x000fe200078e00ff */
[----:B---3--:R-:W-:-:S02]  /*2430*/  LOP3.LUT R10, R0, 0x88, RZ, 0xfc, !PT ;  /* 0x00000088000a7812 */ /* 0x008fc400078efcff */
[----:B------:R-:W-:Y:S01]  /*2440*/  IABS R189, R12 ;  /* 0x0000000c00bd7213 */ /* 0x000fe20000000000 */
[----:B------:R-:W-:Y:S01]  /*2450*/  IMAD.HI.U32 R6, R252, R197, RZ ;  /* 0x000000c5fc067227 */ /* 0x000fe200078e00ff */
[----:B------:R2:W-:Y:S01]  /*2460*/  STL [R1+0xb44], R14 ;  /* 0x000b440e01007387 */ /* 0x0005e20000100800 */
[----:B-1----:R-:W-:Y:S02]  /*2470*/  LOP3.LUT R8, R0, 0x8a, RZ, 0xfc, !PT ;  /* 0x0000008a00087812 */ /* 0x002fe400078efcff */
        /* <DEDUP_REMOVED lines=8> */
[----:B------:R-:W-:Y:S01]  /*2500*/  IMAD.MOV R6, RZ, RZ, -R6 ;  /* 0x000000ffff067224 */ /* 0x000fe200078e0a06 */
[----:B------:R2:W-:Y:S01]  /*2510*/  STL [R1+0xb58], R10 ;  /* 0x000b580a01007387 */ /* 0x0005e20000100800 */
[C---:B------:R-:W-:Y:S01]  /*2520*/  IMAD R193, R250.reuse, R5, R193 ;  /* 0x00000005fac17224 */ /* 0x040fe200078e02c1 */
[----:B------:R-:W-:Y:S01]  /*2530*/  IABS R187, R8 ;  /* 0x0000000800bb7213 */ /* 0x000fe20000000000 */
[----:B------:R-:W-:Y:S01]  /*2540*/  IMAD R195, R250, R3, R195 ;  /* 0x00000003fac37224 */ /* 0x000fe200078e02c3 */
[----:B-1----:R-:W-:Y:S01]  /*2550*/  LOP3.LUT R12, R0, 0x90, RZ, 0xfc, !PT ;  /* 0x00000090000c7812 */ /* 0x002fe200078efcff */
[----:B------:R-:W-:Y:S01]  /*2560*/  IMAD.HI.U32 R5, R252, R11, RZ ;  /* 0x0000000bfc057227 */ /* 0x000fe200078e00ff */
[----:B------:R1:W-:Y:S01]  /*2570*/  STL [R1+0xb5c], R8 ;  /* 0x000b5c0801007387 */ /* 0x0003e20000100800 */
[----:B------:R-:W-:-:S02]  /*2580*/  LOP3.LUT R15, R0, 0x96, RZ, 0xfc, !PT ;  /* 0x00000096000f7812 */ /* 0x000fc400078efcff */
[----:B------:R-:W-:Y:S01]  /*2590*/  IMAD R197, R250, R6, R197 ;  /* 0x00000006fac57224 */ /* 0x000fe200078e02c5 */
[----:B--2---:R-:W-:Y:S01]  /*25a0*/  LOP3.LUT R10, R0, 0x92, RZ, 0xfc, !PT ;  /* 0x00000092000a7812 */ /* 0x004fe200078efcff */
[C---:B------:R-:W-:Y:S01]  /*25b0*/  IMAD.HI.U32 R3, R252.reuse, R9, RZ ;  /* 0x00000009fc037227 */ /* 0x040fe200078e00ff */
[----:B------:R2:W-:Y:S01]  /*25c0*/  STL [R1+0xb60], R14 ;  /* 0x000b600e01007387 */ /* 0x0005e20000100800 */
[----:B------:R-:W-:Y:S02]  /*25d0*/  IABS R181, R15 ;  /* 0x0000000f00b57213 */ /* 0x000fe40000000000 */
[----:B------:R-:W-:Y:S01]  /*25e0*/  IMAD.HI.U32 R6, R252, R13, RZ ;  /* 0x0000000dfc067227 */ /* 0x000fe200078e00ff */
[----:B------:R-:W-:Y:S02]  /*25f0*/  IABS R183, R10 ;  /* 0x0000000a00b77213 */ /* 0x000fe40000000000 */
[----:B-1----:R-:W-:Y:S01]  /*2600*/  LOP3.LUT R8, R0, 0x94, RZ, 0xfc, !PT ;  /* 0x0000009400087812 */ /* 0x002fe200078efcff */
[----:B------:R-:W-:-:S02]  /*2610*/  IMAD.MOV R5, RZ, RZ, -R5 ;  /* 0x000000ffff057224 */ /* 0x000fc400078e0a05 */
        /* <DEDUP_REMOVED lines=21> */
[----:B------:R-:W-:Y:S01]  /*2770*/  IMAD.HI.U32 R5, R252, R183, RZ ;  /* 0x000000b7fc057227 */ /* 0x000fe200078e00ff */
[----:B-1----:R-:W-:Y:S02]  /*2780*/  IABS R13, R8 ;  /* 0x00000008000d7213 */ /* 0x002fe40000000000 */
[----:B------:R1:W-:Y:S01]  /*2790*/  STL [R1+0xb84], R8 ;  /* 0x000b840801007387 */ /* 0x0003e20000100800 */
[----:B------:R-:W-:Y:S01]  /*27a0*/  IMAD.MOV R4, RZ, RZ, -R4 ;  /* 0x000000ffff047224 */ /* 0x000fe200078e0a04 */
[----:B------:R-:W-:Y:S01]  /*27b0*/  IADD3 R5, PT, PT, -R5, RZ, RZ ;  /* 0x000000ff05057210 */ /* 0x000fe20007ffe1ff */
[----:B------:R-:W-:Y:S01]  /*27c0*/  IMAD.MOV R2, RZ, RZ, -R2 ;  /* 0x000000ffff027224 */ /* 0x000fe200078e0a02 */
[----:B--2---:R-:W-:Y:S01]  /*27d0*/  LOP3.LUT R12, R0, 0x9a, RZ, 0xfc, !PT ;  /* 0x0000009a000c7812 */ /* 0x004fe200078efcff */
[----:B------:R-:W-:Y:S01]  /*27e0*/  IMAD.HI.U32 R3, R252, R185, RZ ;  /* 0x000000b9fc037227 */ /* 0x000fe200078e00ff */
[----:B---3--:R-:W-:Y:S01]  /*27f0*/  LOP3.LUT R10, R0, 0x9c, RZ, 0xfc, !PT ;  /* 0x0000009c000a7812 */ /* 0x008fe200078efcff */
[----:B------:R-:W-:Y:S01]  /*2800*/  STL [R1+0xb88], R15 ;  /* 0x000b880f01007387 */ /* 0x000fe20000100800 */
[----:B------:R-:W-:Y:S01]  /*2810*/  IABS R179, R12 ;  /* 0x0000000c00b37213 */ /* 0x000fe20000000000 */
[----:B------:R-:W-:Y:S01]  /*2820*/  IMAD.HI.U32 R6, R252, R187, RZ ;  /* 0x000000bbfc067227 */ /* 0x000fe200078e00ff */
[----:B-1----:R-:W-:Y:S01]  /*2830*/  LOP3.LUT R8, R0, 0x9e, RZ, 0xfc, !PT ;  /* 0x0000009e00087812 */ /* 0x002fe200078efcff */
[----:B------:R1:W-:Y:S02]  /*2840*/  STL [R1+0xb8c], R14 ;  /* 0x000b8c0e01007387 */ /* 0x0003e40000100800 */
[C---:B------:R-:W-:Y:S01]  /*2850*/  IMAD R184, R250.reuse, R4, R11 ;  /* 0x00000004fab87224 */ /* 0x040fe200078e020b */
[----:B------:R-:W-:Y:S01]  /*2860*/  IABS R11, R10 ;  /* 0x0000000a000b7213 */ /* 0x000fe20000000000 */
[C---:B------:R-:W-:Y:S01]  /*2870*/  IMAD R186, R250.reuse, R2, R9 ;  /* 0x00000002faba7224 */ /* 0x040fe200078e0209 */
[----:B------:R-:W-:Y:S01]  /*2880*/  IABS R9, R14 ;  /* 0x0000000e00097213 */ /* 0x000fe20000000000 */
[----:B------:R-:W-:Y:S01]  /*2890*/  IMAD.MOV R3, RZ, RZ, -R3 ;  /* 0x000000ffff037224 */ /* 0x000fe200078e0a03 */
[----:B------:R2:W-:Y:S01]  /*28a0*/  STL [R1+0xb90], R12 ;  /* 0x000b900c01007387 */ /* 0x0005e20000100800 */
[----:B------:R-:W-:Y:S01]  /*28b0*/  IMAD.MOV R6, RZ, RZ, -R6 ;  /* 0x000000ffff067224 */ /* 0x000fe200078e0a06 */
[----:B------:R-:W-:Y:S01]  /*28c0*/  IABS R177, R8 ;  /* 0x0000000800b17213 */ /* 0x000fe20000000000 */
[----:B------:R-:W-:Y:S01]  /*28d0*/  IMAD R183, R250, R5, R183 ;  /* 0x00000005fab77224 */ /* 0x000fe200078e02b7 */
[----:B-1----:R-:W-:Y:S01]  /*28e0*/  LOP3.LUT R14, R0, 0xa0, RZ, 0xfc, !PT ;  /* 0x000000a0000e7812 */ /* 0x002fe200078efcff */
[----:B------:R-:W-:Y:S01]  /*28f0*/  IMAD R185, R250, R3, R185 ;  /* 0x00000003fab97224 */ /* 0x000fe200078e02b9 */
[----:B------:R1:W-:Y:S01]  /*2900*/  STL [R1+0xba0], R10 ;  /* 0x000ba00a01007387 */ /* 0x0003e20000100800 */
[----:B------:R-:W-:Y:S01]  /*2910*/  IMAD.HI.U32 R5, R252, R11, RZ ;  /* 0x0000000bfc057227 */ /* 0x000fe200078e00ff */
[----:B------:R-:W-:-:S02]  /*2920*/  LOP3.LUT R15, R0, 0xaa, RZ, 0xfc, !PT ;  /* 0x000000aa000f7812 */ /* 0x000fc400078efcff */
[----:B--2---:R-:W-:Y:S01]  /*2930*/  LOP3.LUT R12, R0, 0xa4, RZ, 0xfc, !PT ;  /* 0x000000a4000c7812 */ /* 0x004fe200078efcff */
[----:B------:R-:W-:Y:S01]  /*2940*/  IMAD R187, R250, R6, R187 ;  /* 0x00000006fabb7224 */ /* 0x000fe200078e02bb */
[----:B------:R2:W-:Y:S01]  /*2950*/  STL [R1+0xba4], R8 ;  /* 0x000ba40801007387 */ /* 0x0005e20000100800 */
[----:B------:R-:W-:Y:S01]  /*2960*/  IMAD.HI.U32 R3, R252, R9, RZ ;  /* 0x00000009fc037227 */ /* 0x000fe200078e00ff */
[----:B------:R-:W-:Y:S02]  /*2970*/  IABS R171, R15 ;  /* 0x0000000f00ab7213 */ /* 0x000fe40000000000 */
[----:B-1----:R-:W-:Y:S01]  /*2980*/  LOP3.LUT R10, R0, 0xa6, RZ, 0xfc, !PT ;  /* 0x000000a6000a7812 */ /* 0x002fe200078efcff */
[----:B------:R-:W-:Y:S01]  /*2990*/  IMAD.HI.U32 R6, R252, R13, RZ ;  /* 0x0000000dfc067227 */ /* 0x000fe200078e00ff */
[----:B------:R1:W-:Y:S02]  /*29a0*/  STL [R1+0xbac], R14 ;  /* 0x000bac0e01007387 */ /* 0x0003e40000100800 */
[----:B------:R-:W-:Y:S01]  /*29b0*/  IABS R173, R10 ;  /* 0x0000000a00ad7213 */ /* 0x000fe20000000000 */
[----:B------:R-:W-:Y:S01]  /*29c0*/  IMAD.MOV R5, RZ, RZ, -R5 ;  /* 0x000000ffff057224 */ /* 0x000fe200078e0a05 */
[----:B--2---:R-:W-:Y:S01]  /*29d0*/  LOP3.LUT R8, R0, 0xa8, RZ, 0xfc, !PT ;  /* 0x000000a800087812 */ /* 0x004fe200078efcff */
        /* <DEDUP_REMOVED lines=119> */
[----:B------:R-:W-:-:S04]  /*3150*/  IMAD.HI.U32 R4, R252, R159, RZ ;  /* 0x0000009ffc047227 */ /* 0x000fc800078e00ff */
[----:B------:R-:W-:Y:S01]  /*3160*/  IMAD.MOV R5, RZ, RZ, -R5 ;  /* 0x000000ffff057224 */ /* 0x000fe200078e0a05 */
[----:B------:R-:W-:Y:S01]  /*3170*/  IADD3 R4, PT, PT, -R4, RZ, RZ ;  /* 0x000000ff04047210 */ /* 0x000fe20007ffe1ff */
[----:B------:R-:W-:Y:S02]  /*3180*/  IMAD.MOV R3, RZ, RZ, -R3 ;  /* 0x000000ffff037224 */ /* 0x000fe400078e0a03 */
[----:B------:R-:W-:Y:S02]  /*3190*/  IMAD.MOV R6, RZ, RZ, -R6 ;  /* 0x000000ffff067224 */ /* 0x000fe400078e0a06 */
[----:B------:R-:W-:-:S04]  /*31a0*/  IMAD.HI.U32 R2, R252, R161, RZ ;  /* 0x000000a1fc027227 */ /* 0x000fc800078e00ff */
[C---:B------:R-:W-:Y:S01]  /*31b0*/  IMAD R158, R250.reuse, R5, R11 ;  /* 0x00000005fa9e7224 */ /* 0x040fe200078e020b */
[----:B------:R-:W-:Y:S01]  /*31c0*/  IABS R11, R12 ;  /* 0x0000000c000b7213 */ /* 0x000fe20000000000 */
        /* <DEDUP_REMOVED lines=18> */
[----:B--2---:R-:W-:Y:S01]  /*32f0*/  LOP3.LUT R12, R0, 0xd6, RZ, 0xfc, !PT ;  /* 0x000000d6000c7812 */ /* 0x004fe200078efcff */
[----:B------:R-:W-:Y:S01]  /*3300*/  IMAD.MOV R6, RZ, RZ, -R6 ;  /* 0x000000ffff067224 */ /* 0x000fe200078e0a06 */
[----:B------:R2:W-:Y:S01]  /*3310*/  STL [R1+0xc7c], R15 ;  /* 0x000c7c0f01007387 */ /* 0x0005e20000100800 */
[----:B------:R-:W-:Y:S01]  /*3320*/  IMAD.HI.U32 R5, R252, R153, RZ ;  /* 0x00000099fc057227 */ /* 0x000fe200078e00ff */
[----:B---3--:R-:W-:-:S02]  /*3330*/  LOP3.LUT R10, R0, 0xd8, RZ, 0xfc, !PT ;  /* 0x000000d8000a7812 */ /* 0x008fc400078efcff */
[----:B------:R-:W-:Y:S01]  /*3340*/  IABS R149, R12 ;  /* 0x0000000c00957213 */ /* 0x000fe20000000000 */
[----:B------:R-:W-:Y:S01]  /*3350*/  IMAD.MOV R2, RZ, RZ, -R2 ;  /* 0x000000ffff027224 */ /* 0x000fe200078e0a02 */
[----:B-1----:R-:W-:Y:S01]  /*3360*/  LOP3.LUT R8, R0, 0xda, RZ, 0xfc, !PT ;  /* 0x000000da00087812 */ /* 0x002fe200078efcff */
[----:B------:R-:W-:Y:S01]  /*3370*/  IMAD.HI.U32 R3, R252, R155, RZ ;  /* 0x0000009bfc037227 */ /* 0x000fe200078e00ff */
[----:B------:R1:W-:Y:S02]  /*3380*/  STL [R1+0xc84], R14 ;  /* 0x000c840e01007387 */ /* 0x0003e40000100800 */
[----:B------:R-:W-:Y:S01]  /*3390*/  IABS R147, R8 ;  /* 0x0000000800937213 */ /* 0x000fe20000000000 */
[C---:B------:R-:W-:Y:S01]  /*33a0*/  IMAD R154, R250.reuse, R4, R11 ;  /* 0x00000004fa9a7224 */ /* 0x040fe200078e020b */
[----:B------:R-:W-:Y:S01]  /*33b0*/  IABS R11, R10 ;  /* 0x0000000a000b7213 */ /* 0x000fe20000000000 */
[----:B------:R-:W-:Y:S01]  /*33c0*/  IMAD R157, R250, R6, R157 ;  /* 0x00000006fa9d7224 */ /* 0x000fe200078e029d */
[----:B------:R3:W-:Y:S01]  /*33d0*/  STL [R1+0xc8c], R12 ;  /* 0x000c8c0c01007387 */ /* 0x0007e20000100800 */
[----:B------:R-:W-:Y:S01]  /*33e0*/  IMAD.MOV R5, RZ, RZ, -R5 ;  /* 0x000000ffff057224 */ /* 0x000fe200078e0a05 */
[----:B--2---:R-:W-:Y:S01]  /*33f0*/  LOP3.LUT R15, R0, 0xe6, RZ, 0xfc, !PT ;  /* 0x000000e6000f7812 */ /* 0x004fe200078efcff */
[----:B------:R-:W-:Y:S01]  /*3400*/  IMAD R156, R250, R2, R9 ;  /* 0x00000002fa9c7224 */ /* 0x000fe200078e0209 */
[----:B------:R-:W-:Y:S01]  /*3410*/  IABS R9, R14 ;  /* 0x0000000e00097213 */ /* 0x000fe20000000000 */
[----:B------:R-:W-:Y:S01]  /*3420*/  IMAD.HI.U32 R6, R252, R13, RZ ;  /* 0x0000000dfc067227 */ /* 0x000fe200078e00ff */
[----:B------:R2:W-:Y:S01]  /*3430*/  STL [R1+0xcb4], R10 ;  /* 0x000cb40a01007387 */ /* 0x0005e20000100800 */
[----:B-1----:R-:W-:-:S02]  /*3440*/  LOP3.LUT R14, R0, 0xdc, RZ, 0xfc, !PT ;  /* 0x000000dc000e7812 */ /* 0x002fc400078efcff */
[----:B------:R-:W-:Y:S01]  /*3450*/  IMAD.MOV R3, RZ, RZ, -R3 ;  /* 0x000000ffff037224 */ /* 0x000fe200078e0a03 */
[----:B------:R1:W-:Y:S01]  /*3460*/  STL [R1+0xcbc], R8 ;  /* 0x000cbc0801007387 */ /* 0x0003e20000100800 */
[----:B------:R-:W-:Y:S01]  /*3470*/  IMAD R153, R250, R5, R153 ;  /* 0x00000005fa997224 */ /* 0x000fe200078e0299 */
[----:B---3--:R-:W-:Y:S01]  /*3480*/  LOP3.LUT R12, R0, 0xe0, RZ, 0xfc, !PT ;  /* 0x000000e0000c7812 */ /* 0x008fe200078efcff */
[----:B------:R-:W-:Y:S01]  /*3490*/  IMAD.MOV R6, RZ, RZ, -R6 ;  /* 0x000000ffff067224 */ /* 0x000fe200078e0a06 */
[----:B------:R-:W-:Y:S01]  /*34a0*/  STL [R1+0xcc4], R14 ;  /* 0x000cc40e01007387 */ /* 0x000fe20000100800 */
[----:B------:R-:W-:Y:S01]  /*34b0*/  IMAD R155, R250, R3, R155 ;  /* 0x00000003fa9b7224 */ /* 0x000fe200078e029b */
[----:B--2---:R-:W-:Y:S01]  /*34c0*/  LOP3.LUT R10, R0, 0xe2, RZ, 0xfc, !PT ;  /* 0x000000e2000a7812 */ /* 0x004fe200078efcff */
[----:B------:R-:W-:Y:S01]  /*34d0*/  IMAD.HI.U32 R5, R252, R11, RZ ;  /* 0x0000000bfc057227 */ /* 0x000fe200078e00ff */
[----:B------:R-:W-:Y:S02]  /*34e0*/  IABS R141, R15 ;  /* 0x0000000f008d7213 */ /* 0x000fe40000000000 */
[----:B-1----:R-:W-:Y:S01]  /*34f0*/  LOP3.LUT R8, R0, 0xe4, RZ, 0xfc, !PT ;  /* 0x000000e400087812 */ /* 0x002fe200078efcff */
[----:B------:R-:W-:Y:S01]  /*3500*/  IMAD.HI.U32 R3, R252, R9, RZ ;  /* 0x00000009fc037227 */ /* 0x000fe200078e00ff */
[----:B------:R-:W-:-:S03]  /*3510*/  IABS R143, R10 ;  /* 0x0000000a008f7213 */ /* 0x000fc60000000000 */
[----:B------:R-:W-:Y:S01]  /*3520*/  IMAD R152, R250, R6, R13 ;  /* 0x00000006fa987224 */ /* 0x000fe200078e020d */
[----:B------:R-:W-:Y:S01]  /*3530*/  LOP3.LUT R13, R0, 0xde, RZ, 0xfc, !PT ;  /* 0x000000de000d7812 */ /* 0x000fe200078efcff */
[----:B------:R-:W-:Y:S02]  /*3540*/  IMAD.MOV R5, RZ, RZ, -R5 ;  /* 0x000000ffff057224 */ /* 0x000fe400078e0a05 */
[C---:B------:R-:W-:Y:S01]  /*3550*/  IMAD.HI.U32 R2, R252.reuse, R151, RZ ;  /* 0x00000097fc027227 */ /* 0x040fe200078e00ff */
[----:B------:R-:W-:Y:S01]  /*3560*/  IABS R145, R13 ;  /* 0x0000000d00917213 */ /* 0x000fe20000000000 */
[----:B------:R1:W-:Y:S02]  /*3570*/  STL [R1+0xccc], R13 ;  /* 0x000ccc0d01007387 */ /* 0x0003e40000100800 */
[----:B------:R-:W-:Y:S02]  /*3580*/  IMAD.MOV R3, RZ, RZ, -R3 ;  /* 0x000000ffff037224 */ /* 0x000fe400078e0a03 */
[C---:B------:R-:W-:Y:S01]  /*3590*/  IMAD.HI.U32 R4, R252.reuse, R149, RZ ;  /* 0x00000095fc047227 */ /* 0x040fe200078e00ff */
[----:B------:R2:W-:Y:S03]  /*35a0*/  STL [R1+0xcd4], R12 ;  /* 0x000cd40c01007387 */ /* 0x0005e60000100800 */
[----:B------:R-:W-:Y:S01]  /*35b0*/  IMAD.HI.U32 R6, R252, R147, RZ ;  /* 0x00000093fc067227 */ /* 0x000fe200078e00ff */
[----:B------:R-:W-:Y:S01]  /*35c0*/  STL [R1+0xcf0], R10 ;  /* 0x000cf00a01007387 */ /* 0x000fe20000100800 */
        /* <DEDUP_REMOVED lines=8> */
[----:B------:R-:W-:Y:S01]  /*3650*/  IABS R9, R12 ;  /* 0x0000000c00097213 */ /* 0x000fe20000000000 */
[----:B------:R-:W-:Y:S01]  /*3660*/  IMAD.MOV R6, RZ, RZ, -R6 ;  /* 0x000000ffff067224 */ /* 0x000fe200078e0a06 */
[----:B------:R-:W-:Y:S01]  /*3670*/  LOP3.LUT R14, R0, 0xe8, RZ, 0xfc, !PT ;  /* 0x000000e8000e7812 */ /* 0x000fe200078efcff */
[----:B------:R-:W-:Y:S01]  /*3680*/  IMAD R151, R250, R2, R151 ;  /* 0x00000002fa977224 */ /* 0x000fe200078e0297 */
[----:B------:R-:W-:Y:S01]  /*3690*/  LOP3.LUT R11, R0, 0xee, RZ, 0xfc, !PT ;  /* 0x000000ee000b7812 */ /* 0x000fe200078efcff */
[----:B------:R-:W-:Y:S01]  /*36a0*/  IMAD R149, R250, R4, R149 ;  /* 0x00000004fa957224 */ /* 0x000fe200078e0295 */
[----:B--2---:R-:W-:Y:S01]  /*36b0*/  LOP3.LUT R12, R0, 0xec, RZ, 0xfc, !PT ;  /* 0x000000ec000c7812 */ /* 0x004fe200078efcff */
[----:B------:R-:W-:Y:S01]  /*36c0*/  IMAD.HI.U32 R2, R252, R5, RZ ;  /* 0x00000005fc027227 */ /* 0x000fe200078e00ff */
[----:B------:R-:W-:Y:S01]  /*36d0*/  STL [R1+0xd04], R15 ;  /* 0x000d040f01007387 */ /* 0x000fe20000100800 */
[----:B------:R-:W-:-:S02]  /*36e0*/  IABS R137, R11 ;  /* 0x0000000b00897213 */ /* 0x000fc40000000000 */
[----:B-1----:R-:W-:Y:S01]  /*36f0*/  IMAD.HI.U32 R8, R252, R143, RZ ;  /* 0x0000008ffc087227 */ /* 0x002fe200078e00ff */
[----:B------:R-:W-:Y:S01]  /*3700*/  STL [R1+0xd08], R14 ;  /* 0x000d080e01007387 */ /* 0x000fe20000100800 */
[----:B------:R-:W-:Y:S02]  /*3710*/  IABS R139, R13 ;  /* 0x0000000d008b7213 */ /* 0x000fe40000000000 */
[----:B------:R-:W-:Y:S01]  /*3720*/  IMAD R147, R250, R6, R147 ;  /* 0x00000006fa937224 */ /* 0x000fe200078e0293 */
[----:B------:R-:W-:Y:S01]  /*3730*/  STL [R1+0xd10], R13 ;  /* 0x000d100d01007387 */ /* 0x000fe20000100800 */
[C---:B------:R-:W-:Y:S01]  /*3740*/  IMAD.HI.U32 R4, R252.reuse, R145, RZ ;  /* 0x00000091fc047227 */ /* 0x040fe200078e00ff */
[----:B------:R-:W-:Y:S02]  /*3750*/  IABS R138, R12 ;  /* 0x0000000c008a7213 */ /* 0x000fe40000000000 */
[----:B------:R1:W-:Y:S01]  /*3760*/  STL [R1+0xd54], R12 ;  /* 0x000d540c01007387 */ /* 0x0003e20000100800 */
[----:B------:R-:W-:Y:S01]  /*3770*/  IMAD.HI.U32 R10, R252, R3, RZ ;  /* 0x00000003fc0a7227 */ /* 0x000fe200078e00ff */
[----:B------:R-:W-:-:S02]  /*3780*/  IABS R140, R14 ;  /* 0x0000000e008c7213 */ /* 0x000fc40000000000 */
[----:B------:R2:W-:Y:S01]  /*3790*/  STL [R1+0xd5c], R11 ;  /* 0x000d5c0b01007387 */ /* 0x0005e20000100800 */
[----:B------:R-:W-:-:S04]  /*37a0*/  IMAD.HI.U32 R6, R252, R9, RZ ;  /* 0x00000009fc067227 */ /* 0x000fc800078e00ff */
[----:B------:R-:W-:Y:S01]  /*37b0*/  IMAD.MOV R2, RZ, RZ, -R2 ;  /* 0x000000ffff027224 */ /* 0x000fe200078e0a02 */
[C---:B-1----:R-:W-:Y:S01]  /*37c0*/  LOP3.LUT R12, R0.reuse, 0xf0, RZ, 0xfc, !PT ;  /* 0x000000f0000c7812 */ /* 0x042fe200078efcff */
[----:B------:R-:W-:Y:S02]  /*37d0*/  IMAD.MOV R8, RZ, RZ, -R8 ;  /* 0x000000ffff087224 */ /* 0x000fe400078e0a08 */
[----:B------:R-:W-:Y:S01]  /*37e0*/  IMAD.MOV R4, RZ, RZ, -R4 ;  /* 0x000000ffff047224 */ /* 0x000fe200078e0a04 */
[----:B--2---:R-:W-:Y:S01]  /*37f0*/  LOP3.LUT R11, R0, 0xf2, RZ, 0xfc, !PT ;  /* 0x000000f2000b7812 */ /* 0x004fe200078efcff */
[----:B------:R-:W-:Y:S01]  /*3800*/  IMAD.MOV R10, RZ, RZ, -R10 ;  /* 0x000000ffff0a7224 */ /* 0x000fe200078e0a0a */
[----:B------:R1:W-:Y:S01]  /*3810*/  STL [R1+0xd38], R12 ;  /* 0x000d380c01007387 */ /* 0x0003e20000100800 */
[----:B------:R-:W-:Y:S01]  /*3820*/  IMAD.MOV R6, RZ, RZ, -R6 ;  /* 0x000000ffff067224 */ /* 0x000fe200078e0a06 */
[----:B------:R-:W-:Y:S01]  /*3830*/  IABS R136, R12 ;  /* 0x0000000c00887213 */ /* 0x000fe20000000000 */
[C---:B------:R-:W-:Y:S01]  /*3840*/  IMAD R146, R250.reuse, R2, R5 ;  /* 0x00000002fa927224 */ /* 0x040fe200078e0205 */
[----:B------:R2:W-:Y:S01]  /*3850*/  STL [R1+0xd40], R11 ;  /* 0x000d400b01007387 */ /* 0x0005e20000100800 */
[----:B------:R-:W-:Y:S01]  /*3860*/  IMAD R143, R250, R8, R143 ;  /* 0x00000008fa8f7224 */ /* 0x000fe200078e028f */
[----:B------:R-:W-:Y:S01]  /*3870*/  LOP3.LUT R8, R0, 0xf8, RZ, 0xfc, !PT ;  /* 0x000000f800087812 */ /* 0x000fe200078efcff */
[C---:B------:R-:W-:Y:S01]  /*3880*/  IMAD R145, R250.reuse, R4, R145 ;  /* 0x00000004fa917224 */ /* 0x040fe200078e0291 */
[----:B------:R-:W-:Y:S01]  /*3890*/  IABS R135, R11 ;  /* 0x0000000b00877213 */ /* 0x000fe20000000000 */
[----:B------:R-:W-:Y:S01]  /*38a0*/  IMAD R142, R250, R10, R3 ;  /* 0x0000000afa8e7224 */ /* 0x000fe200078e0203 */
[----:B------:R-:W-:Y:S01]  /*38b0*/  LOP3.LUT R10, R0, 0xf4, RZ, 0xfc, !PT ;  /* 0x000000f4000a7812 */ /* 0x000fe200078efcff */
[----:B------:R-:W-:Y:S01]  /*38c0*/  IMAD.HI.U32 R2, R252, R137, RZ ;  /* 0x00000089fc027227 */ /* 0x000fe200078e00ff */
[----:B------:R-:W-:-:S02]  /*38d0*/  IABS R132, R8 ;  /* 0x0000000800847213 */ /* 0x000fc40000000000 */
[----:B------:R-:W-:Y:S01]  /*38e0*/  IABS R134, R10 ;  /* 0x0000000a00867213 */ /* 0x000fe20000000000 */
[----:B------:R-:W-:Y:S01]  /*38f0*/  IMAD R144, R250, R6, R9 ;  /* 0x00000006fa907224 */ /* 0x000fe200078e0209 */
[----:B------:R-:W-:Y:S01]  /*3900*/  LOP3.LUT R9, R0, 0xf6, RZ, 0xfc, !PT ;  /* 0x000000f600097812 */ /* 0x000fe200078efcff */
[----:B------:R-:W-:Y:S01]  /*3910*/  IMAD.HI.U32 R4, R252, R139, RZ ;  /* 0x0000008bfc047227 */ /* 0x000fe200078e00ff */
[----:B------:R3:W-:Y:S01]  /*3920*/  STL [R1+0xd4c], R10 ;  /* 0x000d4c0a01007387 */ /* 0x0007e20000100800 */
[----:B-1----:R-:W-:Y:S02]  /*3930*/  LOP3.LUT R12, R0, 0xfa, RZ, 0xfc, !PT ;  /* 0x000000fa000c7812 */ /* 0x002fe400078efcff */
[----:B------:R-:W-:Y:S01]  /*3940*/  IMAD.HI.U32 R3, R252, R138, RZ ;  /* 0x0000008afc037227 */ /* 0x000fe200078e00ff */
[----:B------:R1:W-:Y:S01]  /*3950*/  STL [R1+0xd60], R9 ;  /* 0x000d600901007387 */ /* 0x0003e20000100800 */
[----:B------:R-:W-:Y:S02]  /*3960*/  IABS R133, R9 ;  /* 0x0000000900857213 */ /* 0x000fe40000000000 */
[----:B------:R-:W-:Y:S01]  /*3970*/  IMAD.MOV R2, RZ, RZ, -R2 ;  /* 0x000000ffff027224 */ /* 0x000fe200078e0a02 */
[----:B------:R4:W-:Y:S01]  /*3980*/  STL [R1+0xd64], R8 ;  /* 0x000d640801007387 */ /* 0x0009e20000100800 */
[----:B------:R-:W-:Y:S01]  /*3990*/  IMAD.MOV R4, RZ, RZ, -R4 ;  /* 0x000000ffff047224 */ /* 0x000fe200078e0a04 */
[C---:B--2---:R-:W-:Y:S01]  /*39a0*/  LOP3.LUT R11, R0.reuse, 0xfc, RZ, 0xfc, !PT ;  /* 0x000000fc000b7812 */ /* 0x044fe200078efcff */
[----:B------:R-:W-:Y:S01]  /*39b0*/  IMAD.MOV R3, RZ, RZ, -R3 ;  /* 0x000000ffff037224 */ /* 0x000fe200078e0a03 */
[----:B---3--:R-:W-:Y:S01]  /*39c0*/  LOP3.LUT R10, R0, 0xfe, RZ, 0xfc, !PT ;  /* 0x000000fe000a7812 */ /* 0x008fe200078efcff */
[----:B------:R-:W-:Y:S01]  /*39d0*/  IMAD R137, R250, R2, R137 ;  /* 0x00000002fa897224 */ /* 0x000fe200078e0289 */
[----:B-1----:R-:W-:Y:S01]  /*39e0*/  LOP3.LUT R9, R0, 0x100, RZ, 0xfc, !PT ;  /* 0x0000010000097812 */ /* 0x002fe200078efcff */
[----:B------:R-:W-:Y:S01]  /*39f0*/  IMAD R139, R250, R4, R139 ;  /* 0x00000004fa8b7224 */ /* 0x000fe200078e028b */
[----:B------:R1:W-:Y:S01]  /*3a00*/  STL [R1+0xd2c], R12 ;  /* 0x000d2c0c01007387 */ /* 0x0003e20000100800 */
[----:B------:R-:W-:Y:S01]  /*3a10*/  IMAD.HI.U32 R2, R252, R132, RZ ;  /* 0x00000084fc027227 */ /* 0x000fe200078e00ff */
[----:B----4-:R-:W-:-:S02]  /*3a20*/  LOP3.LUT R8, R0, 0x102, RZ, 0xfc, !PT ;  /* 0x0000010200087812 */ /* 0x010fc400078efcff */
[----:B------:R2:W-:Y:S01]  /*3a30*/  STL [R1+0xd34], R11 ;  /* 0x000d340b01007387 */ /* 0x0005e20000100800 */
[----:B------:R-:W-:Y:S01]  /*3a40*/  IMAD.HI.U32 R4, R252, R134, RZ ;  /* 0x00000086fc047227 */ /* 0x000fe200078e00ff */
[----:B------:R-:W-:Y:S02]  /*3a50*/  IABS R127, R8 ;  /* 0x00000008007f7213 */ /* 0x000fe40000000000 */
[----:B------:R-:W-:Y:S01]  /*3a60*/  IABS R129, R10 ;  /* 0x0000000a00817213 */ /* 0x000fe20000000000 */
[----:B------:R-:W-:Y:S01]  /*3a70*/  IMAD R138, R250, R3, R138 ;  /* 0x00000003fa8a7224 */ /* 0x000fe200078e028a */
[----:B------:R3:W-:Y:S01]  /*3a80*/  STL [R1+0xd44], R10 ;  /* 0x000d440a01007387 */ /* 0x0007e20000100800 */
[C---:B------:R-:W-:Y:S01]  /*3a90*/  IMAD.HI.U32 R3, R252.reuse, R133, RZ ;  /* 0x00000085fc037227 */ /* 0x040fe200078e00ff */
[----:B------:R-:W-:Y:S02]  /*3aa0*/  IABS R131, R12 ;  /* 0x0000000c00837213 */ /* 0x000fe40000000000 */
[----:B------:R-:W-:Y:S01]  /*3ab0*/  STL [R1+0xd50], R9 ;  /* 0x000d500901007387 */ /* 0x000fe20000100800 */
[----:B------:R-:W-:Y:S01]  /*3ac0*/  IMAD.MOV R2, RZ, RZ, -R2 ;  /* 0x000000ffff027224 */ /* 0x000fe200078e0a02 */
[----:B------:R-:W-:Y:S01]  /*3ad0*/  IABS R130, R11 ;  /* 0x0000000b00827213 */ /* 0x000fe20000000000 */
[----:B------:R-:W-:Y:S01]  /*3ae0*/  IMAD.MOV R4, RZ, RZ, -R4 ;  /* 0x000000ffff047224 */ /* 0x000fe200078e0a04 */
[----:B------:R4:W-:Y:S01]  /*3af0*/  STL [R1+0xd58], R8 ;  /* 0x000d580801007387 */ /* 0x0009e20000100800 */
[----:B------:R-:W-:Y:S01]  /*3b00*/  IMAD.HI.U32 R5, R252, R140, RZ ;  /* 0x0000008cfc057227 */ /* 0x000fe200078e00ff */
[----:B------:R-:W-:-:S02]  /*3b10*/  IABS R128, R9 ;  /* 0x0000000900807213 */ /* 0x000fc40000000000 */
[C---:B-1----:R-:W-:Y:S01]  /*3b20*/  LOP3.LUT R12, R0.reuse, 0x104, RZ, 0xfc, !PT ;  /* 0x00000104000c7812 */ /* 0x042fe200078efcff */
[----:B------:R-:W-:Y:S01]  /*3b30*/  IMAD.MOV R3, RZ, RZ, -R3 ;  /* 0x000000ffff037224 */ /* 0x000fe200078e0a03 */
[----:B--2---:R-:W-:Y:S01]  /*3b40*/  LOP3.LUT R11, R0, 0x106, RZ, 0xfc, !PT ;  /* 0x00000106000b7812 */ /* 0x004fe200078efcff */
[----:B------:R-:W-:Y:S01]  /*3b50*/  IMAD R132, R250, R2, R132 ;  /* 0x00000002fa847224 */ /* 0x000fe200078e0284 */
[----:B---3--:R-:W-:Y:S01]  /*3b60*/  LOP3.LUT R10, R0, 0x108, RZ, 0xfc, !PT ;  /* 0x00000108000a7812 */ /* 0x008fe200078efcff */
[----:B------:R-:W-:Y:S01]  /*3b70*/  IMAD R134, R250, R4, R134 ;  /* 0x00000004fa867224 */ /* 0x000fe200078e0286 */
[----:B----4-:R-:W-:Y:S01]  /*3b80*/  LOP3.LUT R8, R0, 0x10c, RZ, 0xfc, !PT ;  /* 0x0000010c00087812 */ /* 0x010fe200078efcff */
[----:B------:R-:W-:Y:S01]  /*3b90*/  IMAD.HI.U32 R2, R252, R127, RZ ;  /* 0x0000007ffc027227 */ /* 0x000fe200078e00ff */
[----:B------:R-:W-:Y:S01]  /*3ba0*/  LOP3.LUT R9, R0, 0x10a, RZ, 0xfc, !PT ;  /* 0x0000010a00097812 */ /* 0x000fe200078efcff */
[----:B------:R1:W-:Y:S01]  /*3bb0*/  STL [R1+0xd20], R12 ;  /* 0x000d200c01007387 */ /* 0x0003e20000100800 */
[----:B------:R-:W-:Y:S01]  /*3bc0*/  IABS R122, R8 ;  /* 0x00000008007a7213 */ /* 0x000fe20000000000 */
[C---:B------:R-:W-:Y:S01]  /*3bd0*/  IMAD.HI.U32 R4, R252.reuse, R129, RZ ;  /* 0x00000081fc047227 */ /* 0x040fe200078e00ff */
[----:B------:R-:W-:Y:S01]  /*3be0*/  IABS R124, R10 ;  /* 0x0000000a007c7213 */ /* 0x000fe20000000000 */
[----:B------:R2:W-:Y:S01]  /*3bf0*/  STL [R1+0xd28], R11 ;  /* 0x000d280b01007387 */ /* 0x0005e20000100800 */
[----:B------:R-:W-:Y:S01]  /*3c00*/  IABS R126, R12 ;  /* 0x0000000c007e7213 */ /* 0x000fe20000000000 */
[----:B------:R-:W-:Y:S01]  /*3c10*/  IMAD.HI.U32 R6, R252, R141, RZ ;  /* 0x0000008dfc067227 */ /* 0x000fe200078e00ff */
[----:B------:R-:W-:Y:S01]  /*3c20*/  IABS R125, R11 ;  /* 0x0000000b007d7213 */ /* 0x000fe20000000000 */
[----:B------:R3:W-:Y:S01]  /*3c30*/  STL [R1+0xd30], R10 ;  /* 0x000d300a01007387 */ /* 0x0007e20000100800 */
[----:B------:R-:W-:Y:S01]  /*3c40*/  IABS R123, R9 ;  /* 0x00000009007b7213 */ /* 0x000fe20000000000 */
[----:B------:R-:W-:Y:S01]  /*3c50*/  IMAD.MOV R5, RZ, RZ, -R5 ;  /* 0x000000ffff057224 */ /* 0x000fe200078e0a05 */
[----:B-1----:R-:W-:Y:S01]  /*3c60*/  LOP3.LUT R12, R0, 0x10e, RZ, 0xfc, !PT ;  /* 0x0000010e000c7812 */ /* 0x002fe200078efcff */
[----:B------:R-:W-:Y:S01]  /*3c70*/  IMAD R133, R250, R3, R133 ;  /* 0x00000003fa857224 */ /* 0x000fe200078e0285 */
[----:B------:R1:W-:Y:S01]  /*3c80*/  STL [R1+0xd3c], R9 ;  /* 0x000d3c0901007387 */ /* 0x0003e20000100800 */
[----:B------:R-:W-:Y:S01]  /*3c90*/  IMAD.HI.U32 R3, R252, R128, RZ ;  /* 0x00000080fc037227 */ /* 0x000fe200078e00ff */
[----:B--2---:R-:W-:-:S02]  /*3ca0*/  LOP3.LUT R11, R0, 0x110, RZ, 0xfc, !PT ;  /* 0x00000110000b7812 */ /* 0x004fc400078efcff */
[----:B------:R2:W-:Y:S01]  /*3cb0*/  STL [R1+0xd48], R8 ;  /* 0x000d480801007387 */ /* 0x0005e20000100800 */
[----:B------:R-:W-:Y:S01]  /*3cc0*/  IMAD.MOV R2, RZ, RZ, -R2 ;  /* 0x000000ffff027224 */ /* 0x000fe200078e0a02 */
[C---:B---3--:R-:W-:Y:S01]  /*3cd0*/  LOP3.LUT R10, R0.reuse, 0x112, RZ, 0xfc, !PT ;  /* 0x00000112000a7812 */ /* 0x048fe200078efcff */
[----:B------:R-:W-:Y:S01]  /*3ce0*/  IMAD.MOV R4, RZ, RZ, -R4 ;  /* 0x000000ffff047224 */ /* 0x000fe200078e0a04 */
[----:B------:R3:W-:Y:S01]  /*3cf0*/  STL [R1+0xd0c], R12 ;  /* 0x000d0c0c01007387 */ /* 0x0007e20000100800 */
[----:B------:R-:W-:Y:S01]  /*3d00*/  IMAD.MOV R6, RZ, RZ, -R6 ;  /* 0x000000ffff067224 */ /* 0x000fe200078e0a06 */
[----:B-1----:R-:W-:Y:S01]  /*3d10*/  LOP3.LUT R9, R0, 0x114, RZ, 0xfc, !PT ;  /* 0x0000011400097812 */ /* 0x002fe200078efcff */
[----:B------:R-:W-:Y:S01]  /*3d20*/  IMAD R140, R250, R5, R140 ;  /* 0x00000005fa8c7224 */ /* 0x000fe200078e028c */
[----:B------:R1:W-:Y:S01]  /*3d30*/  STL [R1+0xd14], R11 ;  /* 0x000d140b01007387 */ /* 0x0003e20000100800 */
[----:B------:R-:W-:Y:S01]  /*3d40*/  IMAD.HI.U32 R5, R252, R135, RZ ;  /* 0x00000087fc057227 */ /* 0x000fe200078e00ff */
[----:B--2---:R-:W-:-:S02]  /*3d50*/  LOP3.LUT R8, R0, 0x116, RZ, 0xfc, !PT ;  /* 0x0000011600087812 */ /* 0x004fc400078efcff */
[----:B------:R-:W-:Y:S01]  /*3d60*/  IABS R119, R10 ;  /* 0x0000000a00777213 */ /* 0x000fe20000000000 */
[----:B------:R-:W-:Y:S01]  /*3d70*/  IMAD.MOV R3, RZ, RZ, -R3 ;  /* 0x000000ffff037224 */ /* 0x000fe200078e0a03 */
[----:B------:R-:W-:Y:S01]  /*3d80*/  IADD3 R5, PT, PT, -R5, RZ, RZ ;  /* 0x000000ff05057210 */ /* 0x000fe20007ffe1ff */
[C---:B------:R-:W-:Y:S01]  /*3d90*/  IMAD R127, R250.reuse, R2, R127 ;  /* 0x00000002fa7f7224 */ /* 0x040fe200078e027f */
[----:B------:R-:W-:Y:S01]  /*3da0*/  IABS R117, R8 ;  /* 0x0000000800757213 */ /* 0x000fe20000000000 */
[----:B------:R-:W-:Y:S01]  /*3db0*/  IMAD R129, R250, R4, R129 ;  /* 0x00000004fa817224 */ /* 0x000fe200078e0281 */
[----:B------:R2:W-:Y:S01]  /*3dc0*/  STL [R1+0xd18], R10 ;  /* 0x000d180a01007387 */ /* 0x0005e20000100800 */
[C---:B------:R-:W-:Y:S01]  /*3dd0*/  IMAD.HI.U32 R2, R252.reuse, R122, RZ ;  /* 0x0000007afc027227 */ /* 0x040fe200078e00ff */
[----:B------:R-:W-:Y:S02]  /*3de0*/  IABS R121, R12 ;  /* 0x0000000c00797213 */ /* 0x000fe40000000000 */
[----:B------:R-:W-:Y:S01]  /*3df0*/  STL [R1+0xd1c], R9 ;  /* 0x000d1c0901007387 */ /* 0x000fe20000100800 */
[----:B------:R-:W-:Y:S01]  /*3e00*/  IMAD.HI.U32 R4, R252, R124, RZ ;  /* 0x0000007cfc047227 */ /* 0x000fe200078e00ff */
[----:B------:R-:W-:-:S02]  /*3e10*/  IABS R120, R11 ;  /* 0x0000000b00787213 */ /* 0x000fc40000000000 */
[----:B------:R4:W-:Y:S01]  /*3e20*/  STL [R1+0xd24], R8 ;  /* 0x000d240801007387 */ /* 0x0009e20000100800 */
[----:B------:R-:W-:Y:S01]  /*3e30*/  IMAD R141, R250, R6, R141 ;  /* 0x00000006fa8d7224 */ /* 0x000fe200078e028d */
[----:B------:R-:W-:Y:S01]  /*3e40*/  IABS R118, R9 ;  /* 0x0000000900767213 */ /* 0x000fe20000000000 */
[----:B------:R-:W-:Y:S01]  /*3e50*/  IMAD.HI.U32 R6, R252, R136, RZ ;  /* 0x00000088fc067227 */ /* 0x000fe200078e00ff */
[C---:B---3--:R-:W-:Y:S02]  /*3e60*/  LOP3.LUT R12, R0.reuse, 0x118, RZ, 0xfc, !PT ;  /* 0x00000118000c7812 */ /* 0x048fe400078efcff */
[----:B-1----:R-:W-:Y:S01]  /*3e70*/  LOP3.LUT R11, R0, 0x11a, RZ, 0xfc, !PT ;  /* 0x0000011a000b7812 */ /* 0x002fe200078efcff */
[----:B------:R-:W-:Y:S01]  /*3e80*/  IMAD R128, R250, R3, R128 ;  /* 0x00000003fa807224 */ /* 0x000fe200078e0280 */
[----:B--2---:R-:W-:Y:S01]  /*3e90*/  LOP3.LUT R10, R0, 0x11c, RZ, 0xfc, !PT ;  /* 0x0000011c000a7812 */ /* 0x004fe200078efcff */
[----:B------:R-:W-:Y:S01]  /*3ea0*/  IMAD.HI.U32 R3, R252, R123, RZ ;  /* 0x0000007bfc037227 */ /* 0x000fe200078e00ff */
[C---:B----4-:R-:W-:Y:S01]  /*3eb0*/  LOP3.LUT R8, R0.reuse, 0x120, RZ, 0xfc, !PT ;  /* 0x0000012000087812 */ /* 0x050fe200078efcff */
[----:B------:R1:W-:Y:S01]  /*3ec0*/  STL [R1+0xce8], R12 ;  /* 0x000ce80c01007387 */ /* 0x0003e20000100800 */
[----:B------:R-:W-:Y:S01]  /*3ed0*/  LOP3.LUT R9, R0, 0x11e, RZ, 0xfc, !PT ;  /* 0x0000011e00097812 */ /* 0x000fe200078efcff */
[----:B------:R-:W-:Y:S01]  /*3ee0*/  IMAD.MOV R2, RZ, RZ, -R2 ;  /* 0x000000ffff027224 */ /* 0x000fe200078e0a02 */
[----:B------:R-:W-:Y:S01]  /*3ef0*/  IABS R112, R8 ;  /* 0x0000000800707213 */ /* 0x000fe20000000000 */
[----:B------:R-:W-:Y:S01]  /*3f00*/  IMAD.MOV R4, RZ, RZ, -R4 ;  /* 0x000000ffff047224 */ /* 0x000fe200078e0a04 */
[----:B------:R2:W-:Y:S01]  /*3f10*/  STL [R1+0xcec], R11 ;  /* 0x000cec0b01007387 */ /* 0x0005e20000100800 */
[----:B------:R-:W-:Y:S01]  /*3f20*/  IMAD.MOV R6, RZ, RZ, -R6 ;  /* 0x000000ffff067224 */ /* 0x000fe200078e0a06 */
[----:B------:R-:W-:Y:S01]  /*3f30*/  IABS R114, R10 ;  /* 0x0000000a00727213 */ /* 0x000fe20000000000 */
[----:B------:R-:W-:Y:S01]  /*3f40*/  IMAD.MOV R3, RZ, RZ, -R3 ;  /* 0x000000ffff037224 */ /* 0x000fe200078e0a03 */
[----:B------:R3:W-:Y:S01]  /*3f50*/  STL [R1+0xcf4], R10 ;  /* 0x000cf40a01007387 */ /* 0x0007e20000100800 */
[C---:B------:R-:W-:Y:S01]  /*3f60*/  IMAD R122, R250.reuse, R2, R122 ;  /* 0x00000002fa7a7224 */ /* 0x040fe200078e027a */
[----:B------:R-:W-:Y:S01]  /*3f70*/  IABS R116, R12 ;  /* 0x0000000c00747213 */ /* 0x000fe20000000000 */
[C---:B------:R-:W-:Y:S01]  /*3f80*/  IMAD R135, R250.reuse, R5, R135 ;  /* 0x00000005fa877224 */ /* 0x040fe200078e0287 */
[----:B------:R-:W-:Y:S01]  /*3f90*/  STL [R1+0xcfc], R9 ;  /* 0x000cfc0901007387 */ /* 0x000fe20000100800 */
[----:B------:R-:W-:Y:S01]  /*3fa0*/  IMAD R124, R250, R4, R124 ;  /* 0x00000004fa7c7224 */ /* 0x000fe200078e027c */
[----:B------:R-:W-:Y:S01]  /*3fb0*/  IABS R115, R11 ;  /* 0x0000000b00737213 */ /* 0x000fe20000000000 */
[----:B------:R-:W-:Y:S01]  /*3fc0*/  IMAD.HI.U32 R2, R252, R117, RZ ;  /* 0x00000075fc027227 */ /* 0x000fe200078e00ff */
[----:B------:R4:W-:Y:S01]  /*3fd0*/  STL [R1+0xd00], R8 ;  /* 0x000d000801007387 */ /* 0x0009e20000100800 */
[----:B------:R-:W-:-:S02]  /*3fe0*/  IABS R113, R9 ;  /* 0x0000000900717213 */ /* 0x000fc40000000000 */
[----:B------:R-:W-:Y:S01]  /*3ff0*/  IMAD.HI.U32 R5, R252, R130, RZ ;  /* 0x00000082fc057227 */ /* 0x000fe200078e00ff */
[C---:B-1----:R-:W-:Y:S02]  /*4000*/  LOP3.LUT R12, R0.reuse, 0x122, RZ, 0xfc, !PT ;  /* 0x00000122000c7812 */ /* 0x042fe400078efcff */
[----:B--2---:R-:W-:Y:S01]  /*4010*/  LOP3.LUT R11, R0, 0x124, RZ, 0xfc, !PT ;  /* 0x00000124000b7812 */ /* 0x004fe200078efcff */
[----:B------:R-:W-:Y:S01]  /*4020*/  IMAD.HI.U32 R4, R252, R119, RZ ;  /* 0x00000077fc047227 */ /* 0x000fe200078e00ff */
[C---:B---3--:R-:W-:Y:S01]  /*4030*/  LOP3.LUT R10, R0.reuse, 0x126, RZ, 0xfc, !PT ;  /* 0x00000126000a7812 */ /* 0x048fe200078efcff */
[----:B------:R1:W-:Y:S01]  /*4040*/  STL [R1+0xcd0], R12 ;  /* 0x000cd00c01007387 */ /* 0x0003e20000100800 */
[----:B----4-:R-:W-:Y:S01]  /*4050*/  LOP3.LUT R8, R0, 0x12a, RZ, 0xfc, !PT ;  /* 0x0000012a00087812 */ /* 0x010fe200078efcff */
[----:B------:R-:W-:Y:S01]  /*4060*/  IMAD R136, R250, R6, R136 ;  /* 0x00000006fa887224 */ /* 0x000fe200078e0288 */
[----:B------:R-:W-:Y:S01]  /*4070*/  LOP3.LUT R9, R0, 0x128, RZ, 0xfc, !PT ;  /* 0x0000012800097812 */ /* 0x000fe200078efcff */
[----:B------:R-:W-:Y:S01]  /*4080*/  IMAD.HI.U32 R6, R252, R131, RZ ;  /* 0x00000083fc067227 */ /* 0x000fe200078e00ff */
[----:B------:R-:W-:Y:S01]  /*4090*/  IABS R107, R8 ;  /* 0x00000008006b7213 */ /* 0x000fe20000000000 */
[----:B------:R2:W-:Y:S01]  /*40a0*/  STL [R1+0xcd8], R11 ;  /* 0x000cd80b01007387 */ /* 0x0005e20000100800 */
[----:B------:R-:W-:Y:S01]  /*40b0*/  IABS R109, R10 ;  /* 0x0000000a006d7213 */ /* 0x000fe20000000000 */
[----:B------:R-:W-:Y:S01]  /*40c0*/  IMAD R123, R250, R3, R123 ;  /* 0x00000003fa7b7224 */ /* 0x000fe200078e027b */
[----:B------:R-:W-:Y:S01]  /*40d0*/  IABS R111, R12 ;  /* 0x0000000c006f7213 */ /* 0x000fe20000000000 */
[----:B------:R-:W-:Y:S01]  /*40e0*/  IMAD.HI.U32 R3, R252, R118, RZ ;  /* 0x00000076fc037227 */ /* 0x000fe200078e00ff */
[----:B------:R3:W-:Y:S01]  /*40f0*/  STL [R1+0xcdc], R10 ;  /* 0x000cdc0a01007387 */ /* 0x0007e20000100800 */
[----:B------:R-:W-:-:S02]  /*4100*/  IABS R110, R11 ;  /* 0x0000000b006e7213 */ /* 0x000fc40000000000 */
[----:B------:R-:W-:Y:S01]  /*4110*/  IMAD.MOV R2, RZ, RZ, -R2 ;  /* 0x000000ffff027224 */ /* 0x000fe200078e0a02 */
[----:B------:R4:W-:Y:S01]  /*4120*/  STL [R1+0xce0], R9 ;  /* 0x000ce00901007387 */ /* 0x0009e20000100800 */
[----:B------:R-:W-:Y:S01]  /*4130*/  IMAD.MOV R5, RZ, RZ, -R5 ;  /* 0x000000ffff057224 */ /* 0x000fe200078e0a05 */
[----:B------:R-:W-:Y:S01]  /*4140*/  IABS R108, R9 ;  /* 0x00000009006c7213 */ /* 0x000fe20000000000 */
[----:B------:R-:W-:Y:S01]  /*4150*/  IMAD.MOV R4, RZ, RZ, -R4 ;  /* 0x000000ffff047224 */ /* 0x000fe200078e0a04 */
[----:B------:R4:W-:Y:S01]  /*4160*/  STL [R1+0xce4], R8 ;  /* 0x000ce40801007387 */ /* 0x0009e20000100800 */
[----:B------:R-:W-:Y:S01]  /*4170*/  IMAD.MOV R6, RZ, RZ, -R6 ;  /* 0x000000ffff067224 */ /* 0x000fe200078e0a06 */
[C---:B-1----:R-:W-:Y:S01]  /*4180*/  LOP3.LUT R12, R0.reuse, 0x12c, RZ, 0xfc, !PT ;  /* 0x0000012c000c7812 */ /* 0x042fe200078efcff */
[----:B------:R-:W-:Y:S01]  /*4190*/  IMAD.MOV R3, RZ, RZ, -R3 ;  /* 0x000000ffff037224 */ /* 0x000fe200078e0a03 */
[----:B--2---:R-:W-:Y:S01]  /*41a0*/  LOP3.LUT R11, R0, 0x12e, RZ, 0xfc, !PT ;  /* 0x0000012e000b7812 */ /* 0x004fe200078efcff */
[----:B------:R-:W-:Y:S01]  /*41b0*/  IMAD R117, R250, R2, R117 ;  /* 0x00000002fa757224 */ /* 0x000fe200078e0275 */
[----:B---3--:R-:W-:Y:S01]  /*41c0*/  LOP3.LUT R10, R0, 0x130, RZ, 0xfc, !PT ;  /* 0x00000130000a7812 */ /* 0x008fe200078efcff */
[----:B------:R-:W-:Y:S01]  /*41d0*/  IMAD R130, R250, R5, R130 ;  /* 0x00000005fa827224 */ /* 0x000fe200078e0282 */
[----:B----4-:R-:W-:Y:S01]  /*41e0*/  LOP3.LUT R9, R0, 0x132, RZ, 0xfc, !PT ;  /* 0x0000013200097812 */ /* 0x010fe200078efcff */
[----:B------:R-:W-:Y:S01]  /*41f0*/  IMAD R119, R250, R4, R119 ;  /* 0x00000004fa777224 */ /* 0x000fe200078e0277 */
[----:B------:R-:W-:Y:S01]  /*4200*/  LOP3.LUT R8, R0, 0x134, RZ, 0xfc, !PT ;  /* 0x0000013400087812 */ /* 0x000fe200078efcff */
[----:B------:R-:W-:Y:S01]  /*4210*/  IMAD.HI.U32 R2, R252, R112, RZ ;  /* 0x00000070fc027227 */ /* 0x000fe200078e00ff */
[----:B------:R1:W-:Y:S01]  /*4220*/  STL [R1+0xcac], R12 ;  /* 0x000cac0c01007387 */ /* 0x0003e20000100800 */
[----:B------:R-:W-:-:S02]  /*4230*/  IABS R104, R10 ;  /* 0x0000000a00687213 */ /* 0x000fc40000000000 */
        /* <DEDUP_REMOVED lines=8> */
[----:B------:R-:W-:Y:S01]  /*42c0*/  IMAD R131, R250, R6, R131 ;  /* 0x00000006fa837224 */ /* 0x000fe200078e0283 */
[----:B-1----:R-:W-:Y:S01]  /*42d0*/  LOP3.LUT R12, R0, 0x136, RZ, 0xfc, !PT ;  /* 0x00000136000c7812 */ /* 0x002fe200078efcff */
[----:B------:R-:W-:Y:S01]  /*42e0*/  IMAD.HI.U32 R6, R252, R126, RZ ;  /* 0x0000007efc067227 */ /* 0x000fe200078e00ff */
[----:B------:R1:W-:Y:S01]  /*42f0*/  STL [R1+0xcc0], R9 ;  /* 0x000cc00901007387 */ /* 0x0003e20000100800 */
[----:B--2---:R-:W-:-:S02]  /*4300*/  LOP3.LUT R11, R0, 0x138, RZ, 0xfc, !PT ;  /* 0x00000138000b7812 */ /* 0x004fc400078efcff */
[----:B------:R-:W-:Y:S01]  /*4310*/  IMAD R118, R250, R3, R118 ;  /* 0x00000003fa767224 */ /* 0x000fe200078e0276 */
[----:B------:R2:W-:Y:S01]  /*4320*/  STL [R1+0xcc8], R8 ;  /* 0x000cc80801007387 */ /* 0x0005e20000100800 */
[----:B------:R-:W-:Y:S01]  /*4330*/  IMAD.HI.U32 R3, R252, R113, RZ ;  /* 0x00000071fc037227 */ /* 0x000fe200078e00ff */
[C---:B---3--:R-:W-:Y:S02]  /*4340*/  LOP3.LUT R10, R0.reuse, 0x13a, RZ, 0xfc, !PT ;  /* 0x0000013a000a7812 */ /* 0x048fe400078efcff */
[----:B------:R3:W-:Y:S01]  /*4350*/  STL [R1+0xc98], R12 ;  /* 0x000c980c01007387 */ /* 0x0007e20000100800 */
[----:B------:R-:W-:Y:S01]  /*4360*/  IMAD.MOV R2, RZ, RZ, -R2 ;  /* 0x000000ffff027224 */ /* 0x000fe200078e0a02 */
[C---:B-1----:R-:W-:Y:S01]  /*4370*/  LOP3.LUT R9, R0.reuse, 0x13c, RZ, 0xfc, !PT ;  /* 0x0000013c00097812 */ /* 0x042fe200078efcff */
[----:B------:R-:W-:Y:S01]  /*4380*/  IMAD.MOV R5, RZ, RZ, -R5 ;  /* 0x000000ffff057224 */ /* 0x000fe200078e0a05 */
[----:B------:R1:W-:Y:S01]  /*4390*/  STL [R1+0xc9c], R11 ;  /* 0x000c9c0b01007387 */ /* 0x0003e20000100800 */
[----:B------:R-:W-:Y:S01]  /*43a0*/  IMAD.MOV R4, RZ, RZ, -R4 ;  /* 0x000000ffff047224 */ /* 0x000fe200078e0a04 */
[----:B--2---:R-:W-:Y:S01]  /*43b0*/  LOP3.LUT R8, R0, 0x13e, RZ, 0xfc, !PT ;  /* 0x0000013e00087812 */ /* 0x004fe200078efcff */
[----:B------:R-:W-:Y:S01]  /*43c0*/  IMAD.MOV R6, RZ, RZ, -R6 ;  /* 0x000000ffff067224 */ /* 0x000fe200078e0a06 */
[----:B------:R-:W-:Y:S01]  /*43d0*/  IABS R99, R10 ;  /* 0x0000000a00637213 */ /* 0x000fe20000000000 */
[----:B------:R-:W-:Y:S01]  /*43e0*/  IMAD.MOV R3, RZ, RZ, -R3 ;  /* 0x000000ffff037224 */ /* 0x000fe200078e0a03 */
[----:B------:R-:W-:Y:S01]  /*43f0*/  IABS R97, R8 ;  /* 0x0000000800617213 */ /* 0x000fe20000000000 */
[C---:B------:R-:W-:Y:S01]  /*4400*/  IMAD R112, R250.reuse, R2, R112 ;  /* 0x00000002fa707224 */ /* 0x040fe200078e0270 */
[----:B------:R2:W-:Y:S01]  /*4410*/  STL [R1+0xca0], R10 ;  /* 0x000ca00a01007387 */ /* 0x0005e20000100800 */
[C---:B------:R-:W-:Y:S01]  /*4420*/  IMAD R125, R250.reuse, R5, R125 ;  /* 0x00000005fa7d7224 */ /* 0x040fe200078e027d */
[----:B------:R-:W-:Y:S01]  /*4430*/  IABS R101, R12 ;  /* 0x0000000c00657213 */ /* 0x000fe20000000000 */
[----:B------:R-:W-:Y:S01]  /*4440*/  IMAD R114, R250, R4, R114 ;  /* 0x00000004fa727224 */ /* 0x000fe200078e0272 */
[----:B------:R-:W-:Y:S01]  /*4450*/  STL [R1+0xca4], R9 ;  /* 0x000ca40901007387 */ /* 0x000fe20000100800 */
[----:B------:R-:W-:Y:S01]  /*4460*/  IMAD.HI.U32 R2, R252, R107, RZ ;  /* 0x0000006bfc027227 */ /* 0x000fe200078e00ff */
[----:B------:R-:W-:-:S02]  /*4470*/  IABS R100, R11 ;  /* 0x0000000b00647213 */ /* 0x000fc40000000000 */
[----:B------:R4:W-:Y:S01]  /*4480*/  STL [R1+0xca8], R8 ;  /* 0x000ca80801007387 */ /* 0x0009e20000100800 */
[----:B------:R-:W-:Y:S01]  /*4490*/  IMAD.HI.U32 R5, R252, R120, RZ ;  /* 0x00000078fc057227 */ /* 0x000fe200078e00ff */
[----:B------:R-:W-:Y:S02]  /*44a0*/  IABS R98, R9 ;  /* 0x0000000900627213 */ /* 0x000fe40000000000 */
[----:B---3--:R-:W-:Y:S01]  /*44b0*/  LOP3.LUT R12, R0, 0x140, RZ, 0xfc, !PT ;  /* 0x00000140000c7812 */ /* 0x008fe200078efcff */
[----:B------:R-:W-:Y:S01]  /*44c0*/  IMAD.HI.U32 R4, R252, R109, RZ ;  /* 0x0000006dfc047227 */ /* 0x000fe200078e00ff */
[C---:B-1----:R-:W-:Y:S02]  /*44d0*/  LOP3.LUT R11, R0.reuse, 0x142, RZ, 0xfc, !PT ;  /* 0x00000142000b7812 */ /* 0x042fe400078efcff */
[----:B--2---:R-:W-:Y:S01]  /*44e0*/  LOP3.LUT R10, R0, 0x144, RZ, 0xfc, !PT ;  /* 0x00000144000a7812 */ /* 0x004fe200078efcff */
[----:B------:R-:W-:Y:S01]  /*44f0*/  IMAD R126, R250, R6, R126 ;  /* 0x00000006fa7e7224 */ /* 0x000fe200078e027e */
[----:B----4-:R-:W-:Y:S01]  /*4500*/  LOP3.LUT R8, R0, 0x148, RZ, 0xfc, !PT ;  /* 0x0000014800087812 */ /* 0x010fe200078efcff */
[----:B------:R-:W-:Y:S01]  /*4510*/  IMAD.HI.U32 R6, R252, R121, RZ ;  /* 0x00000079fc067227 */ /* 0x000fe200078e00ff */
[----:B------:R-:W-:Y:S01]  /*4520*/  LOP3.LUT R9, R0, 0x146, RZ, 0xfc, !PT ;  /* 0x0000014600097812 */ /* 0x000fe200078efcff */
[----:B------:R1:W-:Y:S01]  /*4530*/  STL [R1+0xc78], R12 ;  /* 0x000c780c01007387 */ /* 0x0003e20000100800 */
[----:B------:R-:W-:Y:S01]  /*4540*/  IABS R92, R8 ;  /* 0x00000008005c7213 */ /* 0x000fe20000000000 */
[----:B------:R-:W-:Y:S01]  /*4550*/  IMAD R113, R250, R3, R113 ;  /* 0x00000003fa717224 */ /* 0x000fe200078e0271 */
[----:B------:R-:W-:Y:S01]  /*4560*/  IABS R94, R10 ;  /* 0x0000000a005e7213 */ /* 0x000fe20000000000 */
[----:B------:R-:W-:Y:S01]  /*4570*/  IMAD.HI.U32 R3, R252, R108, RZ ;  /* 0x0000006cfc037227 */ /* 0x000fe200078e00ff */
[----:B------:R-:W-:Y:S01]  /*4580*/  STL [R1+0xc80], R11 ;  /* 0x000c800b01007387 */ /* 0x000fe20000100800 */
        /* <DEDUP_REMOVED lines=11> */
[----:B------:R-:W-:Y:S01]  /*4640*/  IMAD R107, R250, R2, R107 ;  /* 0x00000002fa6b7224 */ /* 0x000fe200078e026b */
[----:B-1----:R-:W-:Y:S01]  /*4650*/  LOP3.LUT R12, R0, 0x14a, RZ, 0xfc, !PT ;  /* 0x0000014a000c7812 */ /* 0x002fe200078efcff */
[----:B------:R-:W-:Y:S01]  /*4660*/  IMAD R120, R250, R5, R120 ;  /* 0x00000005fa787224 */ /* 0x000fe200078e0278 */
[----:B--2---:R-:W-:Y:S01]  /*4670*/  LOP3.LUT R10, R0, 0x14e, RZ, 0xfc, !PT ;  /* 0x0000014e000a7812 */ /* 0x004fe200078efcff */
[----:B------:R-:W-:Y:S01]  /*4680*/  IMAD R109, R250, R4, R109 ;  /* 0x00000004fa6d7224 */ /* 0x000fe200078e026d */
[----:B------:R-:W-:Y:S01]  /*4690*/  LOP3.LUT R11, R0, 0x14c, RZ, 0xfc, !PT ;  /* 0x0000014c000b7812 */ /* 0x000fe200078efcff */
[----:B------:R-:W-:Y:S01]  /*46a0*/  IMAD.HI.U32 R2, R252, R102, RZ ;  /* 0x00000066fc027227 */ /* 0x000fe200078e00ff */
[C---:B---3--:R-:W-:Y:S01]  /*46b0*/  LOP3.LUT R9, R0.reuse, 0x150, RZ, 0xfc, !PT ;  /* 0x0000015000097812 */ /* 0x048fe200078efcff */
[----:B------:R1:W-:Y:S01]  /*46c0*/  STL [R1+0xc5c], R12 ;  /* 0x000c5c0c01007387 */ /* 0x0003e20000100800 */
[----:B----4-:R-:W-:Y:S01]  /*46d0*/  LOP3.LUT R8, R0, 0x152, RZ, 0xfc, !PT ;  /* 0x0000015200087812 */ /* 0x010fe200078efcff */
[C---:B------:R-:W-:Y:S01]  /*46e0*/  IMAD.HI.U32 R5, R252.reuse, R115, RZ ;  /* 0x00000073fc057227 */ /* 0x040fe200078e00ff */
[----:B------:R-:W-:Y:S01]  /*46f0*/  IABS R89, R10 ;  /* 0x0000000a00597213 */ /* 0x000fe20000000000 */
[----:B------:R-:W-:Y:S01]  /*4700*/  STL [R1+0xc60], R11 ;  /* 0x000c600b01007387 */ /* 0x000fe20000100800 */
[----:B------:R-:W-:Y:S01]  /*4710*/  IABS R87, R8 ;  /* 0x0000000800577213 */ /* 0x000fe20000000000 */
        /* <DEDUP_REMOVED lines=8> */
[----:B-1----:R-:W-:-:S02]  /*47a0*/  LOP3.LUT R12, R0, 0x154, RZ, 0xfc, !PT ;  /* 0x00000154000c7812 */ /* 0x002fc400078efcff */
[----:B------:R-:W-:Y:S01]  /*47b0*/  IMAD R108, R250, R3, R108 ;  /* 0x00000003fa6c7224 */ /* 0x000fe200078e026c */
[----:B------:R1:W-:Y:S01]  /*47c0*/  STL [R1+0xc70], R8 ;  /* 0x000c700801007387 */ /* 0x0003e20000100800 */
[----:B------:R-:W-:Y:S01]  /*47d0*/  IMAD.HI.U32 R3, R252, R103, RZ ;  /* 0x00000067fc037227 */ /* 0x000fe200078e00ff */
[C---:B--2---:R-:W-:Y:S02]  /*47e0*/  LOP3.LUT R10, R0.reuse, 0x158, RZ, 0xfc, !PT ;  /* 0x00000158000a7812 */ /* 0x044fe400078efcff */
[C---:B------:R-:W-:Y:S01]  /*47f0*/  LOP3.LUT R11, R0.reuse, 0x156, RZ, 0xfc, !PT ;  /* 0x00000156000b7812 */ /* 0x040fe200078efcff */
[----:B------:R-:W-:Y:S01]  /*4800*/  IMAD.MOV R2, RZ, RZ, -R2 ;  /* 0x000000ffff027224 */ /* 0x000fe200078e0a02 */
[C---:B---3--:R-:W-:Y:S01]  /*4810*/  LOP3.LUT R9, R0.reuse, 0x15a, RZ, 0xfc, !PT ;  /* 0x0000015a00097812 */ /* 0x048fe200078efcff */
[----:B------:R-:W-:Y:S01]  /*4820*/  IMAD.MOV R5, RZ, RZ, -R5 ;  /* 0x000000ffff057224 */ /* 0x000fe200078e0a05 */
[----:B------:R-:W-:Y:S01]  /*4830*/  IABS R84, R10 ;  /* 0x0000000a00547213 */ /* 0x000fe20000000000 */
[----:B------:R-:W-:Y:S01]  /*4840*/  IMAD.MOV R4, RZ, RZ, -R4 ;  /* 0x000000ffff047224 */ /* 0x000fe200078e0a04 */
[----:B-1----:R-:W-:Y:S01]  /*4850*/  LOP3.LUT R8, R0, 0x15c, RZ, 0xfc, !PT ;  /* 0x0000015c00087812 */ /* 0x002fe200078efcff */
[----:B------:R-:W-:Y:S01]  /*4860*/  IMAD.MOV R6, RZ, RZ, -R6 ;  /* 0x000000ffff067224 */ /* 0x000fe200078e0a06 */
[----:B------:R1:W-:Y:S01]  /*4870*/  STL [R1+0xc48], R12 ;  /* 0x000c480c01007387 */ /* 0x0003e20000100800 */
[----:B------:R-:W-:Y:S01]  /*4880*/  IMAD.MOV R3, RZ, RZ, -R3 ;  /* 0x000000ffff037224 */ /* 0x000fe200078e0a03 */
[----:B------:R-:W-:Y:S01]  /*4890*/  IABS R82, R8 ;  /* 0x0000000800527213 */ /* 0x000fe20000000000 */
[C---:B------:R-:W-:Y:S01]  /*48a0*/  IMAD R102, R250.reuse, R2, R102 ;  /* 0x00000002fa667224 */ /* 0x040fe200078e0266 */
[----:B------:R-:W-:Y:S01]  /*48b0*/  STL [R1+0xc4c], R11 ;  /* 0x000c4c0b01007387 */ /* 0x000fe20000100800 */
[C---:B------:R-:W-:Y:S01]  /*48c0*/  IMAD R115, R250.reuse, R5, R115 ;  /* 0x00000005fa737224 */ /* 0x040fe200078e0273 */
[----:B------:R-:W-:Y:S01]  /*48d0*/  IABS R83, R9 ;  /* 0x0000000900537213 */ /* 0x000fe20000000000 */
[----:B------:R-:W-:Y:S01]  /*48e0*/  IMAD R104, R250, R4, R104 ;  /* 0x00000004fa687224 */ /* 0x000fe200078e0268 */
[----:B------:R2:W-:Y:S01]  /*48f0*/  STL [R1+0xc50], R10 ;  /* 0x000c500a01007387 */ /* 0x0005e20000100800 */
[----:B------:R-:W-:Y:S01]  /*4900*/  IMAD.HI.U32 R2, R252, R97, RZ ;  /* 0x00000061fc027227 */ /* 0x000fe200078e00ff */
[----:B------:R-:W-:-:S02]  /*4910*/  IABS R86, R12 ;  /* 0x0000000c00567213 */ /* 0x000fc40000000000 */
[----:B------:R3:W-:Y:S01]  /*4920*/  STL [R1+0xc54], R9 ;  /* 0x000c540901007387 */ /* 0x0007e20000100800 */
[C---:B------:R-:W-:Y:S01]  /*4930*/  IMAD.HI.U32 R5, R252.reuse, R110, RZ ;  /* 0x0000006efc057227 */ /* 0x040fe200078e00ff */
[----:B------:R-:W-:Y:S02]  /*4940*/  IABS R85, R11 ;  /* 0x0000000b00557213 */ /* 0x000fe40000000000 */
[----:B------:R4:W-:Y:S01]  /*4950*/  STL [R1+0xc58], R8 ;  /* 0x000c580801007387 */ /* 0x0009e20000100800 */
[----:B------:R-:W-:Y:S01]  /*4960*/  IMAD.HI.U32 R4, R252, R99, RZ ;  /* 0x00000063fc047227 */ /* 0x000fe200078e00ff */
[C---:B-1----:R-:W-:Y:S02]  /*4970*/  LOP3.LUT R12, R0.reuse, 0x15e, RZ, 0xfc, !PT ;  /* 0x0000015e000c7812 */ /* 0x042fe400078efcff */
[----:B--2---:R-:W-:Y:S01]  /*4980*/  LOP3.LUT R10, R0, 0x162, RZ, 0xfc, !PT ;  /* 0x00000162000a7812 */ /* 0x004fe200078efcff */
[----:B------:R-:W-:Y:S01]  /*4990*/  IMAD R116, R250, R6, R116 ;  /* 0x00000006fa747224 */ /* 0x000fe200078e0274 */
[----:B------:R-:W-:Y:S01]  /*49a0*/  LOP3.LUT R11, R0, 0x160, RZ, 0xfc, !PT ;  /* 0x00000160000b7812 */ /* 0x000fe200078efcff */
[----:B------:R-:W-:Y:S01]  /*49b0*/  IMAD.HI.U32 R6, R252, R111, RZ ;  /* 0x0000006ffc067227 */ /* 0x000fe200078e00ff */
[C---:B---3--:R-:W-:Y:S01]  /*49c0*/  LOP3.LUT R9, R0.reuse, 0x164, RZ, 0xfc, !PT ;  /* 0x0000016400097812 */ /* 0x048fe200078efcff */
[----:B------:R1:W-:Y:S01]  /*49d0*/  STL [R1+0xc38], R12 ;  /* 0x000c380c01007387 */ /* 0x0003e20000100800 */
[----:B----4-:R-:W-:Y:S01]  /*49e0*/  LOP3.LUT R8, R0, 0x166, RZ, 0xfc, !PT ;  /* 0x0000016600087812 */ /* 0x010fe200078efcff */
[----:B------:R-:W-:Y:S01]  /*49f0*/  IMAD R103, R250, R3, R103 ;  /* 0x00000003fa677224 */ /* 0x000fe200078e0267 */
[----:B------:R-:W-:Y:S01]  /*4a00*/  IADD3 R6, PT, PT, -R6, RZ, RZ ;  /* 0x000000ff06067210 */ /* 0x000fe20007ffe1ff */
[----:B------:R-:W-:Y:S01]  /*4a10*/  IMAD.HI.U32 R3, R252, R98, RZ ;  /* 0x00000062fc037227 */ /* 0x000fe200078e00ff */
[----:B------:R-:W-:Y:S01]  /*4a20*/  IABS R79, R10 ;  /* 0x0000000a004f7213 */ /* 0x000fe20000000000 */
[----:B------:R-:W-:Y:S01]  /*4a30*/  STL [R1+0xc34], R11 ;  /* 0x000c340b01007387 */ /* 0x000fe20000100800 */
[----:B------:R-:W-:Y:S01]  /*4a40*/  IABS R77, R8 ;  /* 0x00000008004d7213 */ /* 0x000fe20000000000 */
        /* <DEDUP_REMOVED lines=11> */
[----:B------:R4:W-:Y:S01]  /*4b00*/  STL [R1+0xc20], R8 ;  /* 0x000c200801007387 */ /* 0x0009e20000100800 */
[----:B------:R-:W-:Y:S01]  /*4b10*/  IMAD R99, R250, R4, R99 ;  /* 0x00000004fa637224 */ /* 0x000fe200078e0263 */
[----:B-1----:R-:W-:Y:S01]  /*4b20*/  LOP3.LUT R12, R0, 0x168, RZ, 0xfc, !PT ;  /* 0x00000168000c7812 */ /* 0x002fe200078efcff */
[----:B------:R-:W-:Y:S01]  /*4b30*/  IMAD.HI.U32 R2, R252, R92, RZ ;  /* 0x0000005cfc027227 */ /* 0x000fe200078e00ff */
[----:B--2---:R-:W-:-:S02]  /*4b40*/  LOP3.LUT R10, R0, 0x16c, RZ, 0xfc, !PT ;  /* 0x0000016c000a7812 */ /* 0x004fc400078efcff */
[----:B------:R-:W-:Y:S01]  /*4b50*/  LOP3.LUT R11, R0, 0x16a, RZ, 0xfc, !PT ;  /* 0x0000016a000b7812 */ /* 0x000fe200078efcff */
[----:B------:R-:W-:Y:S01]  /*4b60*/  IMAD.HI.U32 R5, R252, R105, RZ ;  /* 0x00000069fc057227 */ /* 0x000fe200078e00ff */
[C---:B---3--:R-:W-:Y:S01]  /*4b70*/  LOP3.LUT R9, R0.reuse, 0x16e, RZ, 0xfc, !PT ;  /* 0x0000016e00097812 */ /* 0x048fe200078efcff */
[----:B------:R1:W-:Y:S01]  /*4b80*/  STL [R1+0xc08], R12 ;  /* 0x000c080c01007387 */ /* 0x0003e20000100800 */
[----:B----4-:R-:W-:Y:S01]  /*4b90*/  LOP3.LUT R8, R0, 0x170, RZ, 0xfc, !PT ;  /* 0x0000017000087812 */ /* 0x010fe200078efcff */
[----:B------:R-:W-:Y:S01]  /*4ba0*/  IMAD.HI.U32 R4, R252, R94, RZ ;  /* 0x0000005efc047227 */ /* 0x000fe200078e00ff */
[----:B------:R-:W-:Y:S01]  /*4bb0*/  IABS R74, R10 ;  /* 0x0000000a004a7213 */ /* 0x000fe20000000000 */
[----:B------:R-:W-:Y:S01]  /*4bc0*/  STL [R1+0xc04], R11 ;  /* 0x000c040b01007387 */ /* 0x000fe20000100800 */
[----:B------:R-:W-:Y:S01]  /*4bd0*/  IABS R72, R8 ;  /* 0x0000000800487213 */ /* 0x000fe20000000000 */
[C---:B------:R-:W-:Y:S01]  /*4be0*/  IMAD R98, R250.reuse, R3, R98 ;  /* 0x00000003fa627224 */ /* 0x040fe200078e0262 */
[----:B------:R-:W-:Y:S01]  /*4bf0*/  IABS R73, R9 ;  /* 0x0000000900497213 */ /* 0x000fe20000000000 */
[----:B------:R-:W-:Y:S01]  /*4c00*/  IMAD R111, R250, R6, R111 ;  /* 0x00000006fa6f7224 */ /* 0x000fe200078e026f */
[----:B------:R2:W-:Y:S01]  /*4c10*/  STL [R1+0xc00], R10 ;  /* 0x000c000a01007387 */ /* 0x0005e20000100800 */
[----:B------:R-:W-:Y:S01]  /*4c20*/  IMAD.HI.U32 R3, R252, R93, RZ ;  /* 0x0000005dfc037227 */ /* 0x000fe200078e00ff */
[----:B------:R-:W-:-:S02]  /*4c30*/  IABS R76, R12 ;  /* 0x0000000c004c7213 */ /* 0x000fc40000000000 */
[----:B------:R3:W-:Y:S01]  /*4c40*/  STL [R1+0xbfc], R9 ;  /* 0x000bfc0901007387 */ /* 0x0007e20000100800 */
[----:B------:R-:W-:Y:S01]  /*4c50*/  IMAD.MOV R2, RZ, RZ, -R2 ;  /* 0x000000ffff027224 */ /* 0x000fe200078e0a02 */
[----:B------:R-:W-:Y:S01]  /*4c60*/  IABS R75, R11 ;  /* 0x0000000b004b7213 */ /* 0x000fe20000000000 */
[----:B------:R-:W-:Y:S01]  /*4c70*/  IMAD.HI.U32 R6, R252, R106, RZ ;  /* 0x0000006afc067227 */ /* 0x000fe200078e00ff */
[----:B------:R4:W-:Y:S01]  /*4c80*/  STL [R1+0xbf8], R8 ;  /* 0x000bf80801007387 */ /* 0x0009e20000100800 */
[C---:B-1----:R-:W-:Y:S02]  /*4c90*/  LOP3.LUT R12, R0.reuse, 0x172, RZ, 0xfc, !PT ;  /* 0x00000172000c7812 */ /* 0x042fe400078efcff */
[----:B------:R-:W-:Y:S01]  /*4ca0*/  IMAD.MOV R5, RZ, RZ, -R5 ;  /* 0x000000ffff057224 */ /* 0x000fe200078e0a05 */
[C---:B--2---:R-:W-:Y:S01]  /*4cb0*/  LOP3.LUT R10, R0.reuse, 0x176, RZ, 0xfc, !PT ;  /* 0x00000176000a7812 */ /* 0x044fe200078efcff */
[----:B------:R-:W-:Y:S01]  /*4cc0*/  IMAD.MOV R4, RZ, RZ, -R4 ;  /* 0x000000ffff047224 */ /* 0x000fe200078e0a04 */
[C---:B------:R-:W-:Y:S01]  /*4cd0*/  LOP3.LUT R11, R0.reuse, 0x174, RZ, 0xfc, !PT ;  /* 0x00000174000b7812 */ /* 0x040fe200078efcff */
[----:B------:R-:W-:Y:S01]  /*4ce0*/  IMAD.MOV R3, RZ, RZ, -R3 ;  /* 0x000000ffff037224 */ /* 0x000fe200078e0a03 */
[----:B---3--:R-:W-:Y:S01]  /*4cf0*/  LOP3.LUT R9, R0, 0x178, RZ, 0xfc, !PT ;  /* 0x0000017800097812 */ /* 0x008fe200078efcff */
[----:B------:R-:W-:Y:S01]  /*4d00*/  IMAD R92, R250, R2, R92 ;  /* 0x00000002fa5c7224 */ /* 0x000fe200078e025c */
[----:B----4-:R-:W-:Y:S01]  /*4d10*/  LOP3.LUT R8, R0, 0x17a, RZ, 0xfc, !PT ;  /* 0x0000017a00087812 */ /* 0x010fe200078efcff */
[----:B------:R-:W-:Y:S01]  /*4d20*/  IMAD.MOV R6, RZ, RZ, -R6 ;  /* 0x000000ffff067224 */ /* 0x000fe200078e0a06 */
[----:B------:R-:W-:Y:S01]  /*4d30*/  IABS R69, R10 ;  /* 0x0000000a00457213 */ /* 0x000fe20000000000 */
[C---:B------:R-:W-:Y:S01]  /*4d40*/  IMAD R105, R250.reuse, R5, R105 ;  /* 0x00000005fa697224 */ /* 0x040fe200078e0269 */
[----:B------:R1:W-:Y:S01]  /*4d50*/  STL [R1+0xbe0], R12 ;  /* 0x000be00c01007387 */ /* 0x0003e20000100800 */
[----:B------:R-:W-:Y:S01]  /*4d60*/  IMAD R94, R250, R4, R94 ;  /* 0x00000004fa5e7224 */ /* 0x000fe200078e025e */
[----:B------:R-:W-:Y:S01]  /*4d70*/  IABS R67, R8 ;  /* 0x0000000800437213 */ /* 0x000fe20000000000 */
[----:B------:R-:W-:Y:S01]  /*4d80*/  IMAD.HI.U32 R2, R252, R87, RZ ;  /* 0x00000057fc027227 */ /* 0x000fe200078e00ff */
[----:B------:R2:W-:Y:S01]  /*4d90*/  STL [R1+0xbdc], R11 ;  /* 0x000bdc0b01007387 */ /* 0x0005e20000100800 */
[----:B------:R-:W-:-:S02]  /*4da0*/  IABS R68, R9 ;  /* 0x0000000900447213 */ /* 0x000fc40000000000 */
[----:B------:R-:W-:Y:S01]  /*4db0*/  IMAD.HI.U32 R5, R252, R100, RZ ;  /* 0x00000064fc057227 */ /* 0x000fe200078e00ff */
[----:B------:R-:W-:Y:S01]  /*4dc0*/  IADD3 R2, PT, PT, -R2, RZ, RZ ;  /* 0x000000ff02027210 */ /* 0x000fe20007ffe1ff */
[----:B------:R3:W-:Y:S01]  /*4dd0*/  STL [R1+0xbd8], R10 ;  /* 0x000bd80a01007387 */ /* 0x0007e20000100800 */
[----:B------:R-:W-:Y:S01]  /*4de0*/  IABS R71, R12 ;  /* 0x0000000c00477213 */ /* 0x000fe20000000000 */
[----:B------:R-:W-:Y:S01]  /*4df0*/  IMAD.HI.U32 R4, R252, R89, RZ ;  /* 0x00000059fc047227 */ /* 0x000fe200078e00ff */
[----:B------:R-:W-:Y:S01]  /*4e00*/  IABS R70, R11 ;  /* 0x0000000b00467213 */ /* 0x000fe20000000000 */
[----:B------:R4:W-:Y:S01]  /*4e10*/  STL [R1+0xbcc], R9 ;  /* 0x000bcc0901007387 */ /* 0x0009e20000100800 */
[----:B-1----:R-:W-:Y:S01]  /*4e20*/  LOP3.LUT R12, R0, 0x17c, RZ, 0xfc, !PT ;  /* 0x0000017c000c7812 */ /* 0x002fe200078efcff */
[----:B------:R-:W-:Y:S01]  /*4e30*/  IMAD R93, R250, R3, R93 ;  /* 0x00000003fa5d7224 */ /* 0x000fe200078e025d */
[----:B--2---:R-:W-:Y:S01]  /*4e40*/  LOP3.LUT R11, R0, 0x17e, RZ, 0xfc, !PT ;  /* 0x0000017e000b7812 */ /* 0x004fe200078efcff */
[----:B------:R-:W-:Y:S01]  /*4e50*/  IMAD R106, R250, R6, R106 ;  /* 0x00000006fa6a7224 */ /* 0x000fe200078e026a */
[----:B------:R1:W-:Y:S01]  /*4e60*/  STL [R1+0xbc0], R8 ;  /* 0x000bc00801007387 */ /* 0x0003e20000100800 */
[----:B------:R-:W-:Y:S01]  /*4e70*/  IMAD.HI.U32 R3, R252, R88, RZ ;  /* 0x00000058fc037227 */ /* 0x000fe200078e00ff */
[----:B---3--:R-:W-:-:S02]  /*4e80*/  LOP3.LUT R10, R0, 0x180, RZ, 0xfc, !PT ;  /* 0x00000180000a7812 */ /* 0x008fc400078efcff */
[----:B------:R2:W-:Y:S01]  /*4e90*/  STL [R1+0xbb4], R12 ;  /* 0x000bb40c01007387 */ /* 0x0005e20000100800 */
[----:B------:R-:W-:Y:S01]  /*4ea0*/  IMAD.HI.U32 R6, R252, R101, RZ ;  /* 0x00000065fc067227 */ /* 0x000fe200078e00ff */
[C---:B----4-:R-:W-:Y:S02]  /*4eb0*/  LOP3.LUT R9, R0.reuse, 0x182, RZ, 0xfc, !PT ;  /* 0x0000018200097812 */ /* 0x050fe400078efcff */
[----:B------:R-:W-:Y:S01]  /*4ec0*/  IABS R64, R10 ;  /* 0x0000000a00407213 */ /* 0x000fe20000000000 */
[----:B------:R-:W-:Y:S01]  /*4ed0*/  IMAD.MOV R5, RZ, RZ, -R5 ;  /* 0x000000ffff057224 */ /* 0x000fe200078e0a05 */
[----:B-1----:R-:W-:Y:S01]  /*4ee0*/  LOP3.LUT R8, R0, 0x184, RZ, 0xfc, !PT ;  /* 0x0000018400087812 */ /* 0x002fe200078efcff */
[----:B------:R-:W-:Y:S01]  /*4ef0*/  IMAD.MOV R4, RZ, RZ, -R4 ;  /* 0x000000ffff047224 */ /* 0x000fe200078e0a04 */
[----:B------:R-:W-:Y:S01]  /*4f00*/  STL [R1+0xba8], R11 ;  /* 0x000ba80b01007387 */ /* 0x000fe20000100800 */
[----:B------:R-:W-:Y:S01]  /*4f10*/  IMAD.MOV R3, RZ, RZ, -R3 ;  /* 0x000000ffff037224 */ /* 0x000fe200078e0a03 */
[----:B------:R-:W-:Y:S01]  /*4f20*/  IABS R62, R8 ;  /* 0x00000008003e7213 */ /* 0x000fe20000000000 */
[----:B------:R-:W-:Y:S01]  /*4f30*/  IMAD.MOV R6, RZ, RZ, -R6 ;  /* 0x000000ffff067224 */ /* 0x000fe200078e0a06 */
[----:B------:R1:W-:Y:S01]  /*4f40*/  STL [R1+0xb9c], R10 ;  /* 0x000b9c0a01007387 */ /* 0x0003e20000100800 */
[C---:B------:R-:W-:Y:S01]  /*4f50*/  IMAD R100, R250.reuse, R5, R100 ;  /* 0x00000005fa647224 */ /* 0x040fe200078e0264 */
[----:B------:R-:W-:Y:S01]  /*4f60*/  IABS R63, R9 ;  /* 0x00000009003f7213 */ /* 0x000fe20000000000 */
[----:B------:R-:W-:Y:S01]  /*4f70*/  IMAD R89, R250, R4, R89 ;  /* 0x00000004fa597224 */ /* 0x000fe200078e0259 */
[----:B------:R-:W-:Y:S01]  /*4f80*/  IABS R66, R12 ;  /* 0x0000000c00427213 */ /* 0x000fe20000000000 */
[----:B------:R-:W-:Y:S01]  /*4f90*/  IMAD.HI.U32 R5, R252, R95, RZ ;  /* 0x0000005ffc057227 */ /* 0x000fe200078e00ff */
[----:B------:R3:W-:Y:S01]  /*4fa0*/  STL [R1+0xb98], R9 ;  /* 0x000b980901007387 */ /* 0x0007e20000100800 */
[----:B------:R-:W-:-:S02]  /*4fb0*/  IABS R65, R11 ;  /* 0x0000000b00417213 */ /* 0x000fc40000000000 */
[----:B------:R-:W-:Y:S01]  /*4fc0*/  IMAD R87, R250, R2, R87 ;  /* 0x00000002fa577224 */ /* 0x000fe200078e0257 */
[----:B------:R4:W-:Y:S01]  /*4fd0*/  STL [R1+0xb94], R8 ;  /* 0x000b940801007387 */ /* 0x0009e20000100800 */
[----:B------:R-:W-:Y:S01]  /*4fe0*/  IMAD.HI.U32 R4, R252, R84, RZ ;  /* 0x00000054fc047227 */ /* 0x000fe200078e00ff */
[C---:B--2---:R-:W-:Y:S02]  /*4ff0*/  LOP3.LUT R12, R0.reuse, 0x186, RZ, 0xfc, !PT ;  /* 0x00000186000c7812 */ /* 0x044fe400078efcff */
[----:B-1----:R-:W-:Y:S01]  /*5000*/  LOP3.LUT R10, R0, 0x18a, RZ, 0xfc, !PT ;  /* 0x0000018a000a7812 */ /* 0x002fe200078efcff */
[----:B------:R-:W-:Y:S01]  /*5010*/  IMAD.HI.U32 R2, R252, R82, RZ ;  /* 0x00000052fc027227 */ /* 0x000fe200078e00ff */
[C---:B------:R-:W-:Y:S01]  /*5020*/  LOP3.LUT R11, R0.reuse, 0x188, RZ, 0xfc, !PT ;  /* 0x00000188000b7812 */ /* 0x040fe200078efcff */
[----:B------:R1:W-:Y:S01]  /*5030*/  STL [R1+0xb7c], R12 ;  /* 0x000b7c0c01007387 */ /* 0x0003e20000100800 */
[----:B---3--:R-:W-:Y:S01]  /*5040*/  LOP3.LUT R9, R0, 0x18c, RZ, 0xfc, !PT ;  /* 0x0000018c00097812 */ /* 0x008fe200078efcff */
[----:B------:R-:W-:Y:S01]  /*5050*/  IMAD R88, R250, R3, R88 ;  /* 0x00000003fa587224 */ /* 0x000fe200078e0258 */
[----:B----4-:R-:W-:Y:S01]  /*5060*/  LOP3.LUT R8, R0, 0x18e, RZ, 0xfc, !PT ;  /* 0x0000018e00087812 */ /* 0x010fe200078efcff */
[----:B------:R-:W-:Y:S01]  /*5070*/  IMAD R101, R250, R6, R101 ;  /* 0x00000006fa657224 */ /* 0x000fe200078e0265 */
        /* <DEDUP_REMOVED lines=10> */
[C---:B-1----:R-:W-:Y:S01]  /*5120*/  LOP3.LUT R12, R0.reuse, 0x190, RZ, 0xfc, !PT ;  /* 0x00000190000c7812 */ /* 0x042fe200078efcff */
[----:B------:R-:W-:Y:S01]  /*5130*/  IMAD.MOV R4, RZ, RZ, -R4 ;  /* 0x000000ffff047224 */ /* 0x000fe200078e0a04 */
[----:B------:R1:W-:Y:S01]  /*5140*/  STL [R1+0xb70], R9 ;  /* 0x000b700901007387 */ /* 0x0003e20000100800 */
[----:B------:R-:W-:Y:S01]  /*5150*/  IMAD.MOV R2, RZ, RZ, -R2 ;  /* 0x000000ffff027224 */ /* 0x000fe200078e0a02 */
[C---:B--2---:R-:W-:Y:S01]  /*5160*/  LOP3.LUT R11, R0.reuse, 0x192, RZ, 0xfc, !PT ;  /* 0x00000192000b7812 */ /* 0x044fe200078efcff */
[----:B------:R-:W-:Y:S01]  /*5170*/  IMAD.MOV R3, RZ, RZ, -R3 ;  /* 0x000000ffff037224 */ /* 0x000fe200078e0a03 */
[----:B------:R2:W-:Y:S01]  /*5180*/  STL [R1+0xb6c], R8 ;  /* 0x000b6c0801007387 */ /* 0x0005e20000100800 */
[----:B------:R-:W-:Y:S01]  /*5190*/  IMAD.MOV R6, RZ, RZ, -R6 ;  /* 0x000000ffff067224 */ /* 0x000fe200078e0a06 */
[----:B---3--:R-:W-:Y:S01]  /*51a0*/  LOP3.LUT R10, R0, 0x194, RZ, 0xfc, !PT ;  /* 0x00000194000a7812 */ /* 0x008fe200078efcff */
[C---:B------:R-:W-:Y:S01]  /*51b0*/  IMAD R95, R250.reuse, R5, R95 ;  /* 0x00000005fa5f7224 */ /* 0x040fe200078e025f */
[----:B------:R3:W-:Y:S01]  /*51c0*/  STL [R1+0xb54], R12 ;  /* 0x000b540c01007387 */ /* 0x0007e20000100800 */
[----:B------:R-:W-:Y:S01]  /*51d0*/  IMAD R84, R250, R4, R84 ;  /* 0x00000004fa547224 */ /* 0x000fe200078e0254 */
[----:B-1----:R-:W-:Y:S01]  /*51e0*/  LOP3.LUT R9, R0, 0x196, RZ, 0xfc, !PT ;  /* 0x0000019600097812 */ /* 0x002fe200078efcff */
[----:B------:R-:W-:Y:S01]  /*51f0*/  IMAD.HI.U32 R5, R252, R90, RZ ;  /* 0x0000005afc057227 */ /* 0x000fe200078e00ff */
[----:B------:R-:W-:Y:S01]  /*5200*/  IABS R54, R10 ;  /* 0x0000000a00367213 */ /* 0x000fe20000000000 */
[----:B------:R1:W-:Y:S01]  /*5210*/  STL [R1+0xb50], R11 ;  /* 0x000b500b01007387 */ /* 0x0003e20000100800 */
[----:B--2---:R-:W-:Y:S01]  /*5220*/  LOP3.LUT R8, R0, 0x198, RZ, 0xfc, !PT ;  /* 0x0000019800087812 */ /* 0x004fe200078efcff */
        /* <DEDUP_REMOVED lines=9> */
[----:B---3--:R-:W-:Y:S01]  /*52c0*/  LOP3.LUT R12, R0, 0x19a, RZ, 0xfc, !PT ;  /* 0x0000019a000c7812 */ /* 0x008fe200078efcff */
[----:B------:R-:W-:Y:S01]  /*52d0*/  IMAD R83, R250, R3, R83 ;  /* 0x00000003fa537224 */ /* 0x000fe200078e0253 */
[----:B-1----:R-:W-:Y:S01]  /*52e0*/  LOP3.LUT R11, R0, 0x19c, RZ, 0xfc, !PT ;  /* 0x0000019c000b7812 */ /* 0x002fe200078efcff */
[----:B------:R-:W-:Y:S01]  /*52f0*/  IMAD R96, R250, R6, R96 ;  /* 0x00000006fa607224 */ /* 0x000fe200078e0260 */
[----:B------:R1:W-:Y:S01]  /*5300*/  STL [R1+0xb30], R8 ;  /* 0x000b300801007387 */ /* 0x0003e20000100800 */
[----:B------:R-:W-:Y:S01]  /*5310*/  IMAD.HI.U32 R3, R252, R78, RZ ;  /* 0x0000004efc037227 */ /* 0x000fe200078e00ff */
[----:B--2---:R-:W-:-:S02]  /*5320*/  LOP3.LUT R10, R0, 0x19e, RZ, 0xfc, !PT ;  /* 0x0000019e000a7812 */ /* 0x004fc400078efcff */
        /* <DEDUP_REMOVED lines=12> */
[----:B------:R-:W-:Y:S01]  /*53f0*/  IMAD.MOV R6, RZ, RZ, -R6 ;  /* 0x000000ffff067224 */ /* 0x000fe200078e0a06 */
        /* <DEDUP_REMOVED lines=8> */
[----:B------:R-:W-:Y:S01]  /*5480*/  IMAD R77, R250, R2, R77 ;  /* 0x00000002fa4d7224 */ /* 0x000fe200078e024d */
[----:B--2---:R-:W-:Y:S01]  /*5490*/  LOP3.LUT R12, R0, 0x1a4, RZ, 0xfc, !PT ;  /* 0x000001a4000c7812 */ /* 0x004fe200078efcff */
[----:B------:R-:W-:Y:S01]  /*54a0*/  IMAD.HI.U32 R4, R252, R74, RZ ;  /* 0x0000004afc047227 */ /* 0x000fe200078e00ff */
[C---:B-1----:R-:W-:Y:S02]  /*54b0*/  LOP3.LUT R10, R0.reuse, 0x1a8, RZ, 0xfc, !PT ;  /* 0x000001a8000a7812 */ /* 0x042fe400078efcff */
[----:B------:R-:W-:Y:S01]  /*54c0*/  LOP3.LUT R11, R0, 0x1a6, RZ, 0xfc, !PT ;  /* 0x000001a6000b7812 */ /* 0x000fe200078efcff */
[----:B------:R-:W-:Y:S01]  /*54d0*/  IMAD.HI.U32 R2, R252, R72, RZ ;  /* 0x00000048fc027227 */ /* 0x000fe200078e00ff */
[C---:B---3--:R-:W-:Y:S01]  /*54e0*/  LOP3.LUT R8, R0.reuse, 0x1ac, RZ, 0xfc, !PT ;  /* 0x000001ac00087812 */ /* 0x048fe200078efcff */
[----:B------:R1:W-:Y:S01]  /*54f0*/  STL [R1+0xaf0], R12 ;  /* 0x000af00c01007387 */ /* 0x0003e20000100800 */
[----:B------:R-:W-:Y:S01]  /*5500*/  LOP3.LUT R9, R0, 0x1aa, RZ, 0xfc, !PT ;  /* 0x000001aa00097812 */ /* 0x000fe200078efcff */
[C---:B------:R-:W-:Y:S01]  /*5510*/  IMAD R78, R250.reuse, R3, R78 ;  /* 0x00000003fa4e7224 */ /* 0x040fe200078e024e */
[----:B------:R-:W-:Y:S01]  /*5520*/  IABS R44, R10 ;  /* 0x0000000a002c7213 */ /* 0x000fe20000000000 */
[----:B------:R-:W-:Y:S01]  /*5530*/  IMAD R91, R250, R6, R91 ;  /* 0x00000006fa5b7224 */ /* 0x000fe200078e025b */
[----:B------:R-:W-:Y:S01]  /*5540*/  IABS R42, R8 ;  /* 0x00000008002a7213 */ /* 0x000fe20000000000 */
[----:B------:R-:W-:Y:S01]  /*5550*/  IMAD.HI.U32 R3, R252, R73, RZ ;  /* 0x00000049fc037227 */ /* 0x000fe200078e00ff */
[----:B------:R-:W-:Y:S01]  /*5560*/  STL [R1+0xaec], R11 ;  /* 0x000aec0b01007387 */ /* 0x000fe20000100800 */
[----:B------:R-:W-:-:S02]  /*5570*/  IABS R46, R12 ;  /* 0x0000000c002e7213 */ /* 0x000fc40000000000 */
[----:B------:R-:W-:Y:S01]  /*5580*/  IMAD.HI.U32 R6, R252, R86, RZ ;  /* 0x00000056fc067227 */ /* 0x000fe200078e00ff */
[----:B------:R2:W-:Y:S01]  /*5590*/  STL [R1+0xae8], R10 ;  /* 0x000ae80a01007387 */ /* 0x0005e20000100800 */
[----:B------:R-:W-:Y:S02]  /*55a0*/  IABS R45, R11 ;  /* 0x0000000b002d7213 */ /* 0x000fe40000000000 */
        /* <DEDUP_REMOVED lines=11> */
[----:B------:R-:W-:Y:S01]  /*5660*/  LOP3.LUT R11, R0, 0x1b0, RZ, 0xfc, !PT ;  /* 0x000001b0000b7812 */ /* 0x000fe200078efcff */
[----:B------:R-:W-:Y:S01]  /*5670*/  IMAD R74, R250, R4, R74 ;  /* 0x00000004fa4a7224 */ /* 0x000fe200078e024a */
[----:B---3--:R-:W-:Y:S01]  /*5680*/  LOP3.LUT R9, R0, 0x1b4, RZ, 0xfc, !PT ;  /* 0x000001b400097812 */ /* 0x008fe200078efcff */
[----:B------:R-:W-:Y:S01]  /*5690*/  IMAD.HI.U32 R5, R252, R80, RZ ;  /* 0x00000050fc057227 */ /* 0x000fe200078e00ff */
[----:B----4-:R-:W-:Y:S01]  /*56a0*/  LOP3.LUT R8, R0, 0x1b6, RZ, 0xfc, !PT ;  /* 0x000001b600087812 */ /* 0x010fe200078efcff */
[----:B------:R1:W-:Y:S01]  /*56b0*/  STL [R1+0xac8], R12 ;  /* 0x000ac80c01007387 */ /* 0x0003e20000100800 */
[----:B------:R-:W-:Y:S01]  /*56c0*/  IABS R39, R10 ;  /* 0x0000000a00277213 */ /* 0x000fe20000000000 */
[----:B------:R-:W-:Y:S01]  /*56d0*/  IMAD R72, R250, R2, R72 ;  /* 0x00000002fa487224 */ /* 0x000fe200078e0248 */
[----:B------:R-:W-:Y:S01]  /*56e0*/  IABS R37, R8 ;  /* 0x0000000800257213 */ /* 0x000fe20000000000 */
[----:B------:R-:W-:Y:S01]  /*56f0*/  IMAD.HI.U32 R4, R252, R69, RZ ;  /* 0x00000045fc047227 */ /* 0x000fe200078e00ff */
[----:B------:R2:W-:Y:S01]  /*5700*/  STL [R1+0xac0], R11 ;  /* 0x000ac00b01007387 */ /* 0x0005e20000100800 */
[----:B------:R-:W-:-:S02]  /*5710*/  IABS R41, R12 ;  /* 0x0000000c00297213 */ /* 0x000fc40000000000 */
[----:B------:R-:W-:Y:S01]  /*5720*/  IMAD.HI.U32 R2, R252, R67, RZ ;  /* 0x00000043fc027227 */ /* 0x000fe200078e00ff */
[----:B------:R3:W-:Y:S01]  /*5730*/  STL [R1+0xab8], R10 ;  /* 0x000ab80a01007387 */ /* 0x0007e20000100800 */
[----:B------:R-:W-:Y:S02]  /*5740*/  IABS R40, R11 ;  /* 0x0000000b00287213 */ /* 0x000fe40000000000 */
[C---:B------:R-:W-:Y:S01]  /*5750*/  IMAD R73, R250.reuse, R3, R73 ;  /* 0x00000003fa497224 */ /* 0x040fe200078e0249 */
[----:B------:R4:W-:Y:S01]  /*5760*/  STL [R1+0xaa8], R9 ;  /* 0x000aa80901007387 */ /* 0x0009e20000100800 */
[----:B------:R-:W-:Y:S01]  /*5770*/  IMAD R86, R250, R6, R86 ;  /* 0x00000006fa567224 */ /* 0x000fe200078e0256 */
[----:B------:R-:W-:Y:S01]  /*5780*/  IABS R38, R9 ;  /* 0x0000000900267213 */ /* 0x000fe20000000000 */
[----:B------:R-:W-:Y:S01]  /*5790*/  IMAD.HI.U32 R3, R252, R68, RZ ;  /* 0x00000044fc037227 */ /* 0x000fe200078e00ff */
[----:B------:R4:W-:Y:S01]  /*57a0*/  STL [R1+0xaa4], R8 ;  /* 0x000aa40801007387 */ /* 0x0009e20000100800 */
[----:B-1----:R-:W-:-:S02]  /*57b0*/  LOP3.LUT R12, R0, 0x1b8, RZ, 0xfc, !PT ;  /* 0x000001b8000c7812 */ /* 0x002fc400078efcff */
[----:B------:R-:W-:Y:S01]  /*57c0*/  IMAD.HI.U32 R6, R252, R81, RZ ;  /* 0x00000051fc067227 */ /* 0x000fe200078e00ff */
[C---:B--2---:R-:W-:Y:S02]  /*57d0*/  LOP3.LUT R11, R0.reuse, 0x1ba, RZ, 0xfc, !PT ;  /* 0x000001ba000b7812 */ /* 0x044fe400078efcff */
[C---:B---3--:R-:W-:Y:S01]  /*57e0*/  LOP3.LUT R10, R0.reuse, 0x1bc, RZ, 0xfc, !PT ;  /* 0x000001bc000a7812 */ /* 0x048fe200078efcff */
[----:B------:R-:W-:Y:S01]  /*57f0*/  IMAD.MOV R5, RZ, RZ, -R5 ;  /* 0x000000ffff057224 */ /* 0x000fe200078e0a05 */
[C---:B----4-:R-:W-:Y:S01]  /*5800*/  LOP3.LUT R9, R0.reuse, 0x1be, RZ, 0xfc, !PT ;  /* 0x000001be00097812 */ /* 0x050fe200078efcff */
[----:B------:R-:W-:Y:S01]  /*5810*/  IMAD.MOV R4, RZ, RZ, -R4 ;  /* 0x000000ffff047224 */ /* 0x000fe200078e0a04 */
[----:B------:R-:W-:Y:S01]  /*5820*/  LOP3.LUT R8, R0, 0x1c0, RZ, 0xfc, !PT ;  /* 0x000001c000087812 */ /* 0x000fe200078efcff */
        /* <DEDUP_REMOVED lines=8> */
[----:B------:R-:W-:Y:S01]  /*58b0*/  IMAD R69, R250, R4, R69 ;  /* 0x00000004fa457224 */ /* 0x000fe200078e0245 */
[----:B------:R3:W-:Y:S01]  /*58c0*/  STL [R1+0xa84], R10 ;  /* 0x000a840a01007387 */ /* 0x0007e20000100800 */
[----:B------:R-:W-:Y:S01]  /*58d0*/  IMAD.HI.U32 R5, R252, R75, RZ ;  /* 0x0000004bfc057227 */ /* 0x000fe200078e00ff */
[----:B------:R-:W-:-:S02]  /*58e0*/  IABS R36, R12 ;  /* 0x0000000c00247213 */ /* 0x000fc40000000000 */
[----:B------:R-:W-:Y:S01]  /*58f0*/  STL [R1+0xa80], R9 ;  /* 0x000a800901007387 */ /* 0x000fe20000100800 */
[----:B------:R-:W-:Y:S01]  /*5900*/  IMAD R67, R250, R2, R67 ;  /* 0x00000002fa437224 */ /* 0x000fe200078e0243 */
[----:B------:R-:W-:Y:S01]  /*5910*/  IABS R35, R11 ;  /* 0x0000000b00237213 */ /* 0x000fe20000000000 */
[C---:B------:R-:W-:Y:S01]  /*5920*/  IMAD.HI.U32 R4, R252.reuse, R64, RZ ;  /* 0x00000040fc047227 */ /* 0x040fe200078e00ff */
[----:B------:R4:W-:Y:S01]  /*5930*/  STL [R1+0xa7c], R8 ;  /* 0x000a7c0801007387 */ /* 0x0009e20000100800 */
[----:B------:R-:W-:Y:S02]  /*5940*/  IABS R33, R9 ;  /* 0x0000000900217213 */ /* 0x000fe40000000000 */
[----:B------:R-:W-:Y:S01]  /*5950*/  IMAD.HI.U32 R2, R252, R62, RZ ;  /* 0x0000003efc027227 */ /* 0x000fe200078e00ff */
[C---:B-1----:R-:W-:Y:S02]  /*5960*/  LOP3.LUT R12, R0.reuse, 0x1c2, RZ, 0xfc, !PT ;  /* 0x000001c2000c7812 */ /* 0x042fe400078efcff */
        /* <DEDUP_REMOVED lines=9> */
[----:B------:R-:W-:Y:S01]  /*5a00*/  IMAD.HI.U32 R6, R252, R76, RZ ;  /* 0x0000004cfc067227 */ /* 0x000fe200078e00ff */
[----:B------:R-:W-:Y:S01]  /*5a10*/  IADD3 R3, PT, PT, -R3, RZ, RZ ;  /* 0x000000ff03037210 */ /* 0x000fe20007ffe1ff */
[----:B------:R2:W-:Y:S01]  /*5a20*/  STL [R1+0xa60], R11 ;  /* 0x000a600b01007387 */ /* 0x0005e20000100800 */
        /* <DEDUP_REMOVED lines=14> */
[----:B-1----:R-:W-:-:S02]  /*5b10*/  LOP3.LUT R12, R0, 0x1cc, RZ, 0xfc, !PT ;  /* 0x000001cc000c7812 */ /* 0x002fc400078efcff */
[----:B--2---:R-:W-:Y:S01]  /*5b20*/  LOP3.LUT R11, R0, 0x1ce, RZ, 0xfc, !PT ;  /* 0x000001ce000b7812 */ /* 0x004fe200078efcff */
[----:B------:R-:W-:Y:S01]  /*5b30*/  IMAD R62, R250, R2, R62 ;  /* 0x00000002fa3e7224 */ /* 0x000fe200078e023e */
[----:B---3--:R-:W-:Y:S01]  /*5b40*/  LOP3.LUT R10, R0, 0x1d0, RZ, 0xfc, !PT ;  /* 0x000001d0000a7812 */ /* 0x008fe200078efcff */
[----:B------:R-:W-:Y:S01]  /*5b50*/  IMAD.HI.U32 R4, R252, R59, RZ ;  /* 0x0000003bfc047227 */ /* 0x000fe200078e00ff */
[C---:B----4-:R-:W-:Y:S01]  /*5b60*/  LOP3.LUT R9, R0.reuse, 0x1d2, RZ, 0xfc, !PT ;  /* 0x000001d200097812 */ /* 0x050fe200078efcff */
[----:B------:R-:W-:Y:S01]  /*5b70*/  STL [R1+0xa50], R12 ;  /* 0x000a500c01007387 */ /* 0x000fe20000100800 */
[----:B------:R-:W-:Y:S01]  /*5b80*/  LOP3.LUT R8, R0, 0x1d4, RZ, 0xfc, !PT ;  /* 0x000001d400087812 */ /* 0x000fe200078efcff */
[----:B------:R-:W-:Y:S01]  /*5b90*/  IMAD.HI.U32 R2, R252, R57, RZ ;  /* 0x00000039fc027227 */ /* 0x000fe200078e00ff */
[----:B------:R-:W-:Y:S01]  /*5ba0*/  IABS R24, R10 ;  /* 0x0000000a00187213 */ /* 0x000fe20000000000 */
[----:B------:R-:W-:Y:S01]  /*5bb0*/  STL [R1+0xa4c], R11 ;  /* 0x000a4c0b01007387 */ /* 0x000fe20000100800 */
        /* <DEDUP_REMOVED lines=8> */
[----:B------:R-:W-:Y:S01]  /*5c40*/  IMAD R63, R250, R3, R63 ;  /* 0x00000003fa3f7224 */ /* 0x000fe200078e023f */
[----:B------:R-:W-:Y:S01]  /*5c50*/  IABS R25, R11 ;  /* 0x0000000b00197213 */ /* 0x000fe20000000000 */
[----:B------:R-:W-:Y:S01]  /*5c60*/  IMAD.MOV R4, RZ, RZ, -R4 ;  /* 0x000000ffff047224 */ /* 0x000fe200078e0a04 */
[----:B------:R3:W-:Y:S01]  /*5c70*/  STL [R1+0xa40], R8 ;  /* 0x000a400801007387 */ /* 0x0007e20000100800 */
[----:B------:R-:W-:Y:S01]  /*5c80*/  IMAD.HI.U32 R3, R252, R58, RZ ;  /* 0x0000003afc037227 */ /* 0x000fe200078e00ff */
[C---:B-1----:R-:W-:Y:S02]  /*5c90*/  LOP3.LUT R10, R0.reuse, 0x1da, RZ, 0xfc, !PT ;  /* 0x000001da000a7812 */ /* 0x042fe400078efcff */
[C---:B------:R-:W-:Y:S01]  /*5ca0*/  LOP3.LUT R12, R0.reuse, 0x1d6, RZ, 0xfc, !PT ;  /* 0x000001d6000c7812 */ /* 0x040fe200078efcff */
[----:B------:R-:W-:Y:S01]  /*5cb0*/  IMAD.MOV R2, RZ, RZ, -R2 ;  /* 0x000000ffff027224 */ /* 0x000fe200078e0a02 */
[C---:B------:R-:W-:Y:S01]  /*5cc0*/  LOP3.LUT R11, R0.reuse, 0x1d8, RZ, 0xfc, !PT ;  /* 0x000001d8000b7812 */ /* 0x040fe200078efcff */
[----:B------:R-:W-:Y:S01]  /*5cd0*/  IMAD.MOV R6, RZ, RZ, -R6 ;  /* 0x000000ffff067224 */ /* 0x000fe200078e0a06 */
[----:B--2---:R-:W-:Y:S01]  /*5ce0*/  LOP3.LUT R9, R0, 0x1dc, RZ, 0xfc, !PT ;  /* 0x000001dc00097812 */ /* 0x004fe200078efcff */
[----:B------:R-:W-:Y:S01]  /*5cf0*/  IMAD R70, R250, R5, R70 ;  /* 0x00000005fa467224 */ /* 0x000fe200078e0246 */
[----:B---3--:R-:W-:Y:S01]  /*5d00*/  LOP3.LUT R8, R0, 0x1de, RZ, 0xfc, !PT ;  /* 0x000001de00087812 */ /* 0x008fe200078efcff */
[----:B------:R-:W-:Y:S01]  /*5d10*/  IMAD R59, R250, R4, R59 ;  /* 0x00000004fa3b7224 */ /* 0x000fe200078e023b */
[----:B------:R-:W-:Y:S01]  /*5d20*/  IABS R19, R10 ;  /* 0x0000000a00137213 */ /* 0x000fe20000000000 */
[----:B------:R-:W-:Y:S01]  /*5d30*/  IMAD.HI.U32 R5, R252, R65, RZ ;  /* 0x00000041fc057227 */ /* 0x000fe200078e00ff */
[----:B------:R-:W-:Y:S01]  /*5d40*/  IABS R17, R8 ;  /* 0x0000000800117213 */ /* 0x000fe20000000000 */
[----:B------:R1:W-:Y:S01]  /*5d50*/  STL [R1+0xa38], R12 ;  /* 0x000a380c01007387 */ /* 0x0003e20000100800 */
[----:B------:R-:W-:Y:S01]  /*5d60*/  IABS R21, R12 ;  /* 0x0000000c00157213 */ /* 0x000fe20000000000 */
[----:B------:R-:W-:Y:S01]  /*5d70*/  IMAD.MOV R3, RZ, RZ, -R3 ;  /* 0x000000ffff037224 */ /* 0x000fe200078e0a03 */
[----:B------:R-:W-:Y:S01]  /*5d80*/  IABS R18, R9 ;  /* 0x0000000900127213 */ /* 0x000fe20000000000 */
[----:B------:R-:W-:Y:S01]  /*5d90*/  IMAD R57, R250, R2, R57 ;  /* 0x00000002fa397224 */ /* 0x000fe200078e0239 */
[----:B------:R2:W-:Y:S01]  /*5da0*/  STL [R1+0xa34], R11 ;  /* 0x000a340b01007387 */ /* 0x0005e20000100800 */
[----:B------:R-:W-:Y:S01]  /*5db0*/  IMAD.HI.U32 R4, R252, R54, RZ ;  /* 0x00000036fc047227 */ /* 0x000fe200078e00ff */
[----:B------:R-:W-:-:S02]  /*5dc0*/  IABS R20, R11 ;  /* 0x0000000b00147213 */ /* 0x000fc40000000000 */
[----:B------:R3:W-:Y:S01]  /*5dd0*/  STL [R1+0xa30], R10 ;  /* 0x000a300a01007387 */ /* 0x0007e20000100800 */
[----:B------:R-:W-:Y:S01]  /*5de0*/  IMAD.HI.U32 R2, R252, R52, RZ ;  /* 0x00000034fc027227 */ /* 0x000fe200078e00ff */
[----:B-1----:R-:W-:Y:S02]  /*5df0*/  LOP3.LUT R12, R0, 0x1e0, RZ, 0xfc, !PT ;  /* 0x000001e0000c7812 */ /* 0x002fe400078efcff */
[----:B------:R1:W-:Y:S01]  /*5e00*/  STL [R1+0xa2c], R9 ;  /* 0x000a2c0901007387 */ /* 0x0003e20000100800 */
[----:B------:R-:W-:Y:S01]  /*5e10*/  IMAD R71, R250, R6, R71 ;  /* 0x00000006fa477224 */ /* 0x000fe200078e0247 */
[----:B--2---:R-:W-:Y:S01]  /*5e20*/  LOP3.LUT R11, R0, 0x1e2, RZ, 0xfc, !PT ;  /* 0x000001e2000b7812 */ /* 0x004fe200078efcff */
[----:B------:R-:W-:Y:S01]  /*5e30*/  IMAD.HI.U32 R6, R252, R66, RZ ;  /* 0x00000042fc067227 */ /* 0x000fe200078e00ff */
[----:B------:R-:W-:Y:S01]  /*5e40*/  IABS R16, R12 ;  /* 0x0000000c00107213 */ /* 0x000fe20000000000 */
[----:B------:R2:W-:Y:S01]  /*5e50*/  STL [R1+0xa28], R8 ;  /* 0x000a280801007387 */ /* 0x0005e20000100800 */
[----:B---3--:R-:W-:Y:S01]  /*5e60*/  LOP3.LUT R10, R0, 0x1e4, RZ, 0xfc, !PT ;  /* 0x000001e4000a7812 */ /* 0x008fe200078efcff */
[----:B------:R-:W-:Y:S01]  /*5e70*/  IMAD.MOV R5, RZ, RZ, -R5 ;  /* 0x000000ffff057224 */ /* 0x000fe200078e0a05 */
[----:B------:R-:W-:Y:S01]  /*5e80*/  IABS R15, R11 ;  /* 0x0000000b000f7213 */ /* 0x000fe20000000000 */
[----:B------:R-:W-:Y:S01]  /*5e90*/  IMAD R58, R250, R3, R58 ;  /* 0x00000003fa3a7224 */ /* 0x000fe200078e023a */
[----:B------:R-:W-:Y:S01]  /*5ea0*/  IABS R14, R10 ;  /* 0x0000000a000e7213 */ /* 0x000fe20000000000 */
[----:B------:R-:W-:Y:S01]  /*5eb0*/  IMAD.MOV R4, RZ, RZ, -R4 ;  /* 0x000000ffff047224 */ /* 0x000fe200078e0a04 */
[----:B-1----:R-:W-:Y:S01]  /*5ec0*/  LOP3.LUT R9, R0, 0x1e6, RZ, 0xfc, !PT ;  /* 0x000001e600097812 */ /* 0x002fe200078efcff */
[----:B------:R-:W-:Y:S01]  /*5ed0*/  IMAD.HI.U32 R3, R252, R53, RZ ;  /* 0x00000035fc037227 */ /* 0x000fe200078e00ff */
[----:B------:R1:W-:Y:S01]  /*5ee0*/  STL [R1+0xa24], R12 ;  /* 0x000a240c01007387 */ /* 0x0003e20000100800 */
[----:B--2---:R-:W-:-:S02]  /*5ef0*/  LOP3.LUT R8, R0, 0x1e8, RZ, 0xfc, !PT ;  /* 0x000001e800087812 */ /* 0x004fc400078efcff */
[----:B------:R-:W-:Y:S01]  /*5f00*/  IMAD.MOV R2, RZ, RZ, -R2 ;  /* 0x000000ffff027224 */ /* 0x000fe200078e0a02 */
[----:B------:R2:W-:Y:S01]  /*5f10*/  STL [R1+0xa20], R11 ;  /* 0x000a200b01007387 */ /* 0x0005e20000100800 */
[----:B------:R-:W-:Y:S01]  /*5f20*/  IMAD.MOV R6, RZ, RZ, -R6 ;  /* 0x000000ffff067224 */ /* 0x000fe200078e0a06 */
[----:B------:R-:W-:Y:S01]  /*5f30*/  IABS R13, R9 ;  /* 0x00000009000d7213 */ /* 0x000fe20000000000 */
[C---:B------:R-:W-:Y:S01]  /*5f40*/  IMAD R65, R250.reuse, R5, R65 ;  /* 0x00000005fa417224 */ /* 0x040fe200078e0241 */
[----:B------:R-:W-:Y:S01]  /*5f50*/  STL [R1+0xa1c], R10 ;  /* 0x000a1c0a01007387 */ /* 0x000fe20000100800 */
[----:B------:R-:W-:Y:S01]  /*5f60*/  IMAD R54, R250, R4, R54 ;  /* 0x00000004fa367224 */ /* 0x000fe200078e0236 */
[----:B-1----:R-:W-:Y:S01]  /*5f70*/  LOP3.LUT R12, R248, 0x3f, RZ, 0xc0, !PT ;  /* 0x0000003ff80c7812 */ /* 0x002fe200078ec0ff */
[----:B------:R-:W-:Y:S01]  /*5f80*/  IMAD.HI.U32 R5, R252, R60, RZ ;  /* 0x0000003cfc057227 */ /* 0x000fe200078e00ff */
[----:B------:R-:W-:Y:S01]  /*5f90*/  STL [R1+0xa18], R9 ;  /* 0x000a180901007387 */ /* 0x000fe20000100800 */
[----:B--2---:R-:W-:-:S02]  /*5fa0*/  IABS R11, R8 ;  /* 0x00000008000b7213 */ /* 0x004fc40000000000 */
[----:B------:R-:W-:Y:S01]  /*5fb0*/  IMAD.MOV R3, RZ, RZ, -R3 ;  /* 0x000000ffff037224 */ /* 0x000fe200078e0a03 */
[----:B------:R1:W-:Y:S01]  /*5fc0*/  STL [R1+0xa14], R8 ;  /* 0x000a140801007387 */ /* 0x0003e20000100800 */
[----:B------:R-:W-:Y:S02]  /*5fd0*/  IMAD R52, R250, R2, R52 ;  /* 0x00000002fa347224 */ /* 0x000fe400078e0234 */
[----:B------:R-:W-:-:S04]  /*5fe0*/  IMAD.HI.U32 R4, R252, R49, RZ ;  /* 0x00000031fc047227 */ /* 0x000fc800078e00ff */
[----:B------:R-:W-:Y:S01]  /*5ff0*/  IMAD.HI.U32 R2, R252, R47, RZ ;  /* 0x0000002ffc027227 */ /* 0x000fe200078e00ff */
[----:B-1----:R-:W-:-:S03]  /*6000*/  LOP3.LUT R8, R0, 0x1ea, RZ, 0xfc, !PT ;  /* 0x000001ea00087812 */ /* 0x002fc600078efcff */
[----:B------:R-:W-:Y:S02]  /*6010*/  IMAD R66, R250, R6, R66 ;  /* 0x00000006fa427224 */ /* 0x000fe400078e0242 */
[----:B------:R-:W-:Y:S01]  /*6020*/  IMAD.HI.U32 R6, R252, R61, RZ ;  /* 0x0000003dfc067227 */ /* 0x000fe200078e00ff */
[----:B------:R-:W-:Y:S01]  /*6030*/  IABS R10, R8 ;  /* 0x00000008000a7213 */ /* 0x000fe20000000000 */
[----:B------:R1:W-:Y:S02]  /*6040*/  STL [R1+0xa10], R8 ;  /* 0x000a100801007387 */ /* 0x0003e40000100800 */
[----:B------:R-:W-:Y:S02]  /*6050*/  IMAD.MOV R5, RZ, RZ, -R5 ;  /* 0x000000ffff057224 */ /* 0x000fe400078e0a05 */
[----:B------:R-:W-:Y:S02]  /*6060*/  IMAD R53, R250, R3, R53 ;  /* 0x00000003fa357224 */ /* 0x000fe400078e0235 */
[----:B------:R-:W-:-:S02]  /*6070*/  IMAD.MOV R4, RZ, RZ, -R4 ;  /* 0x000000ffff047224 */ /* 0x000fc400078e0a04 */
[----:B------:R-:W-:-:S04]  /*6080*/  IMAD.HI.U32 R3, R252, R48, RZ ;  /* 0x00000030fc037227 */ /* 0x000fc800078e00ff */
[----:B------:R-:W-:Y:S02]  /*6090*/  IMAD.MOV R2, RZ, RZ, -R2 ;  /* 0x000000ffff027224 */ /* 0x000fe400078e0a02 */
[----:B------:R-:W-:Y:S02]  /*60a0*/  IMAD.MOV R6, RZ, RZ, -R6 ;  /* 0x000000ffff067224 */ /* 0x000fe400078e0a06 */
[C---:B------:R-:W-:Y:S02]  /*60b0*/  IMAD R60, R250.reuse, R5, R60 ;  /* 0x00000005fa3c7224 */ /* 0x040fe400078e023c */
[----:B------:R-:W-:Y:S02]  /*60c0*/  IMAD R49, R250, R4, R49 ;  /* 0x00000004fa317224 */ /* 0x000fe400078e0231 */
[----:B------:R-:W-:-:S04]  /*60d0*/  IMAD.HI.U32 R5, R252, R55, RZ ;  /* 0x00000037fc057227 */ /* 0x000fc800078e00ff */
[----:B------:R-:W-:Y:S02]  /*60e0*/  IMAD.MOV R3, RZ, RZ, -R3 ;  /* 0x000000ffff037224 */ /* 0x000fe400078e0a03 */
[----:B------:R-:W-:Y:S02]  /*60f0*/  IMAD R47, R250, R2, R47 ;  /* 0x00000002fa2f7224 */ /* 0x000fe400078e022f */
[----:B------:R-:W-:-:S04]  /*6100*/  IMAD.HI.U32 R4, R252, R44, RZ ;  /* 0x0000002cfc047227 */ /* 0x000fc800078e00ff */
[----:B------:R-:W-:-:S04]  /*6110*/  IMAD.HI.U32 R2, R252, R42, RZ ;  /* 0x0000002afc027227 */ /* 0x000fc800078e00ff */
[----:B------:R-:W-:Y:S02]  /*6120*/  IMAD R61, R250, R6, R61 ;  /* 0x00000006fa3d7224 */ /* 0x000fe400078e023d */
[----:B------:R-:W-:-:S04]  /*6130*/  IMAD.HI.U32 R6, R252, R56, RZ ;  /* 0x00000038fc067227 */ /* 0x000fc800078e00ff */
[----:B------:R-:W-:Y:S02]  /*6140*/  IMAD.MOV R5, RZ, RZ, -R5 ;  /* 0x000000ffff057224 */ /* 0x000fe400078e0a05 */
[----:B------:R-:W-:Y:S02]  /*6150*/  IMAD R48, R250, R3, R48 ;  /* 0x00000003fa307224 */ /* 0x000fe400078e0230 */
[----:B------:R-:W-:Y:S02]  /*6160*/  IMAD.MOV R4, RZ, RZ, -R4 ;  /* 0x000000ffff047224 */ /* 0x000fe400078e0a04 */
        /* <DEDUP_REMOVED lines=9> */
[----:B------:R-:W-:Y:S01]  /*6200*/  IMAD.HI.U32 R2, R252, R37, RZ ;  /* 0x00000025fc027227 */ /* 0x000fe200078e00ff */
[----:B------:R-:W-:-:S03]  /*6210*/  IADD3 R4, PT, PT, -R4, RZ, RZ ;  /* 0x000000ff04047210 */ /* 0x000fc60007ffe1ff */
[----:B------:R-:W-:Y:S02]  /*6220*/  IMAD R56, R250, R6, R56 ;  /* 0x00000006fa387224 */ /* 0x000fe400078e0238 */
[----:B------:R-:W-:-:S04]  /*6230*/  IMAD.HI.U32 R6, R252, R51, RZ ;  /* 0x00000033fc067227 */ /* 0x000fc800078e00ff */
[----:B------:R-:W-:Y:S02]  /*6240*/  IMAD.MOV R5, RZ, RZ, -R5 ;  /* 0x000000ffff057224 */ /* 0x000fe400078e0a05 */
[----:B------:R-:W-:Y:S02]  /*6250*/  IMAD R43, R250, R3, R43 ;  /* 0x00000003fa2b7224 */ /* 0x000fe400078e022b */
[----:B------:R-:W-:-:S04]  /*6260*/  IMAD.HI.U32 R3, R252, R38, RZ ;  /* 0x00000026fc037227 */ /* 0x000fc800078e00ff */
[----:B------:R-:W-:Y:S02]  /*6270*/  IMAD.MOV R2, RZ, RZ, -R2 ;  /* 0x000000ffff027224 */ /* 0x000fe400078e0a02 */
[----:B------:R-:W-:Y:S02]  /*6280*/  IMAD.MOV R6, RZ, RZ, -R6 ;  /* 0x000000ffff067224 */ /* 0x000fe400078e0a06 */
[----:B------:R-:W-:Y:S02]  /*6290*/  IMAD R50, R250, R5, R50 ;  /* 0x00000005fa327224 */ /* 0x000fe400078e0232 */
[----:B------:R-:W-:-:S04]  /*62a0*/  IMAD.HI.U32 R5, R252, R45, RZ ;  /* 0x0000002dfc057227 */ /* 0x000fc800078e00ff */
[----:B------:R-:W-:Y:S02]  /*62b0*/  IMAD.MOV R3, RZ, RZ, -R3 ;  /* 0x000000ffff037224 */ /* 0x000fe400078e0a03 */
[C---:B------:R-:W-:Y:S02]  /*62c0*/  IMAD R37, R250.reuse, R2, R37 ;  /* 0x00000002fa257224 */ /* 0x040fe400078e0225 */
[----:B------:R-:W-:Y:S02]  /*62d0*/  IMAD R39, R250, R4, R39 ;  /* 0x00000004fa277224 */ /* 0x000fe400078e0227 */
[----:B------:R-:W-:-:S04]  /*62e0*/  IMAD.HI.U32 R2, R252, R32, RZ ;  /* 0x00000020fc027227 */ /* 0x000fc800078e00ff */
[----:B------:R-:W-:-:S04]  /*62f0*/  IMAD.HI.U32 R4, R252, R34, RZ ;  /* 0x00000022fc047227 */ /* 0x000fc800078e00ff */
[----:B------:R-:W-:Y:S02]  /*6300*/  IMAD R51, R250, R6, R51 ;  /* 0x00000006fa337224 */ /* 0x000fe400078e0233 */
[----:B------:R-:W-:-:S04]  /*6310*/  IMAD.HI.U32 R6, R252, R46, RZ ;  /* 0x0000002efc067227 */ /* 0x000fc800078e00ff */
[----:B------:R-:W-:Y:S02]  /*6320*/  IMAD.MOV R5, RZ, RZ, -R5 ;  /* 0x000000ffff057224 */ /* 0x000fe400078e0a05 */
[----:B------:R-:W-:Y:S02]  /*6330*/  IMAD R38, R250, R3, R38 ;  /* 0x00000003fa267224 */ /* 0x000fe400078e0226 */
[----:B------:R-:W-:-:S04]  /*6340*/  IMAD.HI.U32 R3, R252, R33, RZ ;  /* 0x00000021fc037227 */ /* 0x000fc800078e00ff */
[----:B------:R-:W-:Y:S02]  /*6350*/  IMAD.MOV R2, RZ, RZ, -R2 ;  /* 0x000000ffff027224 */ /* 0x000fe400078e0a02 */
        /* <DEDUP_REMOVED lines=65> */
[----:B------:R-:W-:Y:S01]  /*6770*/  IMAD R14, R250, R4, R14 ;  /* 0x00000004fa0e7224 */ /* 0x000fe200078e020e */
[----:B------:R-:W-:Y:S01]  /*6780*/  LOP3.LUT R4, R0, 0x1ec, RZ, 0xfc, !PT ;  /* 0x000001ec00047812 */ /* 0x000fe200078efcff */
[----:B------:R-:W-:Y:S01]  /*6790*/  IMAD R16, R250, R2, R16 ;  /* 0x00000002fa107224 */ /* 0x000fe200078e0210 */
[----:B------:R-:W-:Y:S01]  /*67a0*/  LOP3.LUT R2, R0, 0x1ee, RZ, 0xfc, !PT ;  /* 0x000001ee00027812 */ /* 0x000fe200078efcff */
[----:B------:R-:W-:Y:S01]  /*67b0*/  IMAD R26, R250, R6, R26 ;  /* 0x00000006fa1a7224 */ /* 0x000fe200078e021a */
[----:B------:R-:W-:Y:S01]  /*67c0*/  IABS R9, R4 ;  /* 0x0000000400097213 */ /* 0x000fe20000000000 */
[----:B------:R-:W-:Y:S01]  /*67d0*/  IMAD.HI.U32 R6, R252, R21, RZ ;  /* 0x00000015fc067227 */ /* 0x000fe200078e00ff */
[----:B------:R-:W-:Y:S01]  /*67e0*/  STL [R1+0xa0c], R4 ;  /* 0x000a0c0401007387 */ /* 0x000fe20000100800 */
[----:B-1----:R-:W-:-:S02]  /*67f0*/  IABS R8, R2 ;  /* 0x0000000200087213 */ /* 0x002fc40000000000 */
[----:B------:R-:W-:Y:S01]  /*6800*/  IMAD.MOV R5, RZ, RZ, -R5 ;  /* 0x000000ffff057224 */ /* 0x000fe200078e0a05 */
[----:B------:R1:W-:Y:S01]  /*6810*/  STL [R1+0xa08], R2 ;  /* 0x000a080201007387 */ /* 0x0003e20000100800 */
[----:B------:R-:W-:Y:S01]  /*6820*/  IMAD R15, R250, R3, R15 ;  /* 0x00000003fa0f7224 */ /* 0x000fe200078e020f */
[----:B------:R-:W-:Y:S01]  /*6830*/  LOP3.LUT R3, R0, 0x1f0, RZ, 0xfc, !PT ;  /* 0x000001f000037812 */ /* 0x000fe200078efcff */
[----:B------:R-:W-:Y:S02]  /*6840*/  IMAD.MOV R6, RZ, RZ, -R6 ;  /* 0x000000ffff067224 */ /* 0x000fe400078e0a06 */
[----:B------:R-:W-:Y:S02]  /*6850*/  IMAD R20, R250, R5, R20 ;  /* 0x00000005fa147224 */ /* 0x000fe400078e0214 */
[----:B------:R-:W-:Y:S01]  /*6860*/  IMAD.HI.U32 R5, R252, R13, RZ ;  /* 0x0000000dfc057227 */ /* 0x000fe200078e00ff */
[----:B------:R2:W-:Y:S03]  /*6870*/  STL [R1+0xa04], R3 ;  /* 0x000a040301007387 */ /* 0x0005e60000100800 */
[----:B-1----:R-:W-:Y:S01]  /*6880*/  IMAD R2, R7, 0x40, R12 ;  /* 0x0000004007027824 */ /* 0x002fe200078e020c */
[----:B------:R-:W-:Y:S01]  /*6890*/  IABS R7, R3 ;  /* 0x0000000300077213 */ /* 0x000fe20000000000 */
[----:B------:R-:W-:-:S02]  /*68a0*/  IMAD R21, R250, R6, R21 ;  /* 0x00000006fa157224 */ /* 0x000fc400078e0215 */
[C---:B------:R-:W-:Y:S01]  /*68b0*/  IMAD.HI.U32 R6, R252.reuse, R11, RZ ;  /* 0x0000000bfc067227 */ /* 0x040fe200078e00ff */
[----:B------:R1:W-:Y:S03]  /*68c0*/  STL [R1+0x964], R2 ;  /* 0x0009640201007387 */ /* 0x0003e60000100800 */
[----:B--2---:R-:W-:Y:S01]  /*68d0*/  IMAD.HI.U32 R3, R252, R10, RZ ;  /* 0x0000000afc037227 */ /* 0x004fe200078e00ff */
[----:B------:R2:W-:Y:S03]  /*68e0*/  STL [R1+0xa00], R240 ;  /* 0x000a00f001007387 */ /* 0x0005e60000100800 */
[----:B------:R-:W-:Y:S01]  /*68f0*/  IMAD.MOV R5, RZ, RZ, -R5 ;  /* 0x000000ffff057224 */ /* 0x000fe200078e0a05 */
[----:B------:R-:W3:Y:S01]  /*6900*/  LDL.LU R247, [R1+0x20] ;  /* 0x0000200001f77983 */ /* 0x000ee20000300800 */
[----:B------:R-:W-:Y:S01]  /*6910*/  IMAD.MOV R3, RZ, RZ, -R3 ;  /* 0x000000ffff037224 */ /* 0x000fe200078e0a03 */
[----:B-1----:R-:W-:Y:S01]  /*6920*/  IABS R2, R2 ;  /* 0x0000000200027213 */ /* 0x002fe20000000000 */
[----:B------:R-:W-:-:S02]  /*6930*/  IMAD.MOV R6, RZ, RZ, -R6 ;  /* 0x000000ffff067224 */ /* 0x000fc400078e0a06 */
[----:B------:R-:W-:Y:S02]  /*6940*/  IMAD R13, R250, R5, R13 ;  /* 0x00000005fa0d7224 */ /* 0x000fe400078e020d */
[----:B------:R-:W-:-:S04]  /*6950*/  IMAD.HI.U32 R5, R252, R9, RZ ;  /* 0x00000009fc057227 */ /* 0x000fc800078e00ff */
[----:B------:R-:W-:-:S04]  /*6960*/  IMAD.HI.U32 R4, R252, R8, RZ ;  /* 0x00000008fc047227 */ /* 0x000fc800078e00ff */
[----:B------:R-:W-:Y:S02]  /*6970*/  IMAD R10, R250, R3, R10 ;  /* 0x00000003fa0a7224 */ /* 0x000fe400078e020a */
[----:B------:R-:W-:-:S04]  /*6980*/  IMAD.HI.U32 R12, R252, R7, RZ ;  /* 0x00000007fc0c7227 */ /* 0x000fc800078e00ff */
[----:B------:R-:W-:-:S04]  /*6990*/  IMAD.HI.U32 R3, R249, R2, RZ ;  /* 0x00000002f9037227 */ /* 0x000fc800078e00ff */
[----:B------:R-:W-:Y:S02]  /*69a0*/  IMAD R11, R250, R6, R11 ;  /* 0x00000006fa0b7224 */ /* 0x000fe400078e020b */
[----:B------:R-:W-:Y:S02]  /*69b0*/  IMAD.MOV R6, RZ, RZ, -R5 ;  /* 0x000000ffff067224 */ /* 0x000fe400078e0a05 */
[----:B------:R-:W-:Y:S02]  /*69c0*/  IMAD.MOV R5, RZ, RZ, -R4 ;  /* 0x000000ffff057224 */ /* 0x000fe400078e0a04 */
[----:B------:R-:W-:Y:S01]  /*69d0*/  IMAD.MOV R4, RZ, RZ, -R12 ;  /* 0x000000ffff047224 */ /* 0x000fe200078e0a0c */
[----:B------:R-:W-:Y:S01]  /*69e0*/  LOP3.LUT R12, R0, 0x1f6, RZ, 0xfc, !PT ;  /* 0x000001f6000c7812 */ /* 0x000fe200078efcff */
[----:B------:R-:W-:Y:S02]  /*69f0*/  IMAD.MOV R3, RZ, RZ, -R3 ;  /* 0x000000ffff037224 */ /* 0x000fe400078e0a03 */
[C---:B------:R-:W-:Y:S01]  /*6a00*/  IMAD R9, R250.reuse, R6, R9 ;  /* 0x00000006fa097224 */ /* 0x040fe200078e0209 */
[----:B------:R-:W-:Y:S01]  /*6a10*/  IABS R6, R240 ;  /* 0x000000f000067213 */ /* 0x000fe20000000000 */
[----:B--2---:R-:W-:Y:S01]  /*6a20*/  IMAD R240, R251, R3, R2 ;  /* 0x00000003fbf07224 */ /* 0x004fe200078e0202 */
[----:B------:R-:W-:Y:S01]  /*6a30*/  STL [R1+0x9fc], R241 ;  /* 0x0009fcf101007387 */ /* 0x000fe20000100800 */
[C---:B------:R-:W-:Y:S01]  /*6a40*/  IMAD R7, R250.reuse, R4, R7 ;  /* 0x00000004fa077224 */ /* 0x040fe200078e0207 */
[----:B------:R-:W-:Y:S01]  /*6a50*/  IABS R4, R12 ;  /* 0x0000000c00047213 */ /* 0x000fe20000000000 */
[----:B------:R-:W-:Y:S01]  /*6a60*/  IMAD R8, R250, R5, R8 ;  /* 0x00000005fa087224 */ /* 0x000fe200078e0208 */
[----:B------:R1:W-:Y:S01]  /*6a70*/  STL [R1+0x9f8], R12 ;  /* 0x0009f80c01007387 */ /* 0x0003e20000100800 */
[----:B------:R-:W-:-:S03]  /*6a80*/  LOP3.LUT R3, R0, 0x1f8, RZ, 0xfc, !PT ;  /* 0x000001f800037812 */ /* 0x000fc600078efcff */
[----:B------:R-:W2:Y:S01]  /*6a90*/  LDL.LU R249, [R1+0x1c] ;  /* 0x00001c0001f97983 */ /* 0x000ea20000300800 */
[----:B------:R-:W-:Y:S01]  /*6aa0*/  ISETP.GT.U32.AND P0, PT, R251, R240, PT ;  /* 0x000000f0fb00720c */ /* 0x000fe20003f04070 */
[----:B------:R-:W-:Y:S01]  /*6ab0*/  IMAD.HI.U32 R2, R252, R6, RZ ;  /* 0x00000006fc027227 */ /* 0x000fe200078e00ff */
[----:B------:R-:W-:Y:S01]  /*6ac0*/  IABS R5, R241 ;  /* 0x000000f100057213 */ /* 0x000fe20000000000 */
[----:B------:R-:W4:Y:S01]  /*6ad0*/  LDL.LU R248, [R1+0x18] ;  /* 0x0000180001f87983 */ /* 0x000f220000300800 */
[----:B-1----:R-:W-:-:S03]  /*6ae0*/  LOP3.LUT R12, R0, 0x1fa, RZ, 0xfc, !PT ;  /* 0x000001fa000c7812 */ /* 0x002fc600078efcff */
[----:B------:R-:W4:Y:S01]  /*6af0*/  LDL.LU R246, [R1+0x14] ;  /* 0x0000140001f67983 */ /* 0x000f220000300800 */
[----:B------:R-:W-:-:S03]  /*6b00*/  IABS R244, R12 ;  /* 0x0000000c00f47213 */ /* 0x000fc60000000000 */
[----:B------:R1:W-:Y:S01]  /*6b10*/  STL [R1+0x9f4], R3 ;  /* 0x0009f40301007387 */ /* 0x0003e20000100800 */
[----:B------:R-:W-:-:S03]  /*6b20*/  IMAD.HI.U32 R241, R252, R4, RZ ;  /* 0x00000004fcf17227 */ /* 0x000fc600078e00ff */
[----:B------:R1:W-:Y:S01]  /*6b30*/  STL [R1+0x9f0], R12 ;  /* 0x0009f00c01007387 */ /* 0x0003e20000100800 */
[----:B------:R-:W-:-:S03]  /*6b40*/  IMAD.HI.U32 R243, R252, R5, RZ ;  /* 0x00000005fcf37227 */ /* 0x000fc600078e00ff */
[----:B------:R-:W4:Y:S01]  /*6b50*/  LDL.LU R242, [R1+0x10] ;  /* 0x0000100001f27983 */ /* 0x000f220000300800 */
[----:B-1----:R-:W-:Y:S01]  /*6b60*/  IABS R3, R3 ;  /* 0x0000000300037213 */ /* 0x002fe20000000000 */
[----:B------:R-:W-:Y:S02]  /*6b70*/  IMAD.MOV R12, RZ, RZ, -R2 ;  /* 0x000000ffff0c7224 */ /* 0x000fe400078e0a02 */
[----:B------:R-:W-:Y:S02]  /*6b80*/  IMAD.MOV.U32 R2, RZ, RZ, R244 ;  /* 0x000000ffff027224 */ /* 0x000fe400078e00f4 */
[----:B------:R-:W-:Y:S01]  /*6b90*/  IMAD.MOV R241, RZ, RZ, -R241 ;  /* 0x000000fffff17224 */ /* 0x000fe200078e0af1 */
[----:B------:R-:W4:Y:S01]  /*6ba0*/  LDL.LU R244, [R1+0xc] ;  /* 0x00000c0001f47983 */ /* 0x000f220000300800 */
[----:B------:R-:W-:Y:S02]  /*6bb0*/  IMAD R6, R250, R12, R6 ;  /* 0x0000000cfa067224 */ /* 0x000fe400078e0206 */
[----:B------:R-:W-:-:S02]  /*6bc0*/  IMAD.MOV R243, RZ, RZ, -R243 ;  /* 0x000000fffff37224 */ /* 0x000fc400078e0af3 */
[----:B------:R-:W-:-:S04]  /*6bd0*/  IMAD.HI.U32 R12, R252, R3, RZ ;  /* 0x00000003fc0c7227 */ /* 0x000fc800078e00ff */
[----:B------:R-:W-:-:S04]  /*6be0*/  IMAD.HI.U32 R245, R252, R2, RZ ;  /* 0x00000002fcf57227 */ /* 0x000fc800078e00ff */
[----:B------:R-:W-:Y:S02]  /*6bf0*/  IMAD R4, R250, R241, R4 ;  /* 0x000000f1fa047224 */ /* 0x000fe400078e0204 */
[----:B------:R-:W-:Y:S02]  /*6c00*/  @!P0 IMAD.IADD R240, R240, 0x1, -R251 ;  /* 0x00000001f0f08824 */ /* 0x000fe400078e0afb */
[----:B------:R-:W-:Y:S02]  /*6c10*/  IMAD.MOV R241, RZ, RZ, -R12 ;  /* 0x000000fffff17224 */ /* 0x000fe400078e0a0c */
[----:B------:R-:W-:Y:S02]  /*6c20*/  IMAD R5, R250, R243, R5 ;  /* 0x000000f3fa057224 */ /* 0x000fe400078e0205 */
[----:B------:R-:W4:Y:S01]  /*6c30*/  LDL.LU R243, [R1+0x8] ;  /* 0x0000080001f37983 */ /* 0x000f220000300800 */
[----:B------:R-:W-:Y:S01]  /*6c40*/  IMAD.MOV R245, RZ, RZ, -R245 ;  /* 0x000000fffff57224 */ /* 0x000fe200078e0af5 */
[----:B------:R-:W-:-:S02]  /*6c50*/  ISETP.GT.U32.AND P1, PT, R251, R240, PT ;  /* 0x000000f0fb00720c */ /* 0x000fc40003f24070 */
[----:B------:R-:W4:Y:S01]  /*6c60*/  LDL.LU R12, [R1+0x4] ;  /* 0x00000400010c7983 */ /* 0x000f220000300800 */
[----:B------:R-:W-:-:S03]  /*6c70*/  IMAD R3, R250, R241, R3 ;  /* 0x000000f1fa037224 */ /* 0x000fc600078e0203 */
[----:B------:R1:W-:Y:S01]  /*6c80*/  STL [R1], R240 ;  /* 0x000000f001007387 */ /* 0x0003e20000100800 */
[----:B------:R-:W-:Y:S01]  /*6c90*/  IMAD R2, R250, R245, R2 ;  /* 0x000000f5fa027224 */ /* 0x000fe200078e0202 */
[----:B------:R-:W-:Y:S02]  /*6ca0*/  LOP3.LUT R245, R0, 0x1fc, RZ, 0xfc, !PT ;  /* 0x000001fc00f57812 */ /* 0x000fe400078efcff */
[----:B-1----:R-:W4:Y:S04]  /*6cb0*/  LDL.LU R240, [R1+0xe44] ;  /* 0x000e440001f07983 */ /* 0x002f280000300800 */
[----:B------:R-:W4:Y:S04]  /*6cc0*/  LDL.LU R241, [R1+0xe40] ;  /* 0x000e400001f17983 */ /* 0x000f280000300800 */
[----:B------:R1:W-:Y:S04]  /*6cd0*/  STL [R1+0xe18], R0 ;  /* 0x000e180001007387 */ /* 0x0003e80000100800 */
[----:B-1----:R-:W4:Y:S01]  /*6ce0*/  LDL.LU R0, [R1] ;  /* 0x0000000001007983 */ /* 0x002f220000300800 */
[----:B------:R-:W-:-:S03]  /*6cf0*/  ISETP.GT.U32.AND P2, PT, R250, R225, PT ;  /* 0x000000e1fa00720c */ /* 0x000fc60003f44070 */
[----:B------:R1:W-:Y:S10]  /*6d00*/  STL [R1+0x9ec], R245 ;  /* 0x0009ecf501007387 */ /* 0x0003f40000100800 */
[----:B------:R-:W-:Y:S01]  /*6d10*/  @!P2 IMAD.IADD R225, R225, 0x1, -R250 ;  /* 0x00000001e1e1a824 */ /* 0x000fe200078e0afa */
[----:B---3--:R-:W-:-:S13]  /*6d20*/  ISETP.GT.U32.AND P5, PT, R250, R247, PT ;  /* 0x000000f7fa00720c */ /* 0x008fda0003fa4070 */
[----:B------:R-:W-:-:S05]  /*6d30*/  @!P5 IMAD.IADD R247, R247, 0x1, -R250 ;  /* 0x00000001f7f7d824 */ /* 0x000fca00078e0afa */
[C---:B------:R-:W-:Y:S02]  /*6d40*/  ISETP.GT.U32.AND P5, PT, R250.reuse, R247, PT ;  /* 0x000000f7fa00720c */ /* 0x040fe40003fa4070 */
[C---:B--2---:R-:W-:Y:S02]  /*6d50*/  ISETP.GT.U32.AND P6, PT, R250.reuse, R249, PT ;  /* 0x000000f9fa00720c */ /* 0x044fe40003fc4070 */
[C---:B----4-:R-:W-:Y:S02]  /*6d60*/  ISETP.GT.U32.AND P3, PT, R250.reuse, R248, PT ;  /* 0x000000f8fa00720c */ /* 0x050fe40003f64070 */
[----:B------:R-:W-:-:S09]  /*6d70*/  ISETP.GT.U32.AND P4, PT, R250, R246, PT ;  /* 0x000000f6fa00720c */ /* 0x000fd20003f84070 */
[--C-:B------:R-:W-:Y:S02]  /*6d80*/  @!P6 IMAD.IADD R249, R249, 0x1, -R250.reuse ;  /* 0x00000001f9f9e824 */ /* 0x100fe400078e0afa */
[--C-:B------:R-:W-:Y:S01]  /*6d90*/  @!P3 IMAD.IADD R248, R248, 0x1, -R250.reuse ;  /* 0x00000001f8f8b824 */ /* 0x100fe200078e0afa */
[C---:B------:R-:W-:Y:S02]  /*6da0*/  ISETP.GT.U32.AND P0, PT, R250.reuse, R242, PT ;  /* 0x000000f2fa00720c */ /* 0x040fe40003f04070 */
[----:B------:R-:W-:Y:S01]  /*6db0*/  ISETP.GT.U32.AND P3, PT, R250, R249, PT ;  /* 0x000000f9fa00720c */ /* 0x000fe20003f64070 */
[--C-:B------:R-:W-:Y:S02]  /*6dc0*/  @!P4 IMAD.IADD R246, R246, 0x1, -R250.reuse ;  /* 0x00000001f6f6c824 */ /* 0x100fe400078e0afa */
[----:B------:R-:W-:-:S03]  /*6dd0*/  @!P5 IMAD.IADD R247, R247, 0x1, -R250 ;  /* 0x00000001f7f7d824 */ /* 0x000fc600078e0afa */
[C---:B------:R-:W-:Y:S02]  /*6de0*/  ISETP.GT.U32.AND P6, PT, R250.reuse, R246, PT ;  /* 0x000000f6fa00720c */ /* 0x040fe40003fc4070 */
[----:B------:R-:W-:-:S03]  /*6df0*/  ISETP.GT.U32.AND P4, PT, R250, R244, PT ;  /* 0x000000f4fa00720c */ /* 0x000fc60003f84070 */
[----:B------:R-:W-:Y:S02]  /*6e00*/  @!P0 IADD3 R242, PT, PT, R242, -R250, RZ ;  /* 0x800000faf2f28210 */ /* 0x000fe40007ffe0ff */
[----:B------:R-:W-:Y:S02]  /*6e10*/  @!P3 IMAD.IADD R249, R249, 0x1, -R250 ;  /* 0x00000001f9f9b824 */ /* 0x000fe400078e0afa */
[C---:B------:R-:W-:Y:S02]  /*6e20*/  ISETP.GT.U32.AND P5, PT, R250.reuse, R242, PT ;  /* 0x000000f2fa00720c */ /* 0x040fe40003fa4070 */
[----:B------:R-:W-:-:S04]  /*6e30*/  ISETP.GT.U32.AND P2, PT, R250, R243, PT ;  /* 0x000000f3fa00720c */ /* 0x000fc80003f44070 */
[--C-:B------:R-:W-:Y:S02]  /*6e40*/  @!P4 IMAD.IADD R244, R244, 0x1, -R250.reuse ;  /* 0x00000001f4f4c824 */ /* 0x100fe400078e0afa */
[----:B------:R-:W-:-:S05]  /*6e50*/  @!P6 IMAD.IADD R246, R246, 0x1, -R250 ;  /* 0x00000001f6f6e824 */ /* 0x000fca00078e0afa */
[--C-:B------:R-:W-:Y:S01]  /*6e60*/  @!P5 IMAD.IADD R242, R242, 0x1, -R250.reuse ;  /* 0x00000001f2f2d824 */ /* 0x100fe200078e0afa */
[----:B------:R-:W-:Y:S01]  /*6e70*/  ISETP.GT.U32.AND P6, PT, R250, R244, PT ;  /* 0x000000f4fa00720c */ /* 0x000fe20003fc4070 */
[--C-:B------:R-:W-:Y:S02]  /*6e80*/  @!P2 IMAD.IADD R243, R243, 0x1, -R250.reuse ;  /* 0x00000001f3f3a824 */ /* 0x100fe400078e0afa */
[----:B------:R-:W-:Y:S01]  /*6e90*/  @!P1 IMAD.IADD R0, R0, 0x1, -R251 ;  /* 0x0000000100009824 */ /* 0x000fe200078e0afb */
[----:B------:R-:W-:Y:S02]  /*6ea0*/  ISETP.GT.U32.AND P1, PT, R250, R248, PT ;  /* 0x000000f8fa00720c */ /* 0x000fe40003f24070 */
[----:B------:R-:W-:Y:S02]  /*6eb0*/  IABS R251, R245 ;  /* 0x000000f500fb7213 */ /* 0x000fe40000000000 */
[----:B-1----:R-:W2:Y:S04]  /*6ec0*/  LDL.LU R245, [R1+0xe3c] ;  /* 0x000e3c0001f57983 */ /* 0x002ea80000300800 */
[----:B------:R1:W-:Y:S05]  /*6ed0*/  STL [R1+0x20], R247 ;  /* 0x000020f701007387 */ /* 0x0003ea0000100800 */
[----:B------:R-:W-:Y:S01]  /*6ee0*/  @!P1 IMAD.IADD R248, R248, 0x1, -R250 ;  /* 0x00000001f8f89824 */ /* 0x000fe200078e0afa */
[----:B-1----:R-:W3:Y:S04]  /*6ef0*/  LDL.LU R247, [R1+0xe38] ;  /* 0x000e380001f77983 */ /* 0x002ee80000300800 */
[----:B------:R1:W-:Y:S01]  /*6f00*/  STL [R1+0x1c], R249 ;  /* 0x00001cf901007387 */ /* 0x0003e20000100800 */
[----:B------:R-:W-:-:S03]  /*6f10*/  ISETP.GT.U32.AND P5, PT, R250, R243, PT ;  /* 0x000000f3fa00720c */ /* 0x000fc60003fa4070 */
[----:B-1----:R-:W4:Y:S04]  /*6f20*/  LDL.LU R249, [R1+0xe34] ;  /* 0x000e340001f97983 */ /* 0x002f280000300800 */
[----:B------:R1:W-:Y:S04]  /*6f30*/  STL [R1+0x18], R248 ;  /* 0x000018f801007387 */ /* 0x0003e80000100800 */
[----:B-1----:R-:W3:Y:S04]  /*6f40*/  LDL.LU R248, [R1+0xe30] ;  /* 0x000e300001f87983 */ /* 0x002ee80000300800 */
[----:B------:R1:W-:Y:S04]  /*6f50*/  STL [R1+0x14], R246 ;  /* 0x000014f601007387 */ /* 0x0003e80000100800 */
[----:B-1----:R-:W3:Y:S01]  /*6f60*/  LDL.LU R246, [R1+0xe2c] ;  /* 0x000e2c0001f67983 */ /* 0x002ee20000300800 */
[----:B------:R-:W-:-:S02]  /*6f70*/  @!P6 IMAD.IADD R244, R244, 0x1, -R250 ;  /* 0x00000001f4f4e824 */ /* 0x000fc400078e0afa */
[----:B------:R-:W-:Y:S01]  /*6f80*/  @!P5 IMAD.IADD R243, R243, 0x1, -R250 ;  /* 0x00000001f3f3d824 */ /* 0x000fe200078e0afa */
[----:B------:R1:W-:Y:S04]  /*6f90*/  STL [R1+0x10], R242 ;  /* 0x000010f201007387 */ /* 0x0003e80000100800 */
[----:B-1----:R-:W3:Y:S04]  /*6fa0*/  LDL.LU R242, [R1+0xe28] ;  /* 0x000e280001f27983 */ /* 0x002ee80000300800 */
[----:B------:R1:W-:Y:S04]  /*6fb0*/  STL [R1+0xc], R244 ;  /* 0x00000cf401007387 */ /* 0x0003e80000100800 */
[----:B-1----:R-:W3:Y:S04]  /*6fc0*/  LDL.LU R244, [R1+0xe24] ;  /* 0x000e240001f47983 */ /* 0x002ee80000300800 */
[----:B------:R1:W-:Y:S04]  /*6fd0*/  STL [R1+0x8], R243 ;  /* 0x000008f301007387 */ /* 0x0003e80000100800 */
[----:B-1----:R-:W3:Y:S01]  /*6fe0*/  LDL.LU R243, [R1+0xe20] ;  /* 0x000e200001f37983 */ /* 0x002ee20000300800 */
[----:B------:R-:W-:-:S13]  /*6ff0*/  ISETP.GT.U32.AND P0, PT, R250, R12, PT ;  /* 0x0000000cfa00720c */ /* 0x000fda0003f04070 */
[----:B------:R-:W-:Y:S01]  /*7000*/  @!P0 IMAD.IADD R12, R12, 0x1, -R250 ;  /* 0x000000010c0c8824 */ /* 0x000fe200078e0afa */
[C---:B--2---:R-:W-:Y:S02]  /*7010*/  ISETP.GT.U32.AND P0, PT, R250.reuse, R245, PT ;  /* 0x000000f5fa00720c */ /* 0x044fe40003f04070 */
[C---:B----4-:R-:W-:Y:S02]  /*7020*/  ISETP.GT.U32.AND P3, PT, R250.reuse, R249, PT ;  /* 0x000000f9fa00720c */ /* 0x050fe40003f64070 */
[C---:B---3--:R-:W-:Y:S02]  /*7030*/  ISETP.GT.U32.AND P4, PT, R250.reuse, R247, PT ;  /* 0x000000f7fa00720c */ /* 0x048fe40003f84070 */
[----:B------:R-:W-:-:S09]  /*7040*/  ISETP.GT.U32.AND P1, PT, R250, R248, PT ;  /* 0x000000f8fa00720c */ /* 0x000fd20003f24070 */
[--C-:B------:R-:W-:Y:S01]  /*7050*/  @!P3 IMAD.IADD R249, R249, 0x1, -R250.reuse ;  /* 0x00000001f9f9b824 */ /* 0x100fe200078e0afa */
[C---:B------:R-:W-:Y:S02]  /*7060*/  ISETP.GT.U32.AND P3, PT, R250.reuse, R12, PT ;  /* 0x0000000cfa00720c */ /* 0x040fe40003f64070 */
[----:B------:R-:W-:Y:S01]  /*7070*/  ISETP.GT.U32.AND P2, PT, R250, R246, PT ;  /* 0x000000f6fa00720c */ /* 0x000fe20003f44070 */
[--C-:B------:R-:W-:Y:S01]  /*7080*/  @!P1 IMAD.IADD R248, R248, 0x1, -R250.reuse ;  /* 0x00000001f8f89824 */ /* 0x100fe200078e0afa */
[----:B------:R-:W-:Y:S01]  /*7090*/  ISETP.GT.U32.AND P1, PT, R250, R249, PT ;  /* 0x000000f9fa00720c */ /* 0x000fe20003f24070 */
[----:B------:R-:W-:-:S08]  /*70a0*/  @!P0 IMAD.IADD R245, R245, 0x1, -R250 ;  /* 0x00000001f5f58824 */ /* 0x000fd000078e0afa */
[--C-:B------:R-:W-:Y:S02]  /*70b0*/  @!P3 IMAD.IADD R12, R12, 0x1, -R250.reuse ;  /* 0x000000010c0cb824 */ /* 0x100fe400078e0afa */
[--C-:B------:R-:W-:Y:S02]  /*70c0*/  @!P4 IMAD.IADD R247, R247, 0x1, -R250.reuse ;  /* 0x00000001f7f7c824 */ /* 0x100fe400078e0afa */
[----:B------:R-:W-:Y:S01]  /*70d0*/  @!P2 IMAD.IADD R246, R246, 0x1, -R250 ;  /* 0x00000001f6f6a824 */ /* 0x000fe200078e0afa */
[----:B------:R-:W-:-:S04]  /*70e0*/  ISETP.GT.U32.AND P5, PT, R250, R245, PT ;  /* 0x000000f5fa00720c */ /* 0x000fc80003fa4070 */
[C---:B------:R-:W-:Y:S01]  /*70f0*/  ISETP.GT.U32.AND P0, PT, R250.reuse, R246, PT ;  /* 0x000000f6fa00720c */ /* 0x040fe20003f04070 */
[----:B------:R-:W-:Y:S01]  /*7100*/  @!P1 IMAD.IADD R249, R249, 0x1, -R250 ;  /* 0x00000001f9f99824 */ /* 0x000fe200078e0afa */
[C---:B------:R-:W-:Y:S02]  /*7110*/  ISETP.GT.U32.AND P6, PT, R250.reuse, R248, PT ;  /* 0x000000f8fa00720c */ /* 0x040fe40003fc4070 */
[C---:B------:R-:W-:Y:S02]  /*7120*/  ISETP.GT.U32.AND P2, PT, R250.reuse, R247, PT ;  /* 0x000000f7fa00720c */ /* 0x040fe40003f44070 */
[C---:B------:R-:W-:Y:S02]  /*7130*/  ISETP.GT.U32.AND P1, PT, R250.reuse, R242, PT ;  /* 0x000000f2fa00720c */ /* 0x040fe40003f24070 */
[----:B------:R-:W-:-:S05]  /*7140*/  ISETP.GT.U32.AND P3, PT, R250, R243, PT ;  /* 0x000000f3fa00720c */ /* 0x000fca0003f64070 */
[--C-:B------:R-:W-:Y:S01]  /*7150*/  @!P0 IMAD.IADD R246, R246, 0x1, -R250.reuse ;  /* 0x00000001f6f68824 */ /* 0x100fe200078e0afa */
[C---:B------:R-:W-:Y:S01]  /*7160*/  ISETP.GT.U32.AND P0, PT, R250.reuse, R239, PT ;  /* 0x000000effa00720c */ /* 0x040fe20003f04070 */
[--C-:B------:R-:W-:Y:S01]  /*7170*/  @!P5 IMAD.IADD R245, R245, 0x1, -R250.reuse ;  /* 0x00000001f5f5d824 */ /* 0x100fe200078e0afa */
[----:B------:R-:W-:Y:S01]  /*7180*/  ISETP.GT.U32.AND P4, PT, R250, R244, PT ;  /* 0x000000f4fa00720c */ /* 0x000fe20003f84070 */
[--C-:B------:R-:W-:Y:S01]  /*7190*/  @!P6 IMAD.IADD R248, R248, 0x1, -R250.reuse ;  /* 0x00000001f8f8e824 */ /* 0x100fe200078e0afa */
[C---:B------:R-:W-:Y:S01]  /*71a0*/  ISETP.GT.U32.AND P6, PT, R250.reuse, R241, PT ;  /* 0x000000f1fa00720c */ /* 0x040fe20003fc4070 */
[--C-:B------:R-:W-:Y:S02]  /*71b0*/  @!P2 IMAD.IADD R247, R247, 0x1, -R250.reuse ;  /* 0x00000001f7f7a824 */ /* 0x100fe400078e0afa */
[----:B------:R-:W-:Y:S01]  /*71c0*/  @!P3 IMAD.IADD R243, R243, 0x1, -R250 ;  /* 0x00000001f3f3b824 */ /* 0x000fe200078e0afa */
[----:B------:R-:W-:Y:S02]  /*71d0*/  ISETP.GT.U32.AND P2, PT, R250, R240, PT ;  /* 0x000000f0fa00720c */ /* 0x000fe40003f44070 */
[----:B------:R-:W-:-:S02]  /*71e0*/  @!P1 IADD3 R242, PT, PT, R242, -R250, RZ ;  /* 0x800000faf2f29210 */ /* 0x000fc40007ffe0ff */
[C---:B------:R-:W-:Y:S02]  /*71f0*/  ISETP.GT.U32.AND P5, PT, R250.reuse, R243, PT ;  /* 0x000000f3fa00720c */ /* 0x040fe40003fa4070 */
[C---:B------:R-:W-:Y:S02]  /*7200*/  ISETP.GT.U32.AND P3, PT, R250.reuse, R238, PT ;  /* 0x000000eefa00720c */ /* 0x040fe40003f64070 */
[----:B------:R-:W-:Y:S01]  /*7210*/  ISETP.GT.U32.AND P1, PT, R250, R242, PT ;  /* 0x000000f2fa00720c */ /* 0x000fe20003f24070 */
[--C-:B------:R-:W-:Y:S02]  /*7220*/  @!P0 IMAD.IADD R239, R239, 0x1, -R250.reuse ;  /* 0x00000001efef8824 */ /* 0x100fe400078e0afa */
[--C-:B------:R-:W-:Y:S02]  /*7230*/  @!P4 IMAD.IADD R244, R244, 0x1, -R250.reuse ;  /* 0x00000001f4f4c824 */ /* 0x100fe400078e0afa */
[--C-:B------:R-:W-:Y:S01]  /*7240*/  @!P6 IMAD.IADD R241, R241, 0x1, -R250.reuse ;  /* 0x00000001f1f1e824 */ /* 0x100fe200078e0afa */
[----:B------:R-:W-:Y:S01]  /*7250*/  ISETP.GT.U32.AND P6, PT, R250, R237, PT ;  /* 0x000000edfa00720c */ /* 0x000fe20003fc4070 */
[----:B------:R-:W-:-:S02]  /*7260*/  @!P2 IMAD.IADD R240, R240, 0x1, -R250 ;  /* 0x00000001f0f0a824 */ /* 0x000fc400078e0afa */
[--C-:B------:R-:W-:Y:S01]  /*7270*/  @!P5 IMAD.IADD R243, R243, 0x1, -R250.reuse ;  /* 0x00000001f3f3d824 */ /* 0x100fe200078e0afa */
[C---:B------:R-:W-:Y:S02]  /*7280*/  ISETP.GT.U32.AND P5, PT, R250.reuse, R239, PT ;  /* 0x000000effa00720c */ /* 0x040fe40003fa4070 */
[C---:B------:R-:W-:Y:S02]  /*7290*/  ISETP.GT.U32.AND P4, PT, R250.reuse, R244, PT ;  /* 0x000000f4fa00720c */ /* 0x040fe40003f84070 */
[----:B------:R-:W-:Y:S01]  /*72a0*/  ISETP.GT.U32.AND P2, PT, R250, R236, PT ;  /* 0x000000ecfa00720c */ /* 0x000fe20003f44070 */
[--C-:B------:R-:W-:Y:S01]  /*72b0*/  @!P3 IMAD.IADD R238, R238, 0x1, -R250.reuse ;  /* 0x00000001eeeeb824 */ /* 0x100fe200078e0afa */
[----:B------:R-:W-:Y:S01]  /*72c0*/  ISETP.GT.U32.AND P0, PT, R250, R240, PT ;  /* 0x000000f0fa00720c */ /* 0x000fe20003f04070 */
[--C-:B------:R-:W-:Y:S01]  /*72d0*/  @!P1 IMAD.IADD R242, R242, 0x1, -R250.reuse ;  /* 0x00000001f2f29824 */ /* 0x100fe200078e0afa */
[C---:B------:R-:W-:Y:S02]  /*72e0*/  ISETP.GT.U32.AND P3, PT, R250.reuse, R235, PT ;  /* 0x000000ebfa00720c */ /* 0x040fe40003f64070 */
[----:B------:R-:W-:Y:S01]  /*72f0*/  ISETP.GT.U32.AND P1, PT, R250, R234, PT ;  /* 0x000000eafa00720c */ /* 0x000fe20003f24070 */
[----:B------:R-:W-:-:S02]  /*7300*/  @!P6 IMAD.IADD R237, R237, 0x1, -R250 ;  /* 0x00000001edede824 */ /* 0x000fc400078e0afa */
[--C-:B------:R-:W-:Y:S01]  /*7310*/  @!P5 IMAD.IADD R239, R239, 0x1, -R250.reuse ;  /* 0x00000001efefd824 */ /* 0x100fe200078e0afa */
[----:B------:R-:W-:Y:S01]  /*7320*/  ISETP.GT.U32.AND P5, PT, R250, R232, PT ;  /* 0x000000e8fa00720c */ /* 0x000fe20003fa4070 */
[--C-:B------:R-:W-:Y:S01]  /*7330*/  @!P4 IMAD.IADD R244, R244, 0x1, -R250.reuse ;  /* 0x00000001f4f4c824 */ /* 0x100fe200078e0afa */
[----:B------:R-:W-:Y:S01]  /*7340*/  ISETP.GT.U32.AND P4, PT, R250, R241, PT ;  /* 0x000000f1fa00720c */ /* 0x000fe20003f84070 */
[--C-:B------:R-:W-:Y:S01]  /*7350*/  @!P2 IMAD.IADD R236, R236, 0x1, -R250.reuse ;  /* 0x00000001ececa824 */ /* 0x100fe200078e0afa */
[----:B------:R-:W-:Y:S01]  /*7360*/  ISETP.GT.U32.AND P2, PT, R250, R237, PT ;  /* 0x000000edfa00720c */ /* 0x000fe20003f44070 */
[--C-:B------:R-:W-:Y:S02]  /*7370*/  @!P0 IMAD.IADD R240, R240, 0x1, -R250.reuse ;  /* 0x00000001f0f08824 */ /* 0x100fe400078e0afa */
[--C-:B------:R-:W-:Y:S01]  /*7380*/  @!P3 IMAD.IADD R235, R235, 0x1, -R250.reuse ;  /* 0x00000001ebebb824 */ /* 0x100fe200078e0afa */
[----:B------:R-:W-:Y:S01]  /*7390*/  ISETP.GT.U32.AND P0, PT, R250, R236, PT ;  /* 0x000000ecfa00720c */ /* 0x000fe20003f04070 */
[----:B------:R-:W-:Y:S01]  /*73a0*/  @!P1 IMAD.IADD R234, R234, 0x1, -R250 ;  /* 0x00000001eaea9824 */ /* 0x000fe200078e0afa */
[----:B------:R-:W-:-:S04]  /*73b0*/  ISETP.GT.U32.AND P3, PT, R250, R231, PT ;  /* 0x000000e7fa00720c */ /* 0x000fc80003f64070 */
[----:B------:R-:W-:Y:S01]  /*73c0*/  ISETP.GT.U32.AND P1, PT, R250, R234, PT ;  /* 0x000000eafa00720c */ /* 0x000fe20003f24070 */
[--C-:B------:R-:W-:Y:S01]  /*73d0*/  @!P5 IMAD.IADD R232, R232, 0x1, -R250.reuse ;  /* 0x00000001e8e8d824 */ /* 0x100fe200078e0afa */
[C---:B------:R-:W-:Y:S01]  /*73e0*/  ISETP.GT.U32.AND P5, PT, R250.reuse, R227, PT ;  /* 0x000000e3fa00720c */ /* 0x040fe20003fa4070 */
[--C-:B------:R-:W-:Y:S01]  /*73f0*/  @!P4 IMAD.IADD R241, R241, 0x1, -R250.reuse ;  /* 0x00000001f1f1c824 */ /* 0x100fe200078e0afa */
[C---:B------:R-:W-:Y:S01]  /*7400*/  ISETP.GT.U32.AND P4, PT, R250.reuse, R233, PT ;  /* 0x000000e9fa00720c */ /* 0x040fe20003f84070 */
[--C-:B------:R-:W-:Y:S01]  /*7410*/  @!P2 IMAD.IADD R237, R237, 0x1, -R250.reuse ;  /* 0x00000001ededa824 */ /* 0x100fe200078e0afa */
[----:B------:R-:W-:Y:S01]  /*7420*/  ISETP.GT.U32.AND P2, PT, R250, R230, PT ;  /* 0x000000e6fa00720c */ /* 0x000fe20003f44070 */
[--C-:B------:R-:W-:Y:S01]  /*7430*/  @!P0 IMAD.IADD R236, R236, 0x1, -R250.reuse ;  /* 0x00000001ecec8824 */ /* 0x100fe200078e0afa */
[C---:B------:R-:W-:Y:S01]  /*7440*/  ISETP.GT.U32.AND P0, PT, R250.reuse, R229, PT ;  /* 0x000000e5fa00720c */ /* 0x040fe20003f04070 */
[----:B------:R-:W-:Y:S01]  /*7450*/  @!P3 IMAD.IADD R231, R231, 0x1, -R250 ;  /* 0x00000001e7e7b824 */ /* 0x000fe200078e0afa */
[----:B------:R-:W-:-:S03]  /*7460*/  ISETP.GT.U32.AND P3, PT, R250, R232, PT ;  /* 0x000000e8fa00720c */ /* 0x000fc60003f64070 */
[--C-:B------:R-:W-:Y:S01]  /*7470*/  @!P1 IMAD.IADD R234, R234, 0x1, -R250.reuse ;  /* 0x00000001eaea9824 */ /* 0x100fe200078e0afa */
[C---:B------:R-:W-:Y:S01]  /*7480*/  ISETP.GT.U32.AND P1, PT, R250.reuse, R231, PT ;  /* 0x000000e7fa00720c */ /* 0x040fe20003f24070 */
[--C-:B------:R-:W-:Y:S01]  /*7490*/  @!P5 IMAD.IADD R227, R227, 0x1, -R250.reuse ;  /* 0x00000001e3e3d824 */ /* 0x100fe200078e0afa */
[C---:B------:R-:W-:Y:S01]  /*74a0*/  ISETP.GT.U32.AND P5, PT, R250.reuse, R222, PT ;  /* 0x000000defa00720c */ /* 0x040fe20003fa4070 */
[--C-:B------:R-:W-:Y:S01]  /*74b0*/  @!P4 IMAD.IADD R233, R233, 0x1, -R250.reuse ;  /* 0x00000001e9e9c824 */ /* 0x100fe200078e0afa */
[----:B------:R-:W-:Y:S02]  /*74c0*/  ISETP.GT.U32.AND P4, PT, R250, R228, PT ;  /* 0x000000e4fa00720c */ /* 0x000fe40003f84070 */
[----:B------:R-:W-:Y:S01]  /*74d0*/  @!P2 IADD3 R230, PT, PT, R230, -R250, RZ ;  /* 0x800000fae6e6a210 */ /* 0x000fe20007ffe0ff */
[--C-:B------:R-:W-:Y:S01]  /*74e0*/  @!P0 IMAD.IADD R229, R229, 0x1, -R250.reuse ;  /* 0x00000001e5e58824 */ /* 0x100fe200078e0afa */
[C---:B------:R-:W-:Y:S02]  /*74f0*/  ISETP.GT.U32.AND P2, PT, R250.reuse, R226, PT ;  /* 0x000000e2fa00720c */ /* 0x040fe40003f44070 */
[----:B------:R-:W-:Y:S01]  /*7500*/  ISETP.GT.U32.AND P0, PT, R250, R224, PT ;  /* 0x000000e0fa00720c */ /* 0x000fe20003f04070 */
[--C-:B------:R-:W-:Y:S01]  /*7510*/  @!P3 IMAD.IADD R232, R232, 0x1, -R250.reuse ;  /* 0x00000001e8e8b824 */ /* 0x100fe200078e0afa */
[C---:B------:R-:W-:Y:S01]  /*7520*/  ISETP.GT.U32.AND P6, PT, R250.reuse, R238, PT ;  /* 0x000000eefa00720c */ /* 0x040fe20003fc4070 */
[----:B------:R-:W-:Y:S01]  /*7530*/  @!P1 IMAD.IADD R231, R231, 0x1, -R250 ;  /* 0x00000001e7e79824 */ /* 0x000fe200078e0afa */
[----:B------:R-:W-:-:S02]  /*7540*/  ISETP.GT.U32.AND P3, PT, R250, R221, PT ;  /* 0x000000ddfa00720c */ /* 0x000fc40003f64070 */
[----:B------:R-:W-:Y:S01]  /*7550*/  ISETP.GT.U32.AND P1, PT, R250, R220, PT ;  /* 0x000000dcfa00720c */ /* 0x000fe20003f24070 */
        /* <DEDUP_REMOVED lines=8> */
[C---:B------:R-:W-:Y:S01]  /*75e0*/  ISETP.GT.U32.AND P6, PT, R250.reuse, R235, PT ;  /* 0x000000ebfa00720c */ /* 0x040fe20003fc4070 */
[--C-:B------:R-:W-:Y:S01]  /*75f0*/  @!P3 IMAD.IADD R221, R221, 0x1, -R250.reuse ;  /* 0x00000001ddddb824 */ /* 0x100fe200078e0afa */
[----:B------:R-:W-:Y:S01]  /*7600*/  ISETP.GT.U32.AND P3, PT, R250, R226, PT ;  /* 0x000000e2fa00720c */ /* 0x000fe20003f64070 */
[--C-:B------:R-:W-:Y:S01]  /*7610*/  @!P1 IMAD.IADD R220, R220, 0x1, -R250.reuse ;  /* 0x00000001dcdc9824 */ /* 0x100fe200078e0afa */
[C---:B------:R-:W-:Y:S01]  /*7620*/  ISETP.GT.U32.AND P1, PT, R250.reuse, R224, PT ;  /* 0x000000e0fa00720c */ /* 0x040fe20003f24070 */
[--C-:B------:R-:W-:Y:S01]  /*7630*/  @!P5 IMAD.IADD R227, R227, 0x1, -R250.reuse ;  /* 0x00000001e3e3d824 */ /* 0x100fe200078e0afa */
[C---:B------:R-:W-:Y:S01]  /*7640*/  ISETP.GT.U32.AND P5, PT, R250.reuse, R219, PT ;  /* 0x000000dbfa00720c */ /* 0x040fe20003fa4070 */
[--C-:B------:R-:W-:Y:S01]  /*7650*/  @!P4 IMAD.IADD R223, R223, 0x1, -R250.reuse ;  /* 0x00000001dfdfc824 */ /* 0x100fe200078e0afa */
[----:B------:R-:W-:Y:S01]  /*7660*/  ISETP.GT.U32.AND P0, PT, R250, R228, PT ;  /* 0x000000e4fa00720c */ /* 0x000fe20003f04070 */
[----:B------:R-:W-:-:S03]  /*7670*/  @!P2 IMAD.IADD R229, R229, 0x1, -R250 ;  /* 0x00000001e5e5a824 */ /* 0x000fc600078e0afa */
[C---:B------:R-:W-:Y:S01]  /*7680*/  ISETP.GT.U32.AND P2, PT, R250.reuse, R223, PT ;  /* 0x000000dffa00720c */ /* 0x040fe20003f44070 */
[--C-:B------:R-:W-:Y:S01]  /*7690*/  @!P6 IMAD.IADD R235, R235, 0x1, -R250.reuse ;  /* 0x00000001ebebe824 */ /* 0x100fe200078e0afa */
[----:B------:R-:W-:Y:S01]  /*76a0*/  ISETP.GT.U32.AND P6, PT, R250, R233, PT ;  /* 0x000000e9fa00720c */ /* 0x000fe20003fc4070 */
[--C-:B------:R-:W-:Y:S01]  /*76b0*/  @!P3 IMAD.IADD R226, R226, 0x1, -R250.reuse ;  /* 0x00000001e2e2b824 */ /* 0x100fe200078e0afa */
[----:B------:R-:W-:Y:S01]  /*76c0*/  ISETP.GT.U32.AND P3, PT, R250, R218, PT ;  /* 0x000000dafa00720c */ /* 0x000fe20003f64070 */
[--C-:B------:R-:W-:Y:S01]  /*76d0*/  @!P1 IMAD.IADD R224, R224, 0x1, -R250.reuse ;  /* 0x00000001e0e09824 */ /* 0x100fe200078e0afa */
[C---:B------:R-:W-:Y:S02]  /*76e0*/  ISETP.GT.U32.AND P1, PT, R250.reuse, R217, PT ;  /* 0x000000d9fa00720c */ /* 0x040fe40003f24070 */
[----:B------:R-:W-:Y:S02]  /*76f0*/  ISETP.GT.U32.AND P4, PT, R250, R225, PT ;  /* 0x000000e1fa00720c */ /* 0x000fe40003f84070 */
[----:B------:R-:W-:Y:S01]  /*7700*/  @!P5 IADD3 R219, PT, PT, R219, -R250, RZ ;  /* 0x800000fadbdbd210 */ /* 0x000fe20007ffe0ff */
[----:B------:R-:W-:Y:S01]  /*7710*/  @!P0 IMAD.IADD R228, R228, 0x1, -R250 ;  /* 0x00000001e4e48824 */ /* 0x000fe200078e0afa */
[----:B------:R-:W-:-:S02]  /*7720*/  ISETP.GT.U32.AND P5, PT, R250, R212, PT ;  /* 0x000000d4fa00720c */ /* 0x000fc40003fa4070 */
[C---:B------:R-:W-:Y:S01]  /*7730*/  ISETP.GT.U32.AND P0, PT, R250.reuse, R222, PT ;  /* 0x000000defa00720c */ /* 0x040fe20003f04070 */
        /* <DEDUP_REMOVED lines=11> */
[----:B------:R-:W-:Y:S01]  /*77f0*/  ISETP.GT.U32.AND P5, PT, R250, R218, PT ;  /* 0x000000dafa00720c */ /* 0x000fe20003fa4070 */
[--C-:B------:R-:W-:Y:S01]  /*7800*/  @!P0 IMAD.IADD R222, R222, 0x1, -R250.reuse ;  /* 0x00000001dede8824 */ /* 0x100fe200078e0afa */
[----:B------:R-:W-:Y:S01]  /*7810*/  ISETP.GT.U32.AND P0, PT, R250, R215, PT ;  /* 0x000000d7fa00720c */ /* 0x000fe20003f04070 */
[--C-:B------:R-:W-:Y:S01]  /*7820*/  @!P2 IMAD.IADD R216, R216, 0x1, -R250.reuse ;  /* 0x00000001d8d8a824 */ /* 0x100fe200078e0afa */
[----:B------:R-:W-:Y:S01]  /*7830*/  ISETP.GT.U32.AND P2, PT, R250, R209, PT ;  /* 0x000000d1fa00720c */ /* 0x000fe20003f44070 */
[--C-:B------:R-:W-:Y:S01]  /*7840*/  @!P6 IMAD.IADD R230, R230, 0x1, -R250.reuse ;  /* 0x00000001e6e6e824 */ /* 0x100fe200078e0afa */
[C---:B------:R-:W-:Y:S01]  /*7850*/  ISETP.GT.U32.AND P6, PT, R250.reuse, R220, PT ;  /* 0x000000dcfa00720c */ /* 0x040fe20003fc4070 */
        /* <DEDUP_REMOVED lines=10> */
[----:B------:R-:W-:-:S02]  /*7900*/  @!P2 IMAD.IADD R209, R209, 0x1, -R250 ;  /* 0x00000001d1d1a824 */ /* 0x000fc400078e0afa */
        /* <DEDUP_REMOVED lines=10> */
[----:B------:R-:W-:Y:S01]  /*79b0*/  @!P0 IMAD.IADD R208, R208, 0x1, -R250 ;  /* 0x00000001d0d08824 */ /* 0x000fe200078e0afa */
[----:B------:R-:W-:-:S02]  /*79c0*/  ISETP.GT.U32.AND P5, PT, R250, R205, PT ;  /* 0x000000cdfa00720c */ /* 0x000fc40003fa4070 */
[C---:B------:R-:W-:Y:S01]  /*79d0*/  ISETP.GT.U32.AND P0, PT, R250.reuse, R214, PT ;  /* 0x000000d6fa00720c */ /* 0x040fe20003f04070 */
[--C-:B------:R-:W-:Y:S01]  /*79e0*/  @!P2 IMAD.IADD R215, R215, 0x1, -R250.reuse ;  /* 0x00000001d7d7a824 */ /* 0x100fe200078e0afa */
[C---:B------:R-:W-:Y:S01]  /*79f0*/  ISETP.GT.U32.AND P2, PT, R250.reuse, R209, PT ;  /* 0x000000d1fa00720c */ /* 0x040fe20003f44070 */
[--C-:B------:R-:W-:Y:S02]  /*7a00*/  @!P6 IMAD.IADD R213, R213, 0x1, -R250.reuse ;  /* 0x00000001d5d5e824 */ /* 0x100fe400078e0afa */
        /* <DEDUP_REMOVED lines=8> */
[----:B------:R-:W-:Y:S01]  /*7a90*/  @!P0 IMAD.IADD R214, R214, 0x1, -R250 ;  /* 0x00000001d6d68824 */ /* 0x000fe200078e0afa */
[----:B------:R-:W-:-:S02]  /*7aa0*/  ISETP.GT.U32.AND P5, PT, R250, R198, PT ;  /* 0x000000c6fa00720c */ /* 0x000fc40003fa4070 */
        /* <DEDUP_REMOVED lines=13> */
[----:B------:R-:W-:Y:S02]  /*7b80*/  @!P0 IADD3 R208, PT, PT, R208, -R250, RZ ;  /* 0x800000fad0d08210 */ /* 0x000fe40007ffe0ff */
        /* <DEDUP_REMOVED lines=21> */
[--C-:B------:R-:W-:Y:S02]  /*7ce0*/  @!P6 IMAD.IADD R200, R200, 0x1, -R250.reuse ;  /* 0x00000001c8c8e824 */ /* 0x100fe400078e0afa */
        /* <DEDUP_REMOVED lines=10> */
[----:B------:R-:W-:Y:S02]  /*7d90*/  @!P3 IADD3 R197, PT, PT, R197, -R250, RZ ;  /* 0x800000fac5c5b210 */ /* 0x000fe40007ffe0ff */
[C---:B------:R-:W-:Y:S01]  /*7da0*/  ISETP.GT.U32.AND P3, PT, R250.reuse, R190, PT ;  /* 0x000000befa00720c */ /* 0x040fe20003f64070 */
[--C-:B------:R-:W-:Y:S01]  /*7db0*/  @!P4 IMAD.IADD R205, R205, 0x1, -R250.reuse ;  /* 0x00000001cdcdc824 */ /* 0x100fe200078e0afa */
[C---:B------:R-:W-:Y:S01]  /*7dc0*/  ISETP.GT.U32.AND P1, PT, R250.reuse, R189, PT ;  /* 0x000000bdfa00720c */ /* 0x040fe20003f24070 */
        /* <DEDUP_REMOVED lines=31> */
[----:B------:R-:W-:-:S02]  /*7fc0*/  @!P6 IMAD.IADD R187, R187, 0x1, -R250 ;  /* 0x00000001bbbbe824 */ /* 0x000fc400078e0afa */
[--C-:B------:R-:W-:Y:S01]  /*7fd0*/  @!P0 IMAD.IADD R186, R186, 0x1, -R250.reuse ;  /* 0x00000001baba8824 */ /* 0x100fe200078e0afa */
[C---:B------:R-:W-:Y:S01]  /*7fe0*/  ISETP.GT.U32.AND P0, PT, R250.reuse, R192, PT ;  /* 0x000000c0fa00720c */ /* 0x040fe20003f04070 */
[--C-:B------:R-:W-:Y:S01]  /*7ff0*/  @!P2 IMAD.IADD R181, R181, 0x1, -R250.reuse ;  /* 0x00000001b5b5a824 */ /* 0x100fe200078e0afa */
[C---:B------:R-:W-:Y:S02]  /*8000*/  ISETP.GT.U32.AND P6, PT, R250.reuse, R193, PT ;  /* 0x000000c1fa00720c */ /* 0x040fe40003fc4070 */
        /* <DEDUP_REMOVED lines=21> */
[----:B------:R-:W-:Y:S01]  /*8160*/  @!P5 IMAD.IADD R177, R177, 0x1, -R250 ;  /* 0x00000001b1b1d824 */ /* 0x000fe200078e0afa */
[----:B------:R-:W-:-:S02]  /*8170*/  ISETP.GT.U32.AND P5, PT, R250, R170, PT ;  /* 0x000000aafa00720c */ /* 0x000fc40003fa4070 */
[----:B------:R-:W-:Y:S02]  /*8180*/  @!P0 IADD3 R186, PT, PT, R186, -R250, RZ ;  /* 0x800000fababa8210 */ /* 0x000fe40007ffe0ff */
        /* <DEDUP_REMOVED lines=30> */
[----:B------:R-:W-:Y:S02]  /*8370*/  ISETP.GT.U32.AND P2, PT, R250, R173, PT ;  /* 0x000000adfa00720c */ /* 0x000fe40003f44070 */
[----:B------:R-:W-:Y:S01]  /*8380*/  @!P3 IADD3 R175, PT, PT, R175, -R250, RZ ;  /* 0x800000faafafb210 */ /* 0x000fe20007ffe0ff */
        /* <DEDUP_REMOVED lines=50> */
[C---:B------:R-:W-:Y:S02]  /*86b0*/  ISETP.GT.U32.AND P0, PT, R250.reuse, R164, PT ;  /* 0x000000a4fa00720c */ /* 0x040fe40003f04070 */
[----:B------:R-:W-:Y:S02]  /*86c0*/  @!P2 IADD3 R165, PT, PT, R165, -R250, RZ ;  /* 0x800000faa5a5a210 */ /* 0x000fe40007ffe0ff */
        /* <DEDUP_REMOVED lines=65> */
[----:B------:R-:W-:Y:S01]  /*8ae0*/  @!P6 IADD3 R154, PT, PT, R154, -R250, RZ ;  /* 0x800000fa9a9ae210 */ /* 0x000fe20007ffe0ff */
[--C-:B------:R-:W-:Y:S01]  /*8af0*/  @!P2 IMAD.IADD R145, R145, 0x1, -R250.reuse ;  /* 0x000000019191a824 */ /* 0x100fe200078e0afa */
[C---:B------:R-:W-:Y:S02]  /*8b00*/  ISETP.GT.U32.AND P6, PT, R250.reuse, R142, PT ;  /* 0x0000008efa00720c */ /* 0x040fe40003fc4070 */
        /* <DEDUP_REMOVED lines=22> */
[C---:B------:R-:W-:Y:S02]  /*8c70*/  ISETP.GT.U32.AND P0, PT, R250.reuse, R130, PT ;  /* 0x00000082fa00720c */ /* 0x040fe40003f04070 */
[C---:B------:R-:W-:Y:S01]  /*8c80*/  ISETP.GT.U32.AND P2, PT, R250.reuse, R131, PT ;  /* 0x00000083fa00720c */ /* 0x040fe20003f44070 */
[----:B------:R-:W-:Y:S01]  /*8c90*/  @!P6 IMAD.IADD R135, R135, 0x1, -R250 ;  /* 0x000000018787e824 */ /* 0x000fe200078e0afa */
[----:B------:R-:W-:-:S02]  /*8ca0*/  ISETP.GT.U32.AND P6, PT, R250, R141, PT ;  /* 0x0000008dfa00720c */ /* 0x000fc40003fc4070 */
[----:B------:R-:W-:Y:S01]  /*8cb0*/  ISETP.GT.U32.AND P3, PT, R250, R139, PT ;  /* 0x0000008bfa00720c */ /* 0x000fe20003f64070 */
[--C-:B------:R-:W-:Y:S01]  /*8cc0*/  @!P1 IMAD.IADD R138, R138, 0x1, -R250.reuse ;  /* 0x000000018a8a9824 */ /* 0x100fe200078e0afa */
[----:B------:R-:W-:Y:S01]  /*8cd0*/  ISETP.GT.U32.AND P1, PT, R250, R132, PT ;  /* 0x00000084fa00720c */ /* 0x000fe20003f24070 */
[--C-:B------:R-:W-:Y:S02]  /*8ce0*/  @!P4 IMAD.IADD R136, R136, 0x1, -R250.reuse ;  /* 0x000000018888c824 */ /* 0x100fe400078e0afa */
[--C-:B------:R-:W-:Y:S01]  /*8cf0*/  @!P5 IMAD.IADD R133, R133, 0x1, -R250.reuse ;  /* 0x000000018585d824 */ /* 0x100fe200078e0afa */
[----:B------:R-:W-:Y:S01]  /*8d00*/  ISETP.GT.U32.AND P5, PT, R250, R126, PT ;  /* 0x0000007efa00720c */ /* 0x000fe20003fa4070 */
[--C-:B------:R-:W-:Y:S01]  /*8d10*/  @!P0 IMAD.IADD R130, R130, 0x1, -R250.reuse ;  /* 0x0000000182828824 */ /* 0x100fe200078e0afa */
[C---:B------:R-:W-:Y:S02]  /*8d20*/  ISETP.GT.U32.AND P0, PT, R250.reuse, R136, PT ;  /* 0x00000088fa00720c */ /* 0x040fe40003f04070 */
[----:B------:R-:W-:Y:S01]  /*8d30*/  @!P2 IADD3 R131, PT, PT, R131, -R250, RZ ;  /* 0x800000fa8383a210 */ /* 0x000fe20007ffe0ff */
[--C-:B------:R-:W-:Y:S01]  /*8d40*/  @!P6 IMAD.IADD R141, R141, 0x1, -R250.reuse ;  /* 0x000000018d8de824 */ /* 0x100fe200078e0afa */
[C---:B------:R-:W-:Y:S01]  /*8d50*/  ISETP.GT.U32.AND P6, PT, R250.reuse, R134, PT ;  /* 0x00000086fa00720c */ /* 0x040fe20003fc4070 */
[--C-:B------:R-:W-:Y:S01]  /*8d60*/  @!P3 IMAD.IADD R139, R139, 0x1, -R250.reuse ;  /* 0x000000018b8bb824 */ /* 0x100fe200078e0afa */
[----:B------:R-:W-:Y:S01]  /*8d70*/  ISETP.GT.U32.AND P3, PT, R250, R131, PT ;  /* 0x00000083fa00720c */ /* 0x000fe20003f64070 */
[----:B------:R-:W-:Y:S01]  /*8d80*/  @!P1 IMAD.IADD R132, R132, 0x1, -R250 ;  /* 0x0000000184849824 */ /* 0x000fe200078e0afa */
[----:B------:R-:W-:-:S02]  /*8d90*/  ISETP.GT.U32.AND P4, PT, R250, R129, PT ;  /* 0x00000081fa00720c */ /* 0x000fc40003f84070 */
[----:B------:R-:W-:Y:S01]  /*8da0*/  ISETP.GT.U32.AND P1, PT, R250, R125, PT ;  /* 0x0000007dfa00720c */ /* 0x000fe20003f24070 */
[--C-:B------:R-:W-:Y:S01]  /*8db0*/  @!P5 IMAD.IADD R126, R126, 0x1, -R250.reuse ;  /* 0x000000017e7ed824 */ /* 0x100fe200078e0afa */
[----:B------:R-:W-:Y:S01]  /*8dc0*/  ISETP.GT.U32.AND P2, PT, R250, R137, PT ;  /* 0x00000089fa00720c */ /* 0x000fe20003f44070 */
        /* <DEDUP_REMOVED lines=39> */
[----:B------:R-:W-:Y:S01]  /*9040*/  @!P2 IADD3 R122, PT, PT, R122, -R250, RZ ;  /* 0x800000fa7a7aa210 */ /* 0x000fe20007ffe0ff */
        /* <DEDUP_REMOVED lines=47> */
[----:B------:R-:W-:-:S02]  /*9340*/  @!P6 IMAD.IADD R103, R103, 0x1, -R250 ;  /* 0x000000016767e824 */ /* 0x000fc400078e0afa */
[--C-:B------:R-:W-:Y:S01]  /*9350*/  @!P3 IMAD.IADD R115, R115, 0x1, -R250.reuse ;  /* 0x000000017373b824 */ /* 0x100fe200078e0afa */
[----:B------:R-:W-:Y:S02]  /*9360*/  ISETP.GT.U32.AND P3, PT, R250, R109, PT ;  /* 0x0000006dfa00720c */ /* 0x000fe40003f64070 */
[----:B------:R-:W-:Y:S01]  /*9370*/  @!P4 IADD3 R113, PT, PT, R113, -R250, RZ ;  /* 0x800000fa7171c210 */ /* 0x000fe20007ffe0ff */
[--C-:B------:R-:W-:Y:S01]  /*9380*/  @!P1 IMAD.IADD R110, R110, 0x1, -R250.reuse ;  /* 0x000000016e6e9824 */ /* 0x100fe200078e0afa */
[C---:B------:R-:W-:Y:S01]  /*9390*/  ISETP.GT.U32.AND P4, PT, R250.reuse, R106, PT ;  /* 0x0000006afa00720c */ /* 0x040fe20003f84070 */
[--C-:B------:R-:W-:Y:S01]  /*93a0*/  @!P2 IMAD.IADD R107, R107, 0x1, -R250.reuse ;  /* 0x000000016b6ba824 */ /* 0x100fe200078e0afa */
[C---:B------:R-:W-:Y:S02]  /*93b0*/  ISETP.GT.U32.AND P6, PT, R250.reuse, R104, PT ;  /* 0x00000068fa00720c */ /* 0x040fe40003fc4070 */
        /* <DEDUP_REMOVED lines=45> */
[----:B------:R-:W-:Y:S01]  /*9690*/  @!P0 IMAD.IADD R94, R94, 0x1, -R250 ;  /* 0x000000015e5e8824 */ /* 0x000fe200078e0afa */
[----:B------:R-:W-:-:S03]  /*96a0*/  ISETP.GT.U32.AND P0, PT, R250, R100, PT ;  /* 0x00000064fa00720c */ /* 0x000fc60003f04070 */
        /* <DEDUP_REMOVED lines=11> */
[----:B------:R-:W-:-:S03]  /*9760*/  ISETP.GT.U32.AND P0, PT, R250, R94, PT ;  /* 0x0000005efa00720c */ /* 0x000fc60003f04070 */
[----:B------:R-:W-:Y:S02]  /*9770*/  @!P3 IADD3 R95, PT, PT, R95, -R250, RZ ;  /* 0x800000fa5f5fb210 */ /* 0x000fe40007ffe0ff */
        /* <DEDUP_REMOVED lines=10> */
[----:B------:R-:W-:-:S03]  /*9820*/  ISETP.GT.U32.AND P0, PT, R250, R87, PT ;  /* 0x00000057fa00720c */ /* 0x000fc60003f04070 */
        /* <DEDUP_REMOVED lines=10> */
[----:B------:R-:W-:Y:S01]  /*98d0*/  @!P0 IMAD.IADD R87, R87, 0x1, -R250 ;  /* 0x0000000157578824 */ /* 0x000fe200078e0afa */
[----:B------:R-:W-:-:S03]  /*98e0*/  ISETP.GT.U32.AND P0, PT, R250, R80, PT ;  /* 0x00000050fa00720c */ /* 0x000fc60003f04070 */
        /* <DEDUP_REMOVED lines=24> */
[--C-:B------:R-:W-:Y:S01]  /*9a70*/  @!P3 IMAD.IADD R81, R81, 0x1, -R250.reuse ;  /* 0x000000015151b824 */ /* 0x100fe200078e0afa */
[C---:B------:R-:W-:Y:S01]  /*9a80*/  ISETP.GT.U32.AND P3, PT, R250.reuse, R74, PT ;  /* 0x0000004afa00720c */ /* 0x040fe20003f64070 */
[--C-:B------:R-:W-:Y:S01]  /*9a90*/  @!P6 IMAD.IADD R91, R91, 0x1, -R250.reuse ;  /* 0x000000015b5be824 */ /* 0x100fe200078e0afa */
[C---:B------:R-:W-:Y:S01]  /*9aa0*/  ISETP.GT.U32.AND P6, PT, R250.reuse, R84, PT ;  /* 0x00000054fa00720c */ /* 0x040fe20003fc4070 */
[--C-:B------:R-:W-:Y:S01]  /*9ab0*/  @!P1 IMAD.IADD R75, R75, 0x1, -R250.reuse ;  /* 0x000000014b4b9824 */ /* 0x100fe200078e0afa */
[C---:B------:R-:W-:Y:S02]  /*9ac0*/  ISETP.GT.U32.AND P1, PT, R250.reuse, R68, PT ;  /* 0x00000044fa00720c */ /* 0x040fe40003f24070 */
[----:B------:R-:W-:Y:S01]  /*9ad0*/  @!P2 IADD3 R85, PT, PT, R85, -R250, RZ ;  /* 0x800000fa5555a210 */ /* 0x000fe20007ffe0ff */
[--C-:B------:R-:W-:Y:S01]  /*9ae0*/  @!P5 IMAD.IADD R69, R69, 0x1, -R250.reuse ;  /* 0x000000014545d824 */ /* 0x100fe200078e0afa */
[----:B------:R-:W-:Y:S01]  /*9af0*/  ISETP.GT.U32.AND P2, PT, R250, R79, PT ;  /* 0x0000004ffa00720c */ /* 0x000fe20003f44070 */
[----:B------:R-:W-:Y:S01]  /*9b00*/  @!P0 IMAD.IADD R80, R80, 0x1, -R250 ;  /* 0x0000000150508824 */ /* 0x000fe200078e0afa */
[----:B------:R-:W-:-:S02]  /*9b10*/  ISETP.GT.U32.AND P5, PT, R250, R75, PT ;  /* 0x0000004bfa00720c */ /* 0x000fc40003fa4070 */
[----:B------:R-:W-:Y:S01]  /*9b20*/  ISETP.GT.U32.AND P0, PT, R250, R73, PT ;  /* 0x00000049fa00720c */ /* 0x000fe20003f04070 */
[--C-:B------:R-:W-:Y:S01]  /*9b30*/  @!P3 IMAD.IADD R74, R74, 0x1, -R250.reuse ;  /* 0x000000014a4ab824 */ /* 0x100fe200078e0afa */
[C---:B------:R-:W-:Y:S02]  /*9b40*/  ISETP.GT.U32.AND P4, PT, R250.reuse, R78, PT ;  /* 0x0000004efa00720c */ /* 0x040fe40003f84070 */
        /* <DEDUP_REMOVED lines=27> */
[----:B------:R-:W-:Y:S01]  /*9d00*/  @!P1 IMAD.IADD R68, R68, 0x1, -R250 ;  /* 0x0000000144449824 */ /* 0x000fe200078e0afa */
[----:B------:R-:W-:-:S03]  /*9d10*/  ISETP.GT.U32.AND P1, PT, R250, R61, PT ;  /* 0x0000003dfa00720c */ /* 0x000fc60003f24070 */
[--C-:B------:R-:W-:Y:S01]  /*9d20*/  @!P5 IMAD.IADD R62, R62, 0x1, -R250.reuse ;  /* 0x000000013e3ed824 */ /* 0x100fe200078e0afa */
[----:B------:R-:W-:Y:S01]  /*9d30*/  ISETP.GT.U32.AND P5, PT, R250, R55, PT ;  /* 0x00000037fa00720c */ /* 0x000fe20003fa4070 */
[--C-:B------:R-:W-:Y:S01]  /*9d40*/  @!P0 IMAD.IADD R72, R72, 0x1, -R250.reuse ;  /* 0x0000000148488824 */ /* 0x100fe200078e0afa */
[C---:B------:R-:W-:Y:S02]  /*9d50*/  ISETP.GT.U32.AND P0, PT, R250.reuse, R66, PT ;  /* 0x00000042fa00720c */ /* 0x040fe40003f04070 */
        /* <DEDUP_REMOVED lines=20> */
[----:B------:R-:W-:-:S04]  /*9ea0*/  @!P0 IMAD.IADD R59, R59, 0x1, -R250 ;  /* 0x000000013b3b8824 */ /* 0x000fc800078e0afa */
[----:B------:R-:W-:Y:S02]  /*9eb0*/  @!P3 IADD3 R53, PT, PT, R53, -R250, RZ ;  /* 0x800000fa3535b210 */ /* 0x000fe40007ffe0ff */
[C---:B------:R-:W-:Y:S01]  /*9ec0*/  ISETP.GT.U32.AND P3, PT, R250.reuse, R59, PT ;  /* 0x0000003bfa00720c */ /* 0x040fe20003f64070 */
[--C-:B------:R-:W-:Y:S01]  /*9ed0*/  @!P6 IMAD.IADD R65, R65, 0x1, -R250.reuse ;  /* 0x000000014141e824 */ /* 0x100fe200078e0afa */
[----:B------:R-:W-:Y:S01]  /*9ee0*/  ISETP.GT.U32.AND P6, PT, R250, R58, PT ;  /* 0x0000003afa00720c */ /* 0x000fe20003fc4070 */
[--C-:B------:R-:W-:Y:S01]  /*9ef0*/  @!P1 IMAD.IADD R60, R60, 0x1, -R250.reuse ;  /* 0x000000013c3c9824 */ /* 0x100fe200078e0afa */
[C---:B------:R-:W-:Y:S02]  /*9f00*/  ISETP.GT.U32.AND P1, PT, R250.reuse, R54, PT ;  /* 0x00000036fa00720c */ /* 0x040fe40003f24070 */
[----:B------:R-:W-:Y:S01]  /*9f10*/  @!P5 IMAD.IADD R55, R55, 0x1, -R250 ;  /* 0x000000013737d824 */ /* 0x000fe200078e0afa */
[C---:B------:R-:W-:Y:S01]  /*9f20*/  ISETP.GT.U32.AND P5, PT, R250.reuse, R48, PT ;  /* 0x00000030fa00720c */ /* 0x040fe20003fa4070 */
[----:B------:R1:W-:Y:S01]  /*9f30*/  STL [R1+0x4], R12 ;  /* 0x0000040c01007387 */ /* 0x0003e20000100800 */
[----:B------:R-:W-:-:S04]  /*9f40*/  ISETP.GT.U32.AND P0, PT, R250, R52, PT ;  /* 0x00000034fa00720c */ /* 0x000fc80003f04070 */
[--C-:B------:R-:W-:Y:S01]  /*9f50*/  @!P3 IMAD.IADD R59, R59, 0x1, -R250.reuse ;  /* 0x000000013b3bb824 */ /* 0x100fe200078e0afa */
[----:B------:R-:W-:Y:S01]  /*9f60*/  ISETP.GT.U32.AND P3, PT, R250, R53, PT ;  /* 0x00000035fa00720c */ /* 0x000fe20003f64070 */
[----:B-1----:R-:W1:Y:S01]  /*9f70*/  S2R R12, SR_TID.X ;  /* 0x00000000000c7919 */ /* 0x002e620000002100 */
[--C-:B------:R-:W-:Y:S01]  /*9f80*/  @!P6 IMAD.IADD R58, R58, 0x1, -R250.reuse ;  /* 0x000000013a3ae824 */ /* 0x100fe200078e0afa */
[----:B------:R-:W-:Y:S01]  /*9f90*/  ISETP.GT.U32.AND P6, PT, R250, R51, PT ;  /* 0x00000033fa00720c */ /* 0x000fe20003fc4070 */
[--C-:B------:R-:W-:Y:S01]  /*9fa0*/  @!P1 IMAD.IADD R54, R54, 0x1, -R250.reuse ;  /* 0x0000000136369824 */ /* 0x100fe200078e0afa */
[----:B------:R-:W-:Y:S01]  /*9fb0*/  ISETP.GT.U32.AND P1, PT, R250, R47, PT ;  /* 0x0000002ffa00720c */ /* 0x000fe20003f24070 */
[--C-:B------:R-:W-:Y:S01]  /*9fc0*/  @!P5 IMAD.IADD R48, R48, 0x1, -R250.reuse ;  /* 0x000000013030d824 */ /* 0x100fe200078e0afa */
[----:B------:R-:W-:Y:S01]  /*9fd0*/  ISETP.GT.U32.AND P5, PT, R250, R41, PT ;  /* 0x00000029fa00720c */ /* 0x000fe20003fa4070 */
[----:B------:R-:W-:-:S05]  /*9fe0*/  @!P0 IMAD.IADD R52, R52, 0x1, -R250 ;  /* 0x0000000134348824 */ /* 0x000fca00078e0afa */
[--C-:B------:R-:W-:Y:S01]  /*9ff0*/  @!P3 IMAD.IADD R53, R53, 0x1, -R250.reuse ;  /* 0x000000013535b824 */ /* 0x100fe200078e0afa */
[C---:B------:R-:W-:Y:S02]  /*a000*/  ISETP.GT.U32.AND P3, PT, R250.reuse, R46, PT ;  /* 0x0000002efa00720c */ /* 0x040fe40003f64070 */
[--C-:B------:R-:W-:Y:S01]  /*a010*/  @!P6 IMAD.IADD R51, R51, 0x1, -R250.reuse ;  /* 0x000000013333e824 */ /* 0x100fe200078e0afa */
[C---:B------:R-:W-:Y:S01]  /*a020*/  ISETP.GT.U32.AND P6, PT, R250.reuse, R52, PT ;  /* 0x00000034fa00720c */ /* 0x040fe20003fc4070 */
[--C-:B------:R-:W-:Y:S01]  /*a030*/  @!P1 IMAD.IADD R47, R47, 0x1, -R250.reuse ;  /* 0x000000012f2f9824 */ /* 0x100fe200078e0afa */
[----:B------:R-:W-:Y:S01]  /*a040*/  ISETP.GT.U32.AND P1, PT, R250, R40, PT ;  /* 0x00000028fa00720c */ /* 0x000fe20003f24070 */
[----:B------:R-:W-:-:S03]  /*a050*/  @!P5 IMAD.IADD R41, R41, 0x1, -R250 ;  /* 0x000000012929d824 */ /* 0x000fc600078e0afa */
[----:B------:R-:W-:-:S04]  /*a060*/  ISETP.GT.U32.AND P5, PT, R250, R47, PT ;  /* 0x0000002ffa00720c */ /* 0x000fc80003fa4070 */
[----:B------:R-:W-:Y:S02]  /*a070*/  @!P3 IMAD.IADD R46, R46, 0x1, -R250 ;  /* 0x000000012e2eb824 */ /* 0x000fe400078e0afa */
[----:B------:R-:W-:-:S04]  /*a080*/  IMAD.HI.U32 R252, R252, R251, RZ ;  /* 0x000000fbfcfc7227 */ /* 0x000fc800078e00ff */
[----:B------:R-:W-:Y:S01]  /*a090*/  @!P6 IMAD.IADD R52, R52, 0x1, -R250 ;  /* 0x000000013434e824 */ /* 0x000fe200078e0afa */
[----:B-1----:R-:W-:Y:S01]  /*a0a0*/  SHF.R.U32.HI R12, RZ, 0x6, R12 ;  /* 0x00000006ff0c7819 */ /* 0x002fe2000001160c */
[----:B------:R-:W-:Y:S01]  /*a0b0*/  @!P1 IMAD.IADD R40, R40, 0x1, -R250 ;  /* 0x0000000128289824 */ /* 0x000fe200078e0afa */
[C---:B------:R-:W-:Y:S01]  /*a0c0*/  ISETP.GT.U32.AND P6, PT, R250.reuse, R45, PT ;  /* 0x0000002dfa00720c */ /* 0x040fe20003fc4070 */
[----:B------:R-:W-:Y:S01]  /*a0d0*/  IMAD.MOV R252, RZ, RZ, -R252 ;  /* 0x000000fffffc7224 */ /* 0x000fe200078e0afc */
[----:B------:R-:W-:Y:S02]  /*a0e0*/  ISETP.GT.U32.AND P1, PT, R250, R46, PT ;  /* 0x0000002efa00720c */ /* 0x000fe40003f24070 */
[----:B------:R-:W-:Y:S01]  /*a0f0*/  SGXT.U32 R12, R12, 0x1 ;  /* 0x000000010c0c781a */ /* 0x000fe20000000000 */
[----:B------:R-:W-:Y:S01]  /*a100*/  @!P5 IMAD.IADD R47, R47, 0x1, -R250 ;  /* 0x000000012f2fd824 */ /* 0x000fe200078e0afa */
[C---:B------:R-:W-:Y:S01]  /*a110*/  ISETP.GT.U32.AND P5, PT, R250.reuse, R41, PT ;  /* 0x00000029fa00720c */ /* 0x040fe20003fa4070 */
[----:B------:R-:W-:-:S02]  /*a120*/  IMAD R251, R250, R252, R251 ;  /* 0x000000fcfafb7224 */ /* 0x000fc400078e02fb */
[----:B------:R-:W-:Y:S02]  /*a130*/  IMAD.U32 R252, RZ, RZ, UR18 ;  /* 0x00000012fffc7e24 */ /* 0x000fe4000f8e00ff */
[----:B------:R-:W-:Y:S01]  /*a140*/  IMAD R12, R12, UR18, RZ ;  /* 0x000000120c0c7c24 */ /* 0x000fe2000f8e02ff */
[----:B------:R1:W-:Y:S01]  /*a150*/  STL [R1+0xe14], R249 ;  /* 0x000e14f901007387 */ /* 0x0003e20000100800 */
[C---:B------:R-:W-:Y:S01]  /*a160*/  ISETP.GT.U32.AND P3, PT, R250.reuse, R39, PT ;  /* 0x00000027fa00720c */ /* 0x040fe20003f64070 */
[--C-:B------:R-:W-:Y:S01]  /*a170*/  @!P6 IMAD.IADD R45, R45, 0x1, -R250.reuse ;  /* 0x000000012d2de824 */ /* 0x100fe200078e0afa */
[----:B------:R-:W-:Y:S01]  /*a180*/  ISETP.GT.U32.AND P6, PT, R250, R38, PT ;  /* 0x00000026fa00720c */ /* 0x000fe20003fc4070 */
[----:B------:R-:W-:Y:S01]  /*a190*/  @!P1 IMAD.IADD R46, R46, 0x1, -R250 ;  /* 0x000000012e2e9824 */ /* 0x000fe200078e0afa */
[----:B------:R-:W-:Y:S01]  /*a1a0*/  ISETP.GT.U32.AND P1, PT, R250, R40, PT ;  /* 0x00000028fa00720c */ /* 0x000fe20003f24070 */
[----:B-1----:R-:W-:-:S04]  /*a1b0*/  IMAD R249, R252, 0x2, R12 ;  /* 0x00000002fcf97824 */ /* 0x002fc800078e020c */
[----:B------:R-:W-:Y:S01]  /*a1c0*/  IMAD R12, R252, 0x2, R249 ;  /* 0x00000002fc0c7824 */ /* 0x000fe200078e02f9 */
[----:B------:R-:W-:Y:S01]  /*a1d0*/  STL [R1+0xe1c], R248 ;  /* 0x000e1cf801007387 */ /* 0x000fe20000100800 */
[--C-:B------:R-:W-:Y:S01]  /*a1e0*/  @!P5 IMAD.IADD R41, R41, 0x1, -R250.reuse ;  /* 0x000000012929d824 */ /* 0x100fe200078e0afa */
[----:B------:R-:W-:Y:S02]  /*a1f0*/  ISETP.GT.U32.AND P5, PT, R250, R34, PT ;  /* 0x00000022fa00720c */ /* 0x000fe40003fa4070 */
[----:B------:R1:W-:Y:S01]  /*a200*/  STL [R1+0x60], R12 ;  /* 0x0000600c01007387 */ /* 0x0003e20000100800 */
[--C-:B------:R-:W-:Y:S02]  /*a210*/  @!P3 IMAD.IADD R39, R39, 0x1, -R250.reuse ;  /* 0x000000012727b824 */ /* 0x100fe400078e0afa */
[----:B------:R-:W-:Y:S02]  /*a220*/  @!P6 IMAD.IADD R38, R38, 0x1, -R250 ;  /* 0x000000012626e824 */ /* 0x000fe400078e0afa */
[----:B-1----:R-:W-:Y:S01]  /*a230*/  IMAD R12, R252, 0x2, R12 ;  /* 0x00000002fc0c7824 */ /* 0x002fe200078e020c */
[----:B------:R-:W-:Y:S01]  /*a240*/  ISETP.GT.U32.AND P6, PT, R250, R39, PT ;  /* 0x00000027fa00720c */ /* 0x000fe20003fc4070 */
[----:B------:R-:W-:-:S03]  /*a250*/  @!P1 IMAD.IADD R40, R40, 0x1, -R250 ;  /* 0x0000000128289824 */ /* 0x000fc600078e0afa */
[----:B------:R1:W-:Y:S01]  /*a260*/  STL [R1+0x70], R12 ;  /* 0x0000700c01007387 */ /* 0x0003e20000100800 */
[----:B------:R-:W-:Y:S01]  /*a270*/  ISETP.GT.U32.AND P1, PT, R250, R33, PT ;  /* 0x00000021fa00720c */ /* 0x000fe20003f24070 */
[----:B------:R-:W-:Y:S01]  /*a280*/  @!P5 IMAD.IADD R34, R34, 0x1, -R250 ;  /* 0x000000012222d824 */ /* 0x000fe200078e0afa */
[----:B------:R-:W-:Y:S01]  /*a290*/  ISETP.GT.U32.AND P5, PT, R250, R27, PT ;  /* 0x0000001bfa00720c */ /* 0x000fe20003fa4070 */
[----:B-1----:R-:W-:-:S05]  /*a2a0*/  IMAD R12, R252, 0x2, R12 ;  /* 0x00000002fc0c7824 */ /* 0x002fca00078e020c */
[----:B------:R1:W-:Y:S01]  /*a2b0*/  STL [R1+0x30], R12 ;  /* 0x0000300c01007387 */ /* 0x0003e20000100800 */
[----:B------:R-:W-:Y:S02]  /*a2c0*/  @!P6 IMAD.IADD R39, R39, 0x1, -R250 ;  /* 0x000000012727e824 */ /* 0x000fe400078e0afa */
[----:B-1----:R-:W-:-:S05]  /*a2d0*/  IMAD R12, R252, 0x2, R12 ;  /* 0x00000002fc0c7824 */ /* 0x002fca00078e020c */
[----:B------:R1:W-:Y:S01]  /*a2e0*/  STL [R1+0x34], R12 ;  /* 0x0000340c01007387 */ /* 0x0003e20000100800 */
[--C-:B------:R-:W-:Y:S01]  /*a2f0*/  @!P1 IMAD.IADD R33, R33, 0x1, -R250.reuse ;  /* 0x0000000121219824 */ /* 0x100fe200078e0afa */
[----:B------:R-:W-:Y:S01]  /*a300*/  ISETP.GT.U32.AND P6, PT, R250, R32, PT ;  /* 0x00000020fa00720c */ /* 0x000fe20003fc4070 */
[----:B------:R-:W-:Y:S02]  /*a310*/  @!P5 IMAD.IADD R27, R27, 0x1, -R250 ;  /* 0x000000011b1bd824 */ /* 0x000fe400078e0afa */
[----:B-1----:R-:W-:Y:S01]  /*a320*/  IMAD R12, R252, 0x2, R12 ;  /* 0x00000002fc0c7824 */ /* 0x002fe200078e020c */
[----:B------:R-:W-:-:S04]  /*a330*/  ISETP.GT.U32.AND P5, PT, R250, R33, PT ;  /* 0x00000021fa00720c */ /* 0x000fc80003fa4070 */
[----:B------:R1:W-:Y:S01]  /*a340*/  STL [R1+0x38], R12 ;  /* 0x0000380c01007387 */ /* 0x0003e20000100800 */
[----:B------:R-:W-:Y:S01]  /*a350*/  ISETP.GT.U32.AND P1, PT, R250, R26, PT ;  /* 0x0000001afa00720c */ /* 0x000fe20003f24070 */
[----:B-1----:R-:W-:-:S05]  /*a360*/  IMAD R12, R252, 0x2, R12 ;  /* 0x00000002fc0c7824 */ /* 0x002fca00078e020c */
[----:B------:R1:W-:Y:S01]  /*a370*/  STL [R1+0x3c], R12 ;  /* 0x00003c0c01007387 */ /* 0x0003e20000100800 */
[----:B------:R-:W-:Y:S01]  /*a380*/  @!P6 IMAD.IADD R32, R32, 0x1, -R250 ;  /* 0x000000012020e824 */ /* 0x000fe200078e0afa */
[----:B------:R-:W-:Y:S01]  /*a390*/  ISETP.GT.U32.AND P6, PT, R250, R25, PT ;  /* 0x00000019fa00720c */ /* 0x000fe20003fc4070 */
[----:B-1----:R-:W-:-:S05]  /*a3a0*/  IMAD R12, R252, 0x2, R12 ;  /* 0x00000002fc0c7824 */ /* 0x002fca00078e020c */
[----:B------:R1:W-:Y:S01]  /*a3b0*/  STL [R1+0x40], R12 ;  /* 0x0000400c01007387 */ /* 0x0003e20000100800 */
[----:B------:R-:W-:Y:S01]  /*a3c0*/  @!P5 IMAD.IADD R33, R33, 0x1, -R250 ;  /* 0x000000012121d824 */ /* 0x000fe200078e0afa */
[----:B------:R-:W-:Y:S01]  /*a3d0*/  ISETP.GT.U32.AND P5, PT, R250, R27, PT ;  /* 0x0000001bfa00720c */ /* 0x000fe20003fa4070 */
[----:B-1----:R-:W-:-:S05]  /*a3e0*/  IMAD R12, R252, 0x2, R12 ;  /* 0x00000002fc0c7824 */ /* 0x002fca00078e020c */
[----:B------:R1:W-:Y:S01]  /*a3f0*/  STL [R1+0x44], R12 ;  /* 0x0000440c01007387 */ /* 0x0003e20000100800 */
[--C-:B------:R-:W-:Y:S02]  /*a400*/  @!P1 IMAD.IADD R26, R26, 0x1, -R250.reuse ;  /* 0x000000011a1a9824 */ /* 0x100fe400078e0afa */
[----:B------:R-:W-:Y:S02]  /*a410*/  @!P6 IMAD.IADD R25, R25, 0x1, -R250 ;  /* 0x000000011919e824 */ /* 0x000fe400078e0afa */
[----:B-1----:R-:W-:Y:S01]  /*a420*/  IMAD R12, R252, 0x2, R12 ;  /* 0x00000002fc0c7824 */ /* 0x002fe200078e020c */
[----:B------:R-:W-:-:S04]  /*a430*/  ISETP.GT.U32.AND P6, PT, R250, R26, PT ;  /* 0x0000001afa00720c */ /* 0x000fc80003fc4070 */
[----:B------:R1:W-:Y:S01]  /*a440*/  STL [R1+0x48], R12 ;  /* 0x0000480c01007387 */ /* 0x0003e20000100800 */
[----:B------:R-:W-:Y:S01]  /*a450*/  @!P5 IMAD.IADD R27, R27, 0x1, -R250 ;  /* 0x000000011b1bd824 */ /* 0x000fe200078e0afa */
[----:B------:R-:W-:Y:S01]  /*a460*/  ISETP.GT.U32.AND P5, PT, R250, R20, PT ;  /* 0x00000014fa00720c */ /* 0x000fe20003fa4070 */
[----:B-1----:R-:W-:-:S05]  /*a470*/  IMAD R12, R252, 0x2, R12 ;  /* 0x00000002fc0c7824 */ /* 0x002fca00078e020c */
[----:B------:R1:W-:Y:S01]  /*a480*/  STL [R1+0x4c], R12 ;  /* 0x00004c0c01007387 */ /* 0x0003e20000100800 */
[----:B------:R-:W-:Y:S01]  /*a490*/  @!P6 IADD3 R26, PT, PT, R26, -R250, RZ ;  /* 0x800000fa1a1ae210 */ /* 0x000fe20007ffe0ff */
[----:B-1----:R-:W-:-:S05]  /*a4a0*/  IMAD R12, R252, 0x2, R12 ;  /* 0x00000002fc0c7824 */ /* 0x002fca00078e020c */
[----:B------:R1:W-:Y:S01]  /*a4b0*/  STL [R1+0x50], R12 ;  /* 0x0000500c01007387 */ /* 0x0003e20000100800 */
[----:B------:R-:W-:Y:S01]  /*a4c0*/  ISETP.GT.U32.AND P6, PT, R250, R19, PT ;  /* 0x00000013fa00720c */ /* 0x000fe20003fc4070 */
[----:B------:R-:W-:Y:S02]  /*a4d0*/  @!P5 IMAD.IADD R20, R20, 0x1, -R250 ;  /* 0x000000011414d824 */ /* 0x000fe400078e0afa */
[----:B-1----:R-:W-:Y:S01]  /*a4e0*/  IMAD R12, R252, 0x2, R12 ;  /* 0x00000002fc0c7824 */ /* 0x002fe200078e020c */
[----:B------:R-:W-:-:S04]  /*a4f0*/  ISETP.GT.U32.AND P5, PT, R250, R13, PT ;  /* 0x0000000dfa00720c */ /* 0x000fc80003fa4070 */
[----:B------:R1:W-:Y:S02]  /*a500*/  STL [R1+0x54], R12 ;  /* 0x0000540c01007387 */ /* 0x0003e40000100800 */
        /* <DEDUP_REMOVED lines=10> */
[----:B------:R-:W-:Y:S02]  /*a5b0*/  @!P6 IMAD.IADD R11, R11, 0x1, -R250 ;  /* 0x000000010b0be824 */ /* 0x000fe400078e0afa */
[----:B-1----:R-:W-:-:S05]  /*a5c0*/  IMAD R12, R252, 0x2, R12 ;  /* 0x00000002fc0c7824 */ /* 0x002fca00078e020c */
[----:B------:R1:W-:Y:S01]  /*a5d0*/  STL [R1+0x6c], R12 ;  /* 0x00006c0c01007387 */ /* 0x0003e20000100800 */
[----:B------:R-:W-:Y:S01]  /*a5e0*/  @!P5 IMAD.IADD R19, R19, 0x1, -R250 ;  /* 0x000000011313d824 */ /* 0x000fe200078e0afa */
[----:B------:R-:W-:Y:S01]  /*a5f0*/  ISETP.GT.U32.AND P5, PT, R250, R11, PT ;  /* 0x0000000bfa00720c */ /* 0x000fe20003fa4070 */
[----:B-1----:R-:W-:-:S05]  /*a600*/  IMAD R12, R252, 0x2, R12 ;  /* 0x00000002fc0c7824 */ /* 0x002fca00078e020c */
[----:B------:R1:W-:Y:S02]  /*a610*/  STL [R1+0xd0], R12 ;  /* 0x0000d00c01007387 */ /* 0x0003e40000100800 */
[----:B-1----:R-:W-:-:S05]  /*a620*/  IMAD R12, R252, 0x2, R12 ;  /* 0x00000002fc0c7824 */ /* 0x002fca00078e020c */
[----:B------:R1:W-:Y:S01]  /*a630*/  STL [R1+0xd4], R12 ;  /* 0x0000d40c01007387 */ /* 0x0003e20000100800 */
[----:B------:R-:W-:Y:S02]  /*a640*/  @!P5 IMAD.IADD R11, R11, 0x1, -R250 ;  /* 0x000000010b0bd824 */ /* 0x000fe400078e0afa */
[----:B-1----:R-:W-:-:S05]  /*a650*/  IMAD R12, R252, 0x2, R12 ;  /* 0x00000002fc0c7824 */ /* 0x002fca00078e020c */
[----:B------:R1:W-:Y:S04]  /*a660*/  STL [R1+0xd8], R12 ;  /* 0x0000d80c01007387 */ /* 0x0003e80000100800 */
[----:B------:R-:W2:Y:S01]  /*a670*/  LDL.LU R249, [R1+0x28] ;  /* 0x0000280001f97983 */ /* 0x000ea20000300800 */
[----:B-1----:R-:W-:-:S05]  /*a680*/  IMAD R12, R252, 0x2, R12 ;  /* 0x00000002fc0c7824 */ /* 0x002fca00078e020c */
[----:B------:R-:W-:Y:S04]  /*a690*/  STL [R1+0xdc], R12 ;  /* 0x0000dc0c01007387 */ /* 0x000fe80000100800 */
[----:B------:R1:W-:Y:S01]  /*a6a0*/  STL [R1+0xe10], R11 ;  /* 0x000e100b01007387 */ /* 0x0003e20000100800 */
[----:B------:R-:W-:-:S03]  /*a6b0*/  ISETP.GT.U32.AND P4, PT, R250, R84, PT ;  /* 0x00000054fa00720c */ /* 0x000fc60003f84070 */
[----:B-1----:R-:W3:Y:S10]  /*a6c0*/  LDL R11, [R1+0x964] ;  /* 0x00096400010b7983 */ /* 0x002ef40000100800 */
[----:B------:R-:W-:Y:S01]  /*a6d0*/  @!P4 IMAD.IADD R84, R84, 0x1, -R250 ;  /* 0x000000015454c824 */ /* 0x000fe200078e0afa */
[----:B------:R-:W-:-:S13]  /*a6e0*/  ISETP.GT.U32.AND P4, PT, R250, R77, PT ;  /* 0x0000004dfa00720c */ /* 0x000fda0003f84070 */
[----:B------:R-:W-:Y:S01]  /*a6f0*/  @!P4 IMAD.IADD R77, R77, 0x1, -R250 ;  /* 0x000000014d4dc824 */ /* 0x000fe200078e0afa */
[C---:B------:R-:W-:Y:S02]  /*a700*/  ISETP.GT.U32.AND P4, PT, R250.reuse, R70, PT ;  /* 0x00000046fa00720c */ /* 0x040fe40003f84070 */
[----:B------:R-:W-:-:S11]  /*a710*/  ISETP.GT.U32.AND P2, PT, R250, R71, PT ;  /* 0x00000047fa00720c */ /* 0x000fd60003f44070 */
[--C-:B------:R-:W-:Y:S01]  /*a720*/  @!P4 IMAD.IADD R70, R70, 0x1, -R250.reuse ;  /* 0x000000014646c824 */ /* 0x100fe200078e0afa */
[C---:B------:R-:W-:Y:S01]  /*a730*/  ISETP.GT.U32.AND P4, PT, R250.reuse, R76, PT ;  /* 0x0000004cfa00720c */ /* 0x040fe20003f84070 */
[----:B------:R-:W-:Y:S01]  /*a740*/  @!P2 IMAD.IADD R71, R71, 0x1, -R250 ;  /* 0x000000014747a824 */ /* 0x000fe200078e0afa */
[----:B------:R-:W-:-:S11]  /*a750*/  ISETP.GT.U32.AND P2, PT, R250, R64, PT ;  /* 0x00000040fa00720c */ /* 0x000fd60003f44070 */
[----:B------:R-:W-:Y:S02]  /*a760*/  @!P4 IADD3 R76, PT, PT, R76, -R250, RZ ;  /* 0x800000fa4c4cc210 */ /* 0x000fe40007ffe0ff */
[----:B------:R-:W-:Y:S01]  /*a770*/  ISETP.GT.U32.AND P4, PT, R250, R70, PT ;  /* 0x00000046fa00720c */ /* 0x000fe20003f84070 */
[----:B------:R-:W-:Y:S01]  /*a780*/  @!P2 IMAD.IADD R64, R64, 0x1, -R250 ;  /* 0x000000014040a824 */ /* 0x000fe200078e0afa */
[----:B------:R-:W-:-:S11]  /*a790*/  ISETP.GT.U32.AND P2, PT, R250, R57, PT ;  /* 0x00000039fa00720c */ /* 0x000fd60003f44070 */
[--C-:B------:R-:W-:Y:S01]  /*a7a0*/  @!P4 IMAD.IADD R70, R70, 0x1, -R250.reuse ;  /* 0x000000014646c824 */ /* 0x100fe200078e0afa */
[----:B------:R-:W-:Y:S01]  /*a7b0*/  ISETP.GT.U32.AND P4, PT, R250, R63, PT ;  /* 0x0000003ffa00720c */ /* 0x000fe20003f84070 */
[----:B------:R-:W-:-:S12]  /*a7c0*/  @!P2 IMAD.IADD R57, R57, 0x1, -R250 ;  /* 0x000000013939a824 */ /* 0x000fd800078e0afa */
[----:B------:R-:W-:Y:S01]  /*a7d0*/  @!P4 IMAD.IADD R63, R63, 0x1, -R250 ;  /* 0x000000013f3fc824 */ /* 0x000fe200078e0afa */
[----:B------:R-:W-:-:S04]  /*a7e0*/  ISETP.GT.U32.AND P4, PT, R250, R56, PT ;  /* 0x00000038fa00720c */ /* 0x000fc80003f84070 */
[C---:B------:R-:W-:Y:S02]  /*a7f0*/  ISETP.GT.U32.AND P2, PT, R250.reuse, R63, PT ;  /* 0x0000003ffa00720c */ /* 0x040fe40003f44070 */
[----:B------:R-:W-:-:S07]  /*a800*/  ISETP.GT.U32.AND P0, PT, R250, R58, PT ;  /* 0x0000003afa00720c */ /* 0x000fce0003f04070 */
[----:B------:R-:W-:Y:S01]  /*a810*/  @!P4 IMAD.IADD R56, R56, 0x1, -R250 ;  /* 0x000000013838c824 */ /* 0x000fe200078e0afa */
[----:B------:R-:W-:-:S03]  /*a820*/  ISETP.GT.U32.AND P4, PT, R250, R62, PT ;  /* 0x0000003efa00720c */ /* 0x000fc60003f84070 */
[--C-:B------:R-:W-:Y:S01]  /*a830*/  @!P2 IMAD.IADD R63, R63, 0x1, -R250.reuse ;  /* 0x000000013f3fa824 */ /* 0x100fe200078e0afa */
[----:B------:R-:W-:Y:S01]  /*a840*/  ISETP.GT.U32.AND P2, PT, R250, R57, PT ;  /* 0x00000039fa00720c */ /* 0x000fe20003f44070 */
[----:B------:R-:W-:Y:S01]  /*a850*/  @!P0 IMAD.IADD R58, R58, 0x1, -R250 ;  /* 0x000000013a3a8824 */ /* 0x000fe200078e0afa */
[----:B------:R-:W-:-:S07]  /*a860*/  ISETP.GT.U32.AND P0, PT, R250, R51, PT ;  /* 0x00000033fa00720c */ /* 0x000fce0003f04070 */
[----:B------:R-:W-:Y:S01]  /*a870*/  @!P4 IMAD.IADD R62, R62, 0x1, -R250 ;  /* 0x000000013e3ec824 */ /* 0x000fe200078e0afa */
[----:B------:R-:W-:-:S03]  /*a880*/  ISETP.GT.U32.AND P4, PT, R250, R56, PT ;  /* 0x00000038fa00720c */ /* 0x000fc60003f84070 */
[--C-:B------:R-:W-:Y:S01]  /*a890*/  @!P2 IMAD.IADD R57, R57, 0x1, -R250.reuse ;  /* 0x000000013939a824 */ /* 0x100fe200078e0afa */
[C---:B------:R-:W-:Y:S01]  /*a8a0*/  ISETP.GT.U32.AND P2, PT, R250.reuse, R50, PT ;  /* 0x00000032fa00720c */ /* 0x040fe20003f44070 */
[----:B------:R-:W-:Y:S01]  /*a8b0*/  @!P0 IMAD.IADD R51, R51, 0x1, -R250 ;  /* 0x0000000133338824 */ /* 0x000fe200078e0afa */
[----:B------:R-:W-:-:S07]  /*a8c0*/  ISETP.GT.U32.AND P0, PT, R250, R44, PT ;  /* 0x0000002cfa00720c */ /* 0x000fce0003f04070 */
[----:B------:R-:W-:Y:S01]  /*a8d0*/  @!P4 IMAD.IADD R56, R56, 0x1, -R250 ;  /* 0x000000013838c824 */ /* 0x000fe200078e0afa */
[----:B------:R-:W-:-:S03]  /*a8e0*/  ISETP.GT.U32.AND P4, PT, R250, R49, PT ;  /* 0x00000031fa00720c */ /* 0x000fc60003f84070 */
[----:B------:R-:W-:Y:S01]  /*a8f0*/  @!P2 IMAD.IADD R50, R50, 0x1, -R250 ;  /* 0x000000013232a824 */ /* 0x000fe200078e0afa */
[----:B------:R-:W-:Y:S02]  /*a900*/  ISETP.GT.U32.AND P2, PT, R250, R43, PT ;  /* 0x0000002bfa00720c */ /* 0x000fe40003f44070 */
[----:B------:R-:W-:Y:S02]  /*a910*/  @!P0 IADD3 R44, PT, PT, R44, -R250, RZ ;  /* 0x800000fa2c2c8210 */ /* 0x000fe40007ffe0ff */
[C---:B------:R-:W-:Y:S02]  /*a920*/  ISETP.GT.U32.AND P0, PT, R250.reuse, R50, PT ;  /* 0x00000032fa00720c */ /* 0x040fe40003f04070 */
[----:B------:R-:W-:-:S03]  /*a930*/  ISETP.GT.U32.AND P3, PT, R250, R45, PT ;  /* 0x0000002dfa00720c */ /* 0x000fc60003f64070 */
[----:B------:R-:W-:Y:S01]  /*a940*/  @!P4 IMAD.IADD R49, R49, 0x1, -R250 ;  /* 0x000000013131c824 */ /* 0x000fe200078e0afa */
[----:B------:R-:W-:-:S03]  /*a950*/  ISETP.GT.U32.AND P4, PT, R250, R42, PT ;  /* 0x0000002afa00720c */ /* 0x000fc60003f84070 */
[----:B------:R-:W-:Y:S01]  /*a960*/  @!P2 IMAD.IADD R43, R43, 0x1, -R250 ;  /* 0x000000012b2ba824 */ /* 0x000fe200078e0afa */
[----:B------:R-:W-:-:S03]  /*a970*/  ISETP.GT.U32.AND P2, PT, R250, R49, PT ;  /* 0x00000031fa00720c */ /* 0x000fc60003f44070 */
[--C-:B------:R-:W-:Y:S01]  /*a980*/  @!P0 IMAD.IADD R50, R50, 0x1, -R250.reuse ;  /* 0x0000000132328824 */ /* 0x100fe200078e0afa */
[C---:B------:R-:W-:Y:S01]  /*a990*/  ISETP.GT.U32.AND P0, PT, R250.reuse, R44, PT ;  /* 0x0000002cfa00720c */ /* 0x040fe20003f04070 */
[----:B------:R-:W-:Y:S01]  /*a9a0*/  @!P3 IMAD.IADD R45, R45, 0x1, -R250 ;  /* 0x000000012d2db824 */ /* 0x000fe200078e0afa */
[----:B------:R-:W-:-:S03]  /*a9b0*/  ISETP.GT.U32.AND P3, PT, R250, R38, PT ;  /* 0x00000026fa00720c */ /* 0x000fc60003f64070 */
[----:B------:R-:W-:Y:S01]  /*a9c0*/  @!P4 IMAD.IADD R42, R42, 0x1, -R250 ;  /* 0x000000012a2ac824 */ /* 0x000fe200078e0afa */
[----:B------:R-:W-:-:S03]  /*a9d0*/  ISETP.GT.U32.AND P4, PT, R250, R48, PT ;  /* 0x00000030fa00720c */ /* 0x000fc60003f84070 */
[----:B------:R-:W-:Y:S01]  /*a9e0*/  @!P2 IMAD.IADD R49, R49, 0x1, -R250 ;  /* 0x000000013131a824 */ /* 0x000fe200078e0afa */
[----:B------:R-:W-:-:S03]  /*a9f0*/  ISETP.GT.U32.AND P2, PT, R250, R43, PT ;  /* 0x0000002bfa00720c */ /* 0x000fc60003f44070 */
[--C-:B------:R-:W-:Y:S01]  /*aa00*/  @!P0 IMAD.IADD R44, R44, 0x1, -R250.reuse ;  /* 0x000000012c2c8824 */ /* 0x100fe200078e0afa */
[----:B------:R-:W-:Y:S01]  /*aa10*/  ISETP.GT.U32.AND P0, PT, R250, R37, PT ;  /* 0x00000025fa00720c */ /* 0x000fe20003f04070 */
        /* <DEDUP_REMOVED lines=8> */
[----:B------:R-:W-:-:S04]  /*aaa0*/  @!P3 IMAD.IADD R31, R31, 0x1, -R250 ;  /* 0x000000011f1fb824 */ /* 0x000fc800078e0afa */
[--C-:B------:R-:W-:Y:S01]  /*aab0*/  @!P4 IMAD.IADD R42, R42, 0x1, -R250.reuse ;  /* 0x000000012a2ac824 */ /* 0x100fe200078e0afa */
[C---:B------:R-:W-:Y:S02]  /*aac0*/  ISETP.GT.U32.AND P4, PT, R250.reuse, R35, PT ;  /* 0x00000023fa00720c */ /* 0x040fe40003f84070 */
[----:B------:R-:W-:Y:S01]  /*aad0*/  ISETP.GT.U32.AND P3, PT, R250, R37, PT ;  /* 0x00000025fa00720c */ /* 0x000fe20003f64070 */
[----:B------:R-:W-:-:S04]  /*aae0*/  @!P2 IMAD.IADD R36, R36, 0x1, -R250 ;  /* 0x000000012424a824 */ /* 0x000fc800078e0afa */
[----:B------:R-:W-:Y:S01]  /*aaf0*/  @!P0 IMAD.IADD R30, R30, 0x1, -R250 ;  /* 0x000000011e1e8824 */ /* 0x000fe200078e0afa */
[C---:B------:R-:W-:Y:S02]  /*ab00*/  ISETP.GT.U32.AND P0, PT, R250.reuse, R36, PT ;  /* 0x00000024fa00720c */ /* 0x040fe40003f04070 */
[----:B------:R-:W-:-:S03]  /*ab10*/  ISETP.GT.U32.AND P2, PT, R250, R29, PT ;  /* 0x0000001dfa00720c */ /* 0x000fc60003f44070 */
[----:B------:R-:W-:Y:S02]  /*ab20*/  @!P4 IADD3 R35, PT, PT, R35, -R250, RZ ;  /* 0x800000fa2323c210 */ /* 0x000fe40007ffe0ff */
[C---:B------:R-:W-:Y:S01]  /*ab30*/  ISETP.GT.U32.AND P4, PT, R250.reuse, R28, PT ;  /* 0x0000001cfa00720c */ /* 0x040fe20003f84070 */
[----:B------:R-:W-:Y:S01]  /*ab40*/  @!P3 IMAD.IADD R37, R37, 0x1, -R250 ;  /* 0x000000012525b824 */ /* 0x000fe200078e0afa */
[----:B------:R-:W-:-:S04]  /*ab50*/  ISETP.GT.U32.AND P3, PT, R250, R31, PT ;  /* 0x0000001ffa00720c */ /* 0x000fc80003f64070 */
[--C-:B------:R-:W-:Y:S01]  /*ab60*/  @!P0 IMAD.IADD R36, R36, 0x1, -R250.reuse ;  /* 0x0000000124248824 */ /* 0x100fe200078e0afa */
[C---:B------:R-:W-:Y:S01]  /*ab70*/  ISETP.GT.U32.AND P0, PT, R250.reuse, R30, PT ;  /* 0x0000001efa00720c */ /* 0x040fe20003f04070 */
[----:B------:R-:W-:Y:S01]  /*ab80*/  @!P2 IMAD.IADD R29, R29, 0x1, -R250 ;  /* 0x000000011d1da824 */ /* 0x000fe200078e0afa */
[----:B------:R-:W-:-:S04]  /*ab90*/  ISETP.GT.U32.AND P2, PT, R250, R35, PT ;  /* 0x00000023fa00720c */ /* 0x000fc80003f44070 */
[--C-:B------:R-:W-:Y:S01]  /*aba0*/  @!P4 IMAD.IADD R28, R28, 0x1, -R250.reuse ;  /* 0x000000011c1cc824 */ /* 0x100fe200078e0afa */
[C---:B------:R-:W-:Y:S01]  /*abb0*/  ISETP.GT.U32.AND P4, PT, R250.reuse, R34, PT ;  /* 0x00000022fa00720c */ /* 0x040fe20003f84070 */
[--C-:B------:R-:W-:Y:S01]  /*abc0*/  @!P3 IMAD.IADD R31, R31, 0x1, -R250.reuse ;  /* 0x000000011f1fb824 */ /* 0x100fe200078e0afa */
[C---:B------:R-:W-:Y:S02]  /*abd0*/  ISETP.GT.U32.AND P3, PT, R250.reuse, R24, PT ;  /* 0x00000018fa00720c */ /* 0x040fe40003f64070 */
[----:B------:R-:W-:Y:S02]  /*abe0*/  ISETP.GT.U32.AND P1, PT, R250, R32, PT ;  /* 0x00000020fa00720c */ /* 0x000fe40003f24070 */
[--C-:B------:R-:W-:Y:S01]  /*abf0*/  @!P0 IMAD.IADD R30, R30, 0x1, -R250.reuse ;  /* 0x000000011e1e8824 */ /* 0x100fe200078e0afa */
[C---:B------:R-:W-:Y:S01]  /*ac00*/  ISETP.GT.U32.AND P0, PT, R250.reuse, R23, PT ;  /* 0x00000017fa00720c */ /* 0x040fe20003f04070 */
[----:B------:R-:W-:Y:S01]  /*ac10*/  @!P2 IMAD.IADD R35, R35, 0x1, -R250 ;  /* 0x000000012323a824 */ /* 0x000fe200078e0afa */
[----:B------:R-:W-:-:S04]  /*ac20*/  ISETP.GT.U32.AND P2, PT, R250, R29, PT ;  /* 0x0000001dfa00720c */ /* 0x000fc80003f44070 */
[--C-:B------:R-:W-:Y:S01]  /*ac30*/  @!P4 IMAD.IADD R34, R34, 0x1, -R250.reuse ;  /* 0x000000012222c824 */ /* 0x100fe200078e0afa */
[----:B------:R-:W-:Y:S01]  /*ac40*/  ISETP.GT.U32.AND P4, PT, R250, R28, PT ;  /* 0x0000001cfa00720c */ /* 0x000fe20003f84070 */
[--C-:B------:R-:W-:Y:S01]  /*ac50*/  @!P3 IMAD.IADD R24, R24, 0x1, -R250.reuse ;  /* 0x000000011818b824 */ /* 0x100fe200078e0afa */
[----:B------:R-:W-:Y:S01]  /*ac60*/  ISETP.GT.U32.AND P3, PT, R250, R17, PT ;  /* 0x00000011fa00720c */ /* 0x000fe20003f64070 */
[--C-:B------:R-:W-:Y:S01]  /*ac70*/  @!P1 IMAD.IADD R32, R32, 0x1, -R250.reuse ;  /* 0x0000000120209824 */ /* 0x100fe200078e0afa */
[C---:B------:R-:W-:Y:S02]  /*ac80*/  ISETP.GT.U32.AND P1, PT, R250.reuse, R25, PT ;  /* 0x00000019fa00720c */ /* 0x040fe40003f24070 */
[--C-:B------:R-:W-:Y:S02]  /*ac90*/  @!P0 IMAD.IADD R23, R23, 0x1, -R250.reuse ;  /* 0x0000000117178824 */ /* 0x100fe400078e0afa */
[----:B------:R-:W-:Y:S01]  /*aca0*/  @!P2 IMAD.IADD R29, R29, 0x1, -R250 ;  /* 0x000000011d1da824 */ /* 0x000fe200078e0afa */
[----:B------:R-:W-:-:S04]  /*acb0*/  ISETP.GT.U32.AND P2, PT, R250, R22, PT ;  /* 0x00000016fa00720c */ /* 0x000fc80003f44070 */
[--C-:B------:R-:W-:Y:S01]  /*acc0*/  @!P4 IMAD.IADD R28, R28, 0x1, -R250.reuse ;  /* 0x000000011c1cc824 */ /* 0x100fe200078e0afa */
[C---:B------:R-:W-:Y:S01]  /*acd0*/  ISETP.GT.U32.AND P4, PT, R250.reuse, R21, PT ;  /* 0x00000015fa00720c */ /* 0x040fe20003f84070 */
[--C-:B------:R-:W-:Y:S01]  /*ace0*/  @!P3 IMAD.IADD R17, R17, 0x1, -R250.reuse ;  /* 0x000000011111b824 */ /* 0x100fe200078e0afa */
[C---:B------:R-:W-:Y:S01]  /*acf0*/  ISETP.GT.U32.AND P3, PT, R250.reuse, R23, PT ;  /* 0x00000017fa00720c */ /* 0x040fe20003f64070 */
[--C-:B------:R-:W-:Y:S01]  /*ad00*/  @!P1 IMAD.IADD R25, R25, 0x1, -R250.reuse ;  /* 0x0000000119199824 */ /* 0x100fe200078e0afa */
[C---:B------:R-:W-:Y:S02]  /*ad10*/  ISETP.GT.U32.AND P1, PT, R250.reuse, R18, PT ;  /* 0x00000012fa00720c */ /* 0x040fe40003f24070 */
[----:B------:R-:W-:Y:S02]  /*ad20*/  ISETP.GT.U32.AND P0, PT, R250, R16, PT ;  /* 0x00000010fa00720c */ /* 0x000fe40003f04070 */
[----:B------:R-:W-:Y:S01]  /*ad30*/  @!P2 IMAD.IADD R22, R22, 0x1, -R250 ;  /* 0x000000011616a824 */ /* 0x000fe200078e0afa */
[----:B------:R-:W-:-:S04]  /*ad40*/  ISETP.GT.U32.AND P2, PT, R250, R15, PT ;  /* 0x0000000ffa00720c */ /* 0x000fc80003f44070 */
[--C-:B------:R-:W-:Y:S01]  /*ad50*/  @!P4 IMAD.IADD R21, R21, 0x1, -R250.reuse ;  /* 0x000000011515c824 */ /* 0x100fe200078e0afa */
[C---:B------:R-:W-:Y:S01]  /*ad60*/  ISETP.GT.U32.AND P4, PT, R250.reuse, R14, PT ;  /* 0x0000000efa00720c */ /* 0x040fe20003f84070 */
[--C-:B------:R-:W-:Y:S01]  /*ad70*/  @!P3 IMAD.IADD R23, R23, 0x1, -R250.reuse ;  /* 0x000000011717b824 */ /* 0x100fe200078e0afa */
[----:B------:R-:W-:Y:S01]  /*ad80*/  ISETP.GT.U32.AND P3, PT, R250, R17, PT ;  /* 0x00000011fa00720c */ /* 0x000fe20003f64070 */
[--C-:B------:R-:W-:Y:S01]  /*ad90*/  @!P1 IMAD.IADD R18, R18, 0x1, -R250.reuse ;  /* 0x0000000112129824 */ /* 0x100fe200078e0afa */
[----:B------:R-:W-:Y:S01]  /*ada0*/  ISETP.GT.U32.AND P1, PT, R250, R24, PT ;  /* 0x00000018fa00720c */ /* 0x000fe20003f24070 */
[--C-:B------:R-:W-:Y:S01]  /*adb0*/  @!P0 IMAD.IADD R16, R16, 0x1, -R250.reuse ;  /* 0x0000000110108824 */ /* 0x100fe200078e0afa */
[C---:B------:R-:W-:Y:S02]  /*adc0*/  ISETP.GT.U32.AND P0, PT, R250.reuse, R22, PT ;  /* 0x00000016fa00720c */ /* 0x040fe40003f04070 */
[----:B------:R-:W-:Y:S01]  /*add0*/  @!P2 IMAD.IADD R15, R15, 0x1, -R250 ;  /* 0x000000010f0fa824 */ /* 0x000fe200078e0afa */
[----:B------:R-:W-:-:S04]  /*ade0*/  ISETP.GT.U32.AND P2, PT, R250, R21, PT ;  /* 0x00000015fa00720c */ /* 0x000fc80003f44070 */
[--C-:B------:R-:W-:Y:S01]  /*adf0*/  @!P4 IMAD.IADD R14, R14, 0x1, -R250.reuse ;  /* 0x000000010e0ec824 */ /* 0x100fe200078e0afa */
[C---:B------:R-:W-:Y:S02]  /*ae00*/  ISETP.GT.U32.AND P4, PT, R250.reuse, R20, PT ;  /* 0x00000014fa00720c */ /* 0x040fe40003f84070 */
[----:B------:R-:W-:Y:S02]  /*ae10*/  @!P3 IADD3 R17, PT, PT, R17, -R250, RZ ;  /* 0x800000fa1111b210 */ /* 0x000fe40007ffe0ff */
[----:B------:R-:W-:Y:S01]  /*ae20*/  ISETP.GT.U32.AND P3, PT, R250, R9, PT ;  /* 0x00000009fa00720c */ /* 0x000fe20003f64070 */
        /* <DEDUP_REMOVED lines=8> */
[----:B------:R-:W-:Y:S02]  /*aeb0*/  ULEA UR6, UR5, UR6, 0x18 ;  /* 0x0000000605067291 */ /* 0x000fe4000f8ec0ff */
[--C-:B------:R-:W-:Y:S01]  /*aec0*/  @!P3 IMAD.IADD R9, R9, 0x1, -R250.reuse ;  /* 0x000000010909b824 */ /* 0x100fe200078e0afa */
[----:B------:R-:W-:Y:S01]  /*aed0*/  ISETP.GT.U32.AND P3, PT, R250, R2, PT ;  /* 0x00000002fa00720c */ /* 0x000fe20003f64070 */
[--C-:B------:R-:W-:Y:S01]  /*aee0*/  @!P1 IMAD.IADD R18, R18, 0x1, -R250.reuse ;  /* 0x0000000112129824 */ /* 0x100fe200078e0afa */
[C---:B------:R-:W-:Y:S02]  /*aef0*/  ISETP.GT.U32.AND P6, PT, R250.reuse, R13, PT ;  /* 0x0000000dfa00720c */ /* 0x040fe40003fc4070 */
[----:B------:R-:W-:Y:S01]  /*af00*/  ISETP.GT.U32.AND P1, PT, R250, R10, PT ;  /* 0x0000000afa00720c */ /* 0x000fe20003f24070 */
[--C-:B------:R-:W-:Y:S01]  /*af10*/  @!P0 IMAD.IADD R16, R16, 0x1, -R250.reuse ;  /* 0x0000000110108824 */ /* 0x100fe200078e0afa */
[----:B------:R-:W1:Y:S01]  /*af20*/  LDS R248, [UR6] ;  /* 0x00000006fff87984 */ /* 0x000e620008000800 */
[----:B------:R-:W-:Y:S01]  /*af30*/  ISETP.GT.U32.AND P0, PT, R250, R8, PT ;  /* 0x00000008fa00720c */ /* 0x000fe20003f04070 */
[----:B------:R-:W-:-:S02]  /*af40*/  @!P2 IMAD.IADD R15, R15, 0x1, -R250 ;  /* 0x000000010f0fa824 */ /* 0x000fc400078e0afa */
[--C-:B------:R-:W-:Y:S01]  /*af50*/  @!P4 IMAD.IADD R14, R14, 0x1, -R250.reuse ;  /* 0x000000010e0ec824 */ /* 0x100fe200078e0afa */
[----:B------:R-:W-:Y:S02]  /*af60*/  ISETP.GT.U32.AND P4, PT, R250, R6, PT ;  /* 0x00000006fa00720c */ /* 0x000fe40003f84070 */
[--C-:B------:R-:W-:Y:S01]  /*af70*/  @!P3 IMAD.IADD R2, R2, 0x1, -R250.reuse ;  /* 0x000000010202b824 */ /* 0x100fe200078e0afa */
[C---:B------:R-:W-:Y:S01]  /*af80*/  ISETP.GT.U32.AND P2, PT, R250.reuse, R7, PT ;  /* 0x00000007fa00720c */ /* 0x040fe20003f44070 */
[--C-:B------:R-:W-:Y:S01]  /*af90*/  @!P6 IMAD.IADD R13, R13, 0x1, -R250.reuse ;  /* 0x000000010d0de824 */ /* 0x100fe200078e0afa */
[----:B------:R-:W-:Y:S01]  /*afa0*/  ISETP.GT.U32.AND P6, PT, R250, R5, PT ;  /* 0x00000005fa00720c */ /* 0x000fe20003fc4070 */
[----:B------:R-:W-:Y:S01]  /*afb0*/  @!P1 IMAD.IADD R10, R10, 0x1, -R250 ;  /* 0x000000010a0a9824 */ /* 0x000fe200078e0afa */
[----:B------:R-:W-:Y:S02]  /*afc0*/  ISETP.GT.U32.AND P1, PT, R250, R3, PT ;  /* 0x00000003fa00720c */ /* 0x000fe40003f24070 */
[----:B---3--:R-:W-:-:S02]  /*afd0*/  ISETP.GE.AND P3, PT, R11, RZ, PT ;  /* 0x000000ff0b00720c */ /* 0x008fc40003f66270 */
[----:B------:R-:W3:Y:S01]  /*afe0*/  S2R R11, SR_TID.X ;  /* 0x00000000000b7919 */ /* 0x000ee20000002100 */
[--C-:B------:R-:W-:Y:S02]  /*aff0*/  @!P0 IMAD.IADD R8, R8, 0x1, -R250.reuse ;  /* 0x0000000108088824 */ /* 0x100fe400078e0afa */
[--C-:B------:R-:W-:Y:S02]  /*b000*/  @!P4 IMAD.IADD R6, R6, 0x1, -R250.reuse ;  /* 0x000000010606c824 */ /* 0x100fe400078e0afa */
[--C-:B------:R-:W-:Y:S01]  /*b010*/  @!P2 IMAD.IADD R7, R7, 0x1, -R250.reuse ;  /* 0x000000010707a824 */ /* 0x100fe200078e0afa */
[C---:B------:R-:W-:Y:S01]  /*b020*/  ISETP.GT.U32.AND P2, PT, R250.reuse, R10, PT ;  /* 0x0000000afa00720c */ /* 0x040fe20003f44070 */
[--C-:B------:R-:W-:Y:S01]  /*b030*/  @!P6 IMAD.IADD R5, R5, 0x1, -R250.reuse ;  /* 0x000000010505e824 */ /* 0x100fe200078e0afa */
[C---:B------:R-:W-:Y:S01]  /*b040*/  ISETP.GT.U32.AND P4, PT, R250.reuse, R9, PT ;  /* 0x00000009fa00720c */ /* 0x040fe20003f84070 */
[----:B------:R-:W-:Y:S01]  /*b050*/  @!P1 IMAD.IADD R3, R3, 0x1, -R250 ;  /* 0x0000000103039824 */ /* 0x000fe200078e0afa */
[----:B------:R-:W-:-:S02]  /*b060*/  ISETP.GT.U32.AND P6, PT, R250, R8, PT ;  /* 0x00000008fa00720c */ /* 0x000fc40003fc4070 */
[----:B------:R-:W-:Y:S01]  /*b070*/  ISETP.GT.U32.AND P1, PT, R250, R6, PT ;  /* 0x00000006fa00720c */ /* 0x000fe20003f24070 */
[----:B------:R-:W-:-:S06]  /*b080*/  IMAD R12, R252, 0x2, R12 ;  /* 0x00000002fc0c7824 */ /* 0x000fcc00078e020c */
[--C-:B------:R-:W-:Y:S02]  /*b090*/  @!P2 IMAD.IADD R10, R10, 0x1, -R250.reuse ;  /* 0x000000010a0aa824 */ /* 0x100fe400078e0afa */
[--C-:B------:R-:W-:Y:S02]  /*b0a0*/  @!P4 IMAD.IADD R9, R9, 0x1, -R250.reuse ;  /* 0x000000010909c824 */ /* 0x100fe400078e0afa */
[--C-:B------:R-:W-:Y:S01]  /*b0b0*/  @!P6 IMAD.IADD R8, R8, 0x1, -R250.reuse ;  /* 0x000000010808e824 */ /* 0x100fe200078e0afa */
[----:B------:R4:W-:Y:S01]  /*b0c0*/  STL [R1+0xe0], R12 ;  /* 0x0000e00c01007387 */ /* 0x0009e20000100800 */
[----:B------:R-:W-:-:S03]  /*b0d0*/  @!P1 IMAD.IADD R6, R6, 0x1, -R250 ;  /* 0x0000000106069824 */ /* 0x000fc600078e0afa */
[----:B------:R3:W-:Y:S01]  /*b0e0*/  STL [R1+0xe0c], R10 ;  /* 0x000e0c0a01007387 */ /* 0x0007e20000100800 */
[----:B-1----:R-:W-:-:S03]  /*b0f0*/  R2UR UR7, R248 ;  /* 0x00000000f80772ca */ /* 0x002fc600000e0000 */
[----:B------:R1:W-:Y:S01]  /*b100*/  STL [R1+0xe08], R9 ;  /* 0x000e080901007387 */ /* 0x0003e20000100800 */
[----:B----4-:R-:W-:-:S03]  /*b110*/  IMAD R12, R252, 0x2, R12 ;  /* 0x00000002fc0c7824 */ /* 0x010fc600078e020c */
[----:B------:R4:W-:Y:S01]  /*b120*/  STL [R1+0xe04], R8 ;  /* 0x000e040801007387 */ /* 0x0009e20000100800 */
[----:B---3--:R-:W-:-:S03]  /*b130*/  SHF.R.U32.HI R10, RZ, 0x5, R11 ;  /* 0x00000005ff0a7819 */ /* 0x008fc6000001160b */
[----:B------:R3:W-:Y:S01]  /*b140*/  STL [R1+0xdf4], R6 ;  /* 0x000df40601007387 */ /* 0x0007e20000100800 */
[----:B------:R-:W-:-:S03]  /*b150*/  R2UR UR13, R10 ;  /* 0x000000000a0d72ca */ /* 0x000fc600000e0000 */
[----:B------:R-:W3:Y:S01]  /*b160*/  LDL R11, [R1+0x968] ;  /* 0x00096800010b7983 */ /* 0x000ee20000100800 */
[----:B-1----:R-:W-:-:S03]  /*b170*/  MOV R9, R0 ;  /* 0x0000000000097202 */ /* 0x002fc60000000f00 */
[----:B------:R-:W3:Y:S04]  /*b180*/  LDL.LU R248, [R1+0xe1c] ;  /* 0x000e1c0001f87983 */ /* 0x000ee80000300800 */
[----:B------:R1:W-:Y:S04]  /*b190*/  STL [R1+0xe4], R12 ;  /* 0x0000e40c01007387 */ /* 0x0003e80000100800 */
[----:B------:R-:W3:Y:S04]  /*b1a0*/  LDL R10, [R1+0x96c] ;  /* 0x00096c00010a7983 */ /* 0x000ee80000100800 */
[----:B------:R-:W3:Y:S01]  /*b1b0*/  LDL.LU R0, [R1+0xe18] ;  /* 0x000e180001007983 */ /* 0x000ee20000300800 */
[----:B------:R-:W-:-:S02]  /*b1c0*/  ISETP.GT.U32.AND P5, PT, R250, R4, PT ;  /* 0x00000004fa00720c */ /* 0x000fc40003fa4070 */
[C---:B------:R-:W-:Y:S02]  /*b1d0*/  ISETP.GT.U32.AND P0, PT, R250.reuse, R251, PT ;  /* 0x000000fbfa00720c */ /* 0x040fe40003f04070 */
[----:B------:R-:W-:Y:S02]  /*b1e0*/  ISETP.GT.U32.AND P4, PT, R250, R3, PT ;  /* 0x00000003fa00720c */ /* 0x000fe40003f84070 */
[----:B--2---:R-:W-:Y:S01]  /*b1f0*/  ISETP.NE.AND P1, PT, R249, RZ, PT ;  /* 0x000000fff900720c */ /* 0x004fe20003f25270 */
[----:B----4-:R-:W-:Y:S01]  /*b200*/  IMAD R8, R252, 0x2, R12 ;  /* 0x00000002fc087824 */ /* 0x010fe200078e020c */
[----:B---3--:R-:W2:Y:S01]  /*b210*/  LDL R6, [R1+0x97c] ;  /* 0x00097c0001067983 */ /* 0x008ea20000100800 */
[----:B------:R-:W-:-:S03]  /*b220*/  @!P3 IMAD.MOV R9, RZ, RZ, -R9 ;  /* 0x000000ffff09b224 */ /* 0x000fc600078e0a09 */
[----:B-1----:R-:W3:Y:S01]  /*b230*/  LDL R12, [R1+0x970] ;  /* 0x00097000010c7983 */ /* 0x002ee20000100800 */
[--C-:B------:R-:W-:Y:S02]  /*b240*/  @!P5 IMAD.IADD R4, R4, 0x1, -R250.reuse ;  /* 0x000000010404d824 */ /* 0x100fe400078e0afa */
[--C-:B------:R-:W-:Y:S01]  /*b250*/  @!P0 IMAD.IADD R251, R251, 0x1, -R250.reuse ;  /* 0x00000001fbfb8824 */ /* 0x100fe200078e0afa */
[C---:B------:R-:W-:Y:S02]  /*b260*/  ISETP.GT.U32.AND P0, PT, R250.reuse, R5, PT ;  /* 0x00000005fa00720c */ /* 0x040fe40003f04070 */
[----:B------:R-:W-:Y:S01]  /*b270*/  ISETP.GT.U32.AND P2, PT, R250, R4, PT ;  /* 0x00000004fa00720c */ /* 0x000fe20003f44070 */
[----:B------:R-:W-:Y:S01]  /*b280*/  @!P4 IMAD.IADD R3, R3, 0x1, -R250 ;  /* 0x000000010303c824 */ /* 0x000fe200078e0afa */
[----:B------:R-:W-:Y:S01]  /*b290*/  STL [R1+0xec], R8 ;  /* 0x0000ec0801007387 */ /* 0x000fe20000100800 */
[----:B------:R-:W-:-:S08]  /*b2a0*/  @!P1 LOP3.LUT R9, RZ, R249, RZ, 0x33, !PT ;  /* 0x000000f9ff099212 */ /* 0x000fd000078e33ff */
[--C-:B------:R-:W-:Y:S02]  /*b2b0*/  @!P0 IMAD.IADD R5, R5, 0x1, -R250.reuse ;  /* 0x0000000105058824 */ /* 0x100fe400078e0afa */
[----:B------:R-:W-:Y:S01]  /*b2c0*/  @!P2 IMAD.IADD R4, R4, 0x1, -R250 ;  /* 0x000000010404a824 */ /* 0x000fe200078e0afa */
[----:B------:R-:W-:Y:S02]  /*b2d0*/  ISETP.GT.U32.AND P6, PT, R250, R2, PT ;  /* 0x00000002fa00720c */ /* 0x000fe40003fc4070 */
[----:B------:R1:W-:Y:S04]  /*b2e0*/  STL [R1+0xdf8], R5 ;  /* 0x000df80501007387 */ /* 0x0003e80000100800 */
[----:B-1----:R-:W4:Y:S04]  /*b2f0*/  LDL R5, [R1+0x978] ;  /* 0x0009780001057983 */ /* 0x002f280000100800 */
[----:B------:R-:W-:Y:S04]  /*b300*/  STL [R1+0xdfc], R4 ;  /* 0x000dfc0401007387 */ /* 0x000fe80000100800 */
[----:B------:R1:W-:Y:S04]  /*b310*/  STL [R1+0xe00], R3 ;  /* 0x000e000301007387 */ /* 0x0003e80000100800 */
[----:B-1----:R-:W2:Y:S04]  /*b320*/  LDL R3, [R1+0x974] ;  /* 0x0009740001037983 */ /* 0x002ea80000100800 */
[----:B------:R-:W2:Y:S04]  /*b330*/  LDL.LU R249, [R1+0xe14] ;  /* 0x000e140001f97983 */ /* 0x000ea80000300800 */
[----:B------:R1:W-:Y:S04]  /*b340*/  STL [R1], R9 ;  /* 0x0000000901007387 */ /* 0x0003e80000100800 */
[----:B------:R-:W2:Y:S01]  /*b350*/  LDL R4, [R1+0x980] ;  /* 0x0009800001047983 */ /* 0x000ea20000100800 */
[----:B-1----:R-:W-:-:S03]  /*b360*/  IMAD R9, R252, 0x2, R8 ;  /* 0x00000002fc097824 */ /* 0x002fc600078e0208 */
[----:B------:R-:W2:Y:S01]  /*b370*/  LDL R8, [R1+0x988] ;  /* 0x0009880001087983 */ /* 0x000ea20000100800 */
[----:B------:R-:W-:-:S03]  /*b380*/  @!P6 IMAD.IADD R2, R2, 0x1, -R250 ;  /* 0x000000010202e824 */ /* 0x000fc600078e0afa */
[----:B------:R1:W-:Y:S02]  /*b390*/  STL [R1+0x2c], R9 ;  /* 0x00002c0901007387 */ /* 0x0003e40000100800 */
[----:B-1----:R-:W-:Y:S01]  /*b3a0*/  IMAD R9, R252, 0x2, R9 ;  /* 0x00000002fc097824 */ /* 0x002fe200078e0209 */
[----:B------:R-:W-:Y:S01]  /*b3b0*/  ISETP.GE.AND P6, PT, R11, RZ, PT ;  /* 0x000000ff0b00720c */ /* 0x000fe20003fc6270 */
[----:B------:R-:W-:Y:S04]  /*b3c0*/  STL [R1+0xdd4], R0 ;  /* 0x000dd40001007387 */ /* 0x000fe80000100800 */
[----:B------:R-:W2:Y:S04]  /*b3d0*/  LDL R11, [R1+0x984] ;  /* 0x00098400010b7983 */ /* 0x000ea80000100800 */
[----:B------:R1:W-:Y:S01]  /*b3e0*/  STL [R1+0xf4], R9 ;  /* 0x0000f40901007387 */ /* 0x0003e20000100800 */
[----:B------:R-:W-:-:S02]  /*b3f0*/  ISETP.GE.AND P1, PT, R10, RZ, PT ;  /* 0x000000ff0a00720c */ /* 0x000fc40003f26270 */
[----:B------:R-:W-:Y:S01]  /*b400*/  ISETP.GE.AND P3, PT, R0, RZ, PT ;  /* 0x000000ff0000720c */ /* 0x000fe20003f66270 */
[----:B------:R-:W2:Y:S01]  /*b410*/  LDL R10, [R1+0x98c] ;  /* 0x00098c00010a7983 */ /* 0x000ea20000100800 */
[----:B-1----:R-:W-:-:S05]  /*b420*/  IMAD R9, R252, 0x2, R9 ;  /* 0x00000002fc097824 */ /* 0x002fca00078e0209 */
[----:B------:R1:W-:Y:S04]  /*b430*/  STL [R1+0xf0], R9 ;  /* 0x0000f00901007387 */ /* 0x0003e80000100800 */
[----:B------:R-:W2:Y:S01]  /*b440*/  LDL.LU R0, [R1+0x20] ;  /* 0x0000200001007983 */ /* 0x000ea20000300800 */
[----:B------:R-:W-:Y:S01]  /*b450*/  BAR.SYNC.DEFER_BLOCKING 0x0 ;  /* 0x0000000000007b1d */ /* 0x000fe20000010000 */
[----:B------:R-:W-:Y:S02]  /*b460*/  ISETP.GT.U32.AND P5, PT, R250, R7, PT ;  /* 0x00000007fa00720c */ /* 0x000fe40003fa4070 */
[----:B---3--:R-:W-:Y:S01]  /*b470*/  ISETP.GE.AND P2, PT, R12, RZ, PT ;  /* 0x000000ff0c00720c */ /* 0x008fe20003f46270 */
[----:B------:R-:W-:Y:S02]  /*b480*/  IMAD R12, R252, 0x2, R9 ;  /* 0x00000002fc0c7824 */ /* 0x000fe400078e0209 */
[----:B-1----:R-:W3:Y:S08]  /*b490*/  LDL R9, [R1+0x994] ;  /* 0x0009940001097983 */ /* 0x002ef00000100800 */
[--C-:B------:R-:W-:Y:S01]  /*b4a0*/  @!P5 IMAD.IADD R7, R7, 0x1, -R250.reuse ;  /* 0x000000010707d824 */ /* 0x100fe200078e0afa */
[----:B------:R-:W-:Y:S01]  /*b4b0*/  ISETP.GT.U32.AND P5, PT, R250, R251, PT ;  /* 0x000000fbfa00720c */ /* 0x000fe20003fa4070 */
[----:B------:R-:W-:Y:S04]  /*b4c0*/  STL [R1+0xddc], R12 ;  /* 0x000ddc0c01007387 */ /* 0x000fe80000100800 */
[----:B------:R-:W-:Y:S08]  /*b4d0*/  STL [R1+0xdd8], R252 ;  /* 0x000dd8fc01007387 */ /* 0x000ff00000100800 */
[----:B------:R-:W-:Y:S01]  /*b4e0*/  @!P5 IMAD.IADD R251, R251, 0x1, -R250 ;  /* 0x00000001fbfbd824 */ /* 0x000fe200078e0afa */
[----:B----4-:R-:W-:-:S02]  /*b4f0*/  ISETP.GE.AND P5, PT, R5, RZ, PT ;  /* 0x000000ff0500720c */ /* 0x010fc40003fa6270 */
[----:B--2---:R-:W-:Y:S02]  /*b500*/  ISETP.GE.AND P4, PT, R3, RZ, PT ;  /* 0x000000ff0300720c */ /* 0x004fe40003f86270 */
[----:B------:R-:W2:Y:S04]  /*b510*/  LDL.LU R3, [R1+0x1c] ;  /* 0x00001c0001037983 */ /* 0x000ea80000300800 */
[----:B------:R-:W4:Y:S01]  /*b520*/  LDL R5, [R1+0x990] ;  /* 0x0009900001057983 */ /* 0x000f220000100800 */
[----:B------:R-:W-:-:S05]  /*b530*/  @!P3 IMAD.MOV R0, RZ, RZ, -R0 ;  /* 0x000000ffff00b224 */ /* 0x000fca00078e0a00 */
[----:B------:R1:W-:Y:S04]  /*b540*/  STL [R1+0x20], R0 ;  /* 0x0000200001007387 */ /* 0x0003e80000100800 */
[----:B-1----:R-:W3:Y:S01]  /*b550*/  LDL.LU R0, [R1+0x18] ;  /* 0x0000180001007983 */ /* 0x002ee20000300800 */
[----:B------:R-:W-:Y:S01]  /*b560*/  ISETP.GE.AND P3, PT, R6, RZ, PT ;  /* 0x000000ff0600720c */ /* 0x000fe20003f66270 */
[----:B--2---:R-:W-:-:S05]  /*b570*/  @!P6 IMAD.MOV R3, RZ, RZ, -R3 ;  /* 0x000000ffff03e224 */ /* 0x004fca00078e0a03 */
[----:B------:R1:W-:Y:S04]  /*b580*/  STL [R1+0x1c], R3 ;  /* 0x00001c0301007387 */ /* 0x0003e80000100800 */
[----:B-1----:R-:W2:Y:S04]  /*b590*/  LDL.LU R3, [R1+0x14] ;  /* 0x0000140001037983 */ /* 0x002ea80000300800 */
[----:B------:R-:W4:Y:S01]  /*b5a0*/  LDL R6, [R1+0x99c] ;  /* 0x00099c0001067983 */ /* 0x000f220000100800 */
[----:B---3--:R-:W-:Y:S01]  /*b5b0*/  @!P1 IMAD.MOV R0, RZ, RZ, -R0 ;  /* 0x000000ffff009224 */ /* 0x008fe200078e0a00 */
[----:B------:R-:W-:-:S04]  /*b5c0*/  ISETP.GE.AND P1, PT, R4, RZ, PT ;  /* 0x000000ff0400720c */ /* 0x000fc80003f26270 */
[----:B------:R1:W-:Y:S04]  /*b5d0*/  STL [R1+0x18], R0 ;  /* 0x0000180001007387 */ /* 0x0003e80000100800 */
[----:B-1----:R-:W3:Y:S04]  /*b5e0*/  LDL.LU R0, [R1+0x10] ;  /* 0x0000100001007983 */ /* 0x002ee80000300800 */
[----:B------:R-:W4:Y:S04]  /*b5f0*/  LDL R4, [R1+0x998] ;  /* 0x0009980001047983 */ /* 0x000f280000100800 */
[----:B------:R-:W4:Y:S01]  /*b600*/  LDL.LU R12, [R1+0xc] ;  /* 0x00000c00010c7983 */ /* 0x000f220000300800 */
[----:B--2---:R-:W-:Y:S01]  /*b610*/  @!P2 IMAD.MOV R3, RZ, RZ, -R3 ;  /* 0x000000ffff03a224 */ /* 0x004fe200078e0a03 */
[----:B------:R-:W-:-:S04]  /*b620*/  ISETP.GE.AND P2, PT, R8, RZ, PT ;  /* 0x000000ff0800720c */ /* 0x000fc80003f46270 */
[----:B------:R-:W-:Y:S04]  /*b630*/  STL [R1+0x14], R3 ;  /* 0x0000140301007387 */ /* 0x000fe80000100800 */
[----:B------:R-:W2:Y:S04]  /*b640*/  LDL R8, [R1+0x9ac] ;  /* 0x0009ac0001087983 */ /* 0x000ea80000100800 */
[----:B------:R-:W2:Y:S01]  /*b650*/  LDL.LU R252, [R1+0x8] ;  /* 0x0000080001fc7983 */ /* 0x000ea20000300800 */
[----:B---3--:R-:W-:Y:S01]  /*b660*/  @!P4 IMAD.MOV R0, RZ, RZ, -R0 ;  /* 0x000000ffff00c224 */ /* 0x008fe200078e0a00 */
[----:B------:R-:W-:-:S04]  /*b670*/  ISETP.GE.AND P4, PT, R11, RZ, PT ;  /* 0x000000ff0b00720c */ /* 0x000fc80003f86270 */
[----:B------:R1:W-:Y:S01]  /*b680*/  STL [R1+0x10], R0 ;  /* 0x0000100001007387 */ /* 0x0003e20000100800 */
[----:B----4-:R-:W-:-:S03]  /*b690*/  @!P5 IMAD.MOV R12, RZ, RZ, -R12 ;  /* 0x000000ffff0cd224 */ /* 0x010fc600078e0a0c */
[----:B------:R-:W3:Y:S04]  /*b6a0*/  LDL R11, [R1+0x9b0] ;  /* 0x0009b000010b7983 */ /* 0x000ee80000100800 */
[----:B------:R4:W-:Y:S04]  /*b6b0*/  STL [R1+0xde0], R12 ;  /* 0x000de00c01007387 */ /* 0x0009e80000100800 */
[----:B-1----:R-:W3:Y:S01]  /*b6c0*/  LDL.LU R0, [R1+0x4] ;  /* 0x0000040001007983 */ /* 0x002ee20000300800 */
[----:B------:R-:W-:-:S03]  /*b6d0*/  ISETP.GE.AND P5, PT, R10, RZ, PT ;  /* 0x000000ff0a00720c */ /* 0x000fc60003fa6270 */
[----:B------:R-:W4:Y:S01]  /*b6e0*/  LDL R10, [R1+0x9a8] ;  /* 0x0009a800010a7983 */ /* 0x000f220000100800 */
[----:B------:R-:W-:Y:S01]  /*b6f0*/  @!P2 IMAD.MOV R249, RZ, RZ, -R249 ;  /* 0x000000fffff9a224 */ /* 0x000fe200078e0af9 */
[----:B------:R-:W-:Y:S01]  /*b700*/  ISETP.GE.AND P2, PT, R6, RZ, PT ;  /* 0x000000ff0600720c */ /* 0x000fe20003f46270 */
[----:B--2---:R-:W-:Y:S01]  /*b710*/  @!P3 IMAD.MOV R252, RZ, RZ, -R252 ;  /* 0x000000fffffcb224 */ /* 0x004fe200078e0afc */
[----:B------:R-:W-:-:S04]  /*b720*/  ISETP.GE.AND P3, PT, R9, RZ, PT ;  /* 0x000000ff0900720c */ /* 0x000fc80003f66270 */
[----:B------:R1:W-:Y:S04]  /*b730*/  STL [R1+0xde4], R252 ;  /* 0x000de4fc01007387 */ /* 0x0003e80000100800 */
[----:B------:R-:W2:Y:S04]  /*b740*/  LDL R9, [R1+0x9b8] ;  /* 0x0009b80001097983 */ /* 0x000ea80000100800 */
[----:B------:R-:W2:Y:S01]  /*b750*/  LDL R3, [R1+0x9c4] ;  /* 0x0009c40001037983 */ /* 0x000ea20000100800 */
[----:B------:R-:W-:Y:S02]  /*b760*/  @!P4 IMAD.MOV R248, RZ, RZ, -R248 ;  /* 0x000000fffff8c224 */ /* 0x000fe400078e0af8 */
[----:B------:R-:W-:-:S02]  /*b770*/  @!P3 IMAD.MOV R246, RZ, RZ, -R246 ;  /* 0x000000fffff6b224 */ /* 0x000fc400078e0af6 */
[----:B---3--:R-:W-:Y:S01]  /*b780*/  @!P1 IMAD.MOV R0, RZ, RZ, -R0 ;  /* 0x000000ffff009224 */ /* 0x008fe200078e0a00 */
[----:B------:R-:W-:-:S04]  /*b790*/  ISETP.GE.AND P1, PT, R5, RZ, PT ;  /* 0x000000ff0500720c */ /* 0x000fc80003f26270 */
[----:B------:R-:W-:Y:S04]  /*b7a0*/  STL [R1+0xde8], R0 ;  /* 0x000de80001007387 */ /* 0x000fe80000100800 */
[----:B------:R-:W3:Y:S04]  /*b7b0*/  LDL R5, [R1+0x9c0] ;  /* 0x0009c00001057983 */ /* 0x000ee80000100800 */
[----:B------:R-:W-:Y:S04]  /*b7c0*/  STL [R1+0xdec], R249 ;  /* 0x000decf901007387 */ /* 0x000fe80000100800 */
[----:B------:R-:W3:Y:S01]  /*b7d0*/  LDL R6, [R1+0x9cc] ;  /* 0x0009cc0001067983 */ /* 0x000ee20000100800 */
[----:B------:R-:W-:Y:S01]  /*b7e0*/  ISETP.GE.AND P3, PT, R11, RZ, PT ;  /* 0x000000ff0b00720c */ /* 0x000fe20003f66270 */
[----:B------:R-:W-:Y:S01]  /*b7f0*/  @!P1 IMAD.MOV R245, RZ, RZ, -R245 ;  /* 0x000000fffff59224 */ /* 0x000fe200078e0af5 */
[----:B----4-:R-:W-:Y:S01]  /*b800*/  ISETP.GE.AND P1, PT, R10, RZ, PT ;  /* 0x000000ff0a00720c */ /* 0x010fe20003f26270 */
[----:B------:R4:W-:Y:S04]  /*b810*/  STL [R1+0xdf0], R248 ;  /* 0x000df0f801007387 */ /* 0x0009e80000100800 */
[----:B------:R-:W4:Y:S04]  /*b820*/  LDL R11, [R1+0x9e0] ;  /* 0x0009e000010b7983 */ /* 0x000f280000100800 */
[----:B------:R-:W4:Y:S01]  /*b830*/  LDL R10, [R1+0x9d8] ;  /* 0x0009d800010a7983 */ /* 0x000f220000100800 */
[----:B------:R-:W-:Y:S01]  /*b840*/  @!P5 IMAD.MOV R247, RZ, RZ, -R247 ;  /* 0x000000fffff7d224 */ /* 0x000fe200078e0af7 */
[----:B------:R-:W-:-:S02]  /*b850*/  ISETP.GE.AND P4, PT, R4, RZ, PT ;  /* 0x000000ff0400720c */ /* 0x000fc40003f86270 */
[----:B------:R-:W-:Y:S01]  /*b860*/  ISETP.GE.AND P5, PT, R8, RZ, PT ;  /* 0x000000ff0800720c */ /* 0x000fe20003fa6270 */
[----:B------:R-:W4:Y:S04]  /*b870*/  LDL R4, [R1+0x9c8] ;  /* 0x0009c80001047983 */ /* 0x000f280000100800 */
[----:B------:R-:W4:Y:S01]  /*b880*/  LDL R8, [R1+0x9dc] ;  /* 0x0009dc0001087983 */ /* 0x000f220000100800 */
[----:B------:R-:W-:Y:S01]  /*b890*/  @!P2 IADD3 R244, PT, PT, -R244, RZ, RZ ;  /* 0x000000fff4f4a210 */ /* 0x000fe20007ffe1ff */
[----:B------:R-:W-:Y:S01]  /*b8a0*/  @!P3 IMAD.MOV R241, RZ, RZ, -R241 ;  /* 0x000000fffff1b224 */ /* 0x000fe200078e0af1 */
[----:B--2---:R-:W-:Y:S01]  /*b8b0*/  ISETP.GE.AND P2, PT, R9, RZ, PT ;  /* 0x000000ff0900720c */ /* 0x004fe20003f46270 */
[----:B------:R-:W-:Y:S01]  /*b8c0*/  @!P1 IMAD.MOV R240, RZ, RZ, -R240 ;  /* 0x000000fffff09224 */ /* 0x000fe200078e0af0 */
[----:B------:R-:W2:Y:S01]  /*b8d0*/  LDL R9, [R1+0x9e4] ;  /* 0x0009e40001097983 */ /* 0x000ea20000100800 */
[----:B------:R-:W-:Y:S01]  /*b8e0*/  @!P4 IMAD.MOV R243, RZ, RZ, -R243 ;  /* 0x000000fffff3c224 */ /* 0x000fe200078e0af3 */
[----:B------:R-:W-:Y:S01]  /*b8f0*/  ISETP.GE.AND P4, PT, R3, RZ, PT ;  /* 0x000000ff0300720c */ /* 0x000fe20003f86270 */
[----:B------:R-:W-:Y:S01]  /*b900*/  @!P5 IMAD.MOV R242, RZ, RZ, -R242 ;  /* 0x000000fffff2d224 */ /* 0x000fe200078e0af2 */
[----:B------:R-:W2:Y:S04]  /*b910*/  LDL R3, [R1+0x9d4] ;  /* 0x0009d40001037983 */ /* 0x000ea80000100800 */
[----:B------:R-:W2:Y:S04]  /*b920*/  LDL R12, [R1+0xa40] ;  /* 0x000a4000010c7983 */ /* 0x000ea80000100800 */
[----:B-1----:R-:W2:Y:S03]  /*b930*/  LDL R252, [R1+0xa10] ;  /* 0x000a100001fc7983 */ /* 0x002ea60000100800 */
[----:B------:R-:W-:Y:S01]  /*b940*/  @!P4 IMAD.MOV R238, RZ, RZ, -R238 ;  /* 0x000000ffffeec224 */ /* 0x000fe200078e0aee */
[----:B---3--:R-:W-:-:S02]  /*b950*/  ISETP.GE.AND P5, PT, R5, RZ, PT ;  /* 0x000000ff0500720c */ /* 0x008fc40003fa6270 */
[----:B------:R-:W3:Y:S01]  /*b960*/  LDL R5, [R1+0x9d0] ;  /* 0x0009d00001057983 */ /* 0x000ee20000100800 */
[----:B------:R-:W-:-:S03]  /*b970*/  ISETP.GE.AND P3, PT, R6, RZ, PT ;  /* 0x000000ff0600720c */ /* 0x000fc60003f66270 */
[----:B------:R-:W3:Y:S07]  /*b980*/  LDL R6, [R1+0x9bc] ;  /* 0x0009bc0001067983 */ /* 0x000eee0000100800 */
[----:B------:R-:W-:Y:S01]  /*b990*/  @!P5 IMAD.MOV R237, RZ, RZ, -R237 ;  /* 0x000000ffffedd224 */ /* 0x000fe200078e0aed */
[----:B----4-:R-:W-:Y:S02]  /*b9a0*/  ISETP.GE.AND P4, PT, R11, RZ, PT ;  /* 0x000000ff0b00720c */ /* 0x010fe40003f86270 */
[----:B------:R-:W4:Y:S01]  /*b9b0*/  LDL R11, [R1+0xa3c] ;  /* 0x000a3c00010b7983 */ /* 0x000f220000100800 */
[----:B------:R-:W-:-:S03]  /*b9c0*/  ISETP.GE.AND P5, PT, R10, RZ, PT ;  /* 0x000000ff0a00720c */ /* 0x000fc60003fa6270 */
[----:B------:R-:W4:Y:S01]  /*b9d0*/  LDL R10, [R1+0x9a0] ;  /* 0x0009a000010a7983 */ /* 0x000f220000100800 */
[----:B------:R-:W-:Y:S01]  /*b9e0*/  @!P2 IMAD.MOV R239, RZ, RZ, -R239 ;  /* 0x000000ffffefa224 */ /* 0x000fe200078e0aef */
[----:B------:R-:W-:Y:S02]  /*b9f0*/  ISETP.GE.AND P1, PT, R4, RZ, PT ;  /* 0x000000ff0400720c */ /* 0x000fe40003f26270 */
[----:B------:R-:W4:Y:S01]  /*ba00*/  LDL R4, [R1+0x9b4] ;  /* 0x0009b40001047983 */ /* 0x000f220000100800 */
[----:B------:R-:W-:-:S03]  /*ba10*/  ISETP.GE.AND P2, PT, R8, RZ, PT ;  /* 0x000000ff0800720c */ /* 0x000fc60003f46270 */
[----:B------:R-:W4:Y:S01]  /*ba20*/  LDL R8, [R1+0x9a4] ;  /* 0x0009a40001087983 */ /* 0x000f220000100800 */
[----:B------:R-:W-:Y:S01]  /*ba30*/  @!P3 IMAD.MOV R236, RZ, RZ, -R236 ;  /* 0x000000ffffecb224 */ /* 0x000fe200078e0aec */
[----:B--2---:R-:W-:Y:S01]  /*ba40*/  ISETP.GE.AND P3, PT, R9, RZ, PT ;  /* 0x000000ff0900720c */ /* 0x004fe20003f66270 */
[----:B------:R-:W-:Y:S01]  /*ba50*/  @!P4 IMAD.MOV R233, RZ, RZ, -R233 ;  /* 0x000000ffffe9c224 */ /* 0x000fe200078e0ae9 */
[----:B------:R-:W2:Y:S03]  /*ba60*/  LDL R9, [R1+0xa64] ;  /* 0x000a640001097983 */ /* 0x000ea60000100800 */
[----:B------:R-:W-:Y:S01]  /*ba70*/  @!P1 IMAD.MOV R235, RZ, RZ, -R235 ;  /* 0x000000ffffeb9224 */ /* 0x000fe200078e0aeb */
[----:B------:R-:W-:Y:S02]  /*ba80*/  ISETP.GE.AND P1, PT, R3, RZ, PT ;  /* 0x000000ff0300720c */ /* 0x000fe40003f26270 */
[----:B------:R-:W2:Y:S01]  /*ba90*/  LDL R3, [R1+0xa6c] ;  /* 0x000a6c0001037983 */ /* 0x000ea20000100800 */
[----:B------:R-:W-:-:S10]  /*baa0*/  @!P2 IMAD.MOV R234, RZ, RZ, -R234 ;  /* 0x000000ffffeaa224 */ /* 0x000fd400078e0aea */
[----:B------:R-:W-:Y:S01]  /*bab0*/  @!P1 IMAD.MOV R230, RZ, RZ, -R230 ;  /* 0x000000ffffe69224 */ /* 0x000fe200078e0ae6 */
[----:B---3--:R-:W-:Y:S02]  /*bac0*/  ISETP.GE.AND P2, PT, R5, RZ, PT ;  /* 0x000000ff0500720c */ /* 0x008fe40003f46270 */
        /* <DEDUP_REMOVED lines=8> */
[----:B------:R-:W-:Y:S02]  /*bb50*/  @!P5 IMAD.MOV R232, RZ, RZ, -R232 ;  /* 0x000000ffffe8d224 */ /* 0x000fe400078e0ae8 */
        /* <DEDUP_REMOVED lines=11> */
[----:B------:R-:W-:Y:S01]  /*bc10*/  @!P3 IMAD.MOV R226, RZ, RZ, -R226 ;  /* 0x000000ffffe2b224 */ /* 0x000fe200078e0ae2 */
[----:B------:R-:W2:Y:S10]  /*bc20*/  LDL R3, [R1+0xaa0] ;  /* 0x000aa00001037983 */ /* 0x000eb40000100800 */
        /* <DEDUP_REMOVED lines=16> */
[----:B------:R-:W-:Y:S01]  /*bd30*/  @!P1 IADD3 R220, PT, PT, -R220, RZ, RZ ;  /* 0x000000ffdcdc9210 */ /* 0x000fe20007ffe1ff */
[----:B------:R-:W-:Y:S01]  /*bd40*/  @!P5 IMAD.MOV R217, RZ, RZ, -R217 ;  /* 0x000000ffffd9d224 */ /* 0x000fe200078e0ad9 */
[----:B--2---:R-:W-:Y:S02]  /*bd50*/  ISETP.GE.AND P1, PT, R9, RZ, PT ;  /* 0x000000ff0900720c */ /* 0x004fe40003f26270 */
[----:B------:R-:W2:Y:S02]  /*bd60*/  LDL R9, [R1+0xad0] ;  /* 0x000ad00001097983 */ /* 0x000ea40000100800 */
        /* <DEDUP_REMOVED lines=417> */
[----:B------:R-:W-:Y:S02]  /*d780*/  @!P5 IADD3 R77, PT, PT, -R77, RZ, RZ ;  /* 0x000000ff4d4dd210 */ /* 0x000fe40007ffe1ff */
        /* <DEDUP_REMOVED lines=66> */
[----:B------:R-:W-:-:S02]  /*dbb0*/  @!P2 IADD3 R54, PT, PT, -R54, RZ, RZ ;  /* 0x000000ff3636a210 */ /* 0x000fc40007ffe1ff */
        /* <DEDUP_REMOVED lines=81> */
[----:B------:R-:W-:Y:S01]  /*e0d0*/  @!P3 IADD3 R31, PT, PT, -R31, RZ, RZ ;  /* 0x000000ff1f1fb210 */ /* 0x000fe20007ffe1ff */
        /* <DEDUP_REMOVED lines=8> */
[----:B------:R-:W2:Y:S06]  /*e160*/  LDL R9, [R1+0xa1c] ;  /* 0x000a1c0001097983 */ /* 0x000eac0000100800 */
[----:B------:R-:W-:-:S02]  /*e170*/  @!P3 IMAD.MOV R26, RZ, RZ, -R26 ;  /* 0x000000ffff1ab224 */ /* 0x000fc400078e0a1a */
[----:B------:R-:W-:Y:S01]  /*e180*/  @!P5 IMAD.MOV R27, RZ, RZ, -R27 ;  /* 0x000000ffff1bd224 */ /* 0x000fe200078e0a1b */
[----:B------:R-:W-:Y:S02]  /*e190*/  ISETP.GE.AND P5, PT, R12, RZ, PT ;  /* 0x000000ff0c00720c */ /* 0x000fe40003fa6270 */
[----:B------:R-:W2:Y:S01]  /*e1a0*/  LDL R12, [R1+0xa0c] ;  /* 0x000a0c00010c7983 */ /* 0x000ea20000100800 */
[----:B---3--:R-:W-:-:S03]  /*e1b0*/  ISETP.GE.AND P3, PT, R5, RZ, PT ;  /* 0x000000ff0500720c */ /* 0x008fc60003f66270 */
[----:B------:R-:W3:Y:S01]  /*e1c0*/  LDL R5, [R1+0xa18] ;  /* 0x000a180001057983 */ /* 0x000ee20000100800 */
[----:B------:R-:W-:-:S03]  /*e1d0*/  ISETP.GE.AND P1, PT, R6, RZ, PT ;  /* 0x000000ff0600720c */ /* 0x000fc60003f26270 */
[----:B------:R-:W3:Y:S06]  /*e1e0*/  LDL R6, [R1+0xa14] ;  /* 0x000a140001067983 */ /* 0x000eec0000100800 */
[----:B------:R-:W-:Y:S01]  /*e1f0*/  @!P3 IMAD.MOV R21, RZ, RZ, -R21 ;  /* 0x000000ffff15b224 */ /* 0x000fe200078e0a15 */
[----:B----4-:R-:W-:Y:S02]  /*e200*/  ISETP.GE.AND P3, PT, R11, RZ, PT ;  /* 0x000000ff0b00720c */ /* 0x010fe40003f66270 */
[----:B------:R-:W4:Y:S01]  /*e210*/  LDL R11, [R1+0xa08] ;  /* 0x000a0800010b7983 */ /* 0x000f220000100800 */
[----:B------:R-:W-:Y:S01]  /*e220*/  @!P1 IMAD.MOV R20, RZ, RZ, -R20 ;  /* 0x000000ffff149224 */ /* 0x000fe200078e0a14 */
[----:B------:R-:W-:-:S02]  /*e230*/  ISETP.GE.AND P1, PT, R10, RZ, PT ;  /* 0x000000ff0a00720c */ /* 0x000fc40003f26270 */
[----:B------:R-:W4:Y:S01]  /*e240*/  LDL R10, [R1+0xa04] ;  /* 0x000a0400010a7983 */ /* 0x000f220000100800 */
[----:B------:R-:W-:Y:S01]  /*e250*/  @!P2 IMAD.MOV R24, RZ, RZ, -R24 ;  /* 0x000000ffff18a224 */ /* 0x000fe200078e0a18 */
[----:B------:R-:W-:Y:S01]  /*e260*/  ISETP.GE.AND P2, PT, R3, RZ, PT ;  /* 0x000000ff0300720c */ /* 0x000fe20003f46270 */
[----:B------:R-:W-:Y:S01]  /*e270*/  @!P4 IMAD.MOV R23, RZ, RZ, -R23 ;  /* 0x000000ffff17c224 */ /* 0x000fe200078e0a17 */
[----:B------:R-:W-:Y:S01]  /*e280*/  ISETP.GE.AND P4, PT, R4, RZ, PT ;  /* 0x000000ff0400720c */ /* 0x000fe20003f86270 */
[----:B------:R-:W-:Y:S01]  /*e290*/  @!P5 IMAD.MOV R22, RZ, RZ, -R22 ;  /* 0x000000ffff16d224 */ /* 0x000fe200078e0a16 */
[----:B------:R-:W-:Y:S01]  /*e2a0*/  ISETP.GE.AND P5, PT, R8, RZ, PT ;  /* 0x000000ff0800720c */ /* 0x000fe20003fa6270 */
[----:B------:R-:W4:Y:S01]  /*e2b0*/  LDL R3, [R1+0x9f8] ;  /* 0x0009f80001037983 */ /* 0x000f220000100800 */
[----:B------:R-:W-:-:S03]  /*e2c0*/  @!P3 IMAD.MOV R16, RZ, RZ, -R16 ;  /* 0x000000ffff10b224 */ /* 0x000fc600078e0a10 */
[----:B------:R-:W4:Y:S04]  /*e2d0*/  LDL R8, [R1+0x9fc] ;  /* 0x0009fc0001087983 */ /* 0x000f280000100800 */
[----:B------:R-:W-:Y:S01]  /*e2e0*/  @!P2 IMAD.MOV R19, RZ, RZ, -R19 ;  /* 0x000000ffff13a224 */ /* 0x000fe200078e0a13 */
[----:B--2---:R-:W-:Y:S01]  /*e2f0*/  ISETP.GE.AND P2, PT, R9, RZ, PT ;  /* 0x000000ff0900720c */ /* 0x004fe20003f46270 */
[----:B------:R-:W-:Y:S01]  /*e300*/  @!P4 IMAD.MOV R18, RZ, RZ, -R18 ;  /* 0x000000ffff12c224 */ /* 0x000fe200078e0a12 */
[----:B------:R-:W2:Y:S01]  /*e310*/  LDL R9, [R1+0xa00] ;  /* 0x000a000001097983 */ /* 0x000ea20000100800 */
[----:B------:R-:W-:-:S03]  /*e320*/  @!P5 IMAD.MOV R17, RZ, RZ, -R17 ;  /* 0x000000ffff11d224 */ /* 0x000fc600078e0a11 */
[----:B------:R-:W2:Y:S01]  /*e330*/  LDL R4, [R1+0x9f4] ;  /* 0x0009f40001047983 */ /* 0x000ea20000100800 */
[----:B------:R-:W-:Y:S01]  /*e340*/  ISETP.GE.AND P3, PT, R252, RZ, PT ;  /* 0x000000fffc00720c */ /* 0x000fe20003f66270 */
[----:B------:R-:W-:Y:S01]  /*e350*/  @!P1 IMAD.MOV R15, RZ, RZ, -R15 ;  /* 0x000000ffff0f9224 */ /* 0x000fe200078e0a0f */
[----:B------:R-:W-:-:S04]  /*e360*/  ISETP.GE.AND P1, PT, R12, RZ, PT ;  /* 0x000000ff0c00720c */ /* 0x000fc80003f26270 */
[----:B------:R-:W-:Y:S01]  /*e370*/  @!P2 IMAD.MOV R14, RZ, RZ, -R14 ;  /* 0x000000ffff0ea224 */ /* 0x000fe200078e0a0e */
[----:B---3--:R-:W-:Y:S02]  /*e380*/  ISETP.GE.AND P4, PT, R5, RZ, PT ;  /* 0x000000ff0500720c */ /* 0x008fe40003f86270 */
[----:B------:R-:W3:Y:S01]  /*e390*/  LDL R5, [R1+0x9f0] ;  /* 0x0009f00001057983 */ /* 0x000ee20000100800 */
[----:B------:R-:W-:-:S03]  /*e3a0*/  ISETP.GE.AND P5, PT, R6, RZ, PT ;  /* 0x000000ff0600720c */ /* 0x000fc60003fa6270 */
[----:B------:R-:W2:Y:S04]  /*e3b0*/  LDL R6, [R1+0x9ec] ;  /* 0x0009ec0001067983 */ /* 0x000ea80000100800 */
[----:B------:R-:W2:Y:S03]  /*e3c0*/  LDL.LU R248, [R1+0x20] ;  /* 0x0000200001f87983 */ /* 0x000ea60000300800 */
[----:B------:R-:W-:Y:S01]  /*e3d0*/  @!P4 IMAD.MOV R13, RZ, RZ, -R13 ;  /* 0x000000ffff0dc224 */ /* 0x000fe200078e0a0d */
[----:B------:R-:W2:Y:S01]  /*e3e0*/  LDL.LU R249, [R1+0x1c] ;  /* 0x00001c0001f97983 */ /* 0x000ea20000300800 */
[----:B----4-:R-:W-:-:S03]  /*e3f0*/  ISETP.GE.AND P2, PT, R11, RZ, PT ;  /* 0x000000ff0b00720c */ /* 0x010fc60003f46270 */
[----:B------:R-:W4:Y:S01]  /*e400*/  LDL.LU R0, [R1+0x18] ;  /* 0x0000180001007983 */ /* 0x000f220000300800 */
[----:B------:R-:W-:-:S03]  /*e410*/  ISETP.GE.AND P4, PT, R10, RZ, PT ;  /* 0x000000ff0a00720c */ /* 0x000fc60003f86270 */
[----:B------:R-:W2:Y:S04]  /*e420*/  LDL.LU R252, [R1+0x14] ;  /* 0x0000140001fc7983 */ /* 0x000ea80000300800 */
[----:B------:R-:W2:Y:S04]  /*e430*/  LDL.LU R12, [R1+0x10] ;  /* 0x00001000010c7983 */ /* 0x000ea80000300800 */
[----:B------:R-:W2:Y:S04]  /*e440*/  LDL.LU R11, [R1+0xe10] ;  /* 0x000e1000010b7983 */ /* 0x000ea80000300800 */
[----:B------:R-:W3:Y:S01]  /*e450*/  LDL.LU R10, [R1+0xe0c] ;  /* 0x000e0c00010a7983 */ /* 0x000ee20000300800 */
[----:B--2---:R-:W-:Y:S01]  /*e460*/  @!P5 IMAD.MOV R11, RZ, RZ, -R11 ;  /* 0x000000ffff0bd224 */ /* 0x004fe200078e0a0b */
[----:B------:R-:W-:-:S02]  /*e470*/  ISETP.GE.AND P5, PT, R9, RZ, PT ;  /* 0x000000ff0900720c */ /* 0x000fc40003fa6270 */
[----:B------:R-:W2:Y:S01]  /*e480*/  LDL.LU R9, [R1+0xe08] ;  /* 0x000e080001097983 */ /* 0x000ea20000300800 */
[----:B---3--:R-:W-:Y:S01]  /*e490*/  @!P3 IMAD.MOV R10, RZ, RZ, -R10 ;  /* 0x000000ffff0ab224 */ /* 0x008fe200078e0a0a */
[----:B------:R-:W-:Y:S02]  /*e4a0*/  ISETP.GE.AND P3, PT, R8, RZ, PT ;  /* 0x000000ff0800720c */ /* 0x000fe40003f66270 */
[----:B------:R-:W3:Y:S01]  /*e4b0*/  LDL.LU R8, [R1+0xe04] ;  /* 0x000e040001087983 */ /* 0x000ee20000300800 */
[----:B------:R-:W-:Y:S02]  /*e4c0*/  ISETP.NE.AND P0, PT, RZ, UR14, PT ;  /* 0x0000000eff007c0c */ /* 0x000fe4000bf05270 */
[----:B------:R-:W-:Y:S02]  /*e4d0*/  LOP3.LUT R250, RZ, UR14, RZ, 0x33, !PT ;  /* 0x0000000efffa7c12 */ /* 0x000fe4000f8e33ff */
[----:B------:R-:W-:Y:S02]  /*e4e0*/  @!P4 IADD3 R7, PT, PT, -R7, RZ, RZ ;  /* 0x000000ff0707c210 */ /* 0x000fe40007ffe1ff */
[----:B------:R-:W-:-:S02]  /*e4f0*/  SEL R248, R250, R248, !P0 ;  /* 0x000000f8faf87207 */ /* 0x000fc40004000000 */
[----:B------:R-:W-:Y:S02]  /*e500*/  ISETP.GE.AND P4, PT, R5, RZ, PT ;  /* 0x000000ff0500720c */ /* 0x000fe40003f86270 */
[----:B------:R-:W-:Y:S02]  /*e510*/  SEL R249, R250, R249, !P0 ;  /* 0x000000f9faf97207 */ /* 0x000fe40004000000 */
[----:B------:R-:W-:Y:S02]  /*e520*/  ISETP.GE.AND P6, PT, R6, RZ, PT ;  /* 0x000000ff0600720c */ /* 0x000fe40003fc6270 */
[C---:B----4-:R-:W-:Y:S02]  /*e530*/  SEL R0, R250.reuse, R0, !P0 ;  /* 0x00000000fa007207 */ /* 0x050fe40004000000 */
[C---:B------:R-:W-:Y:S02]  /*e540*/  SEL R252, R250.reuse, R252, !P0 ;  /* 0x000000fcfafc7207 */ /* 0x040fe40004000000 */
[----:B------:R-:W-:Y:S01]  /*e550*/  SEL R12, R250, R12, !P0 ;  /* 0x0000000cfa0c7207 */ /* 0x000fe20004000000 */
[----:B--2---:R-:W-:Y:S01]  /*e560*/  @!P1 IMAD.MOV R9, RZ, RZ, -R9 ;  /* 0x000000ffff099224 */ /* 0x004fe200078e0a09 */
[----:B------:R-:W-:-:S02]  /*e570*/  ISETP.GE.AND P1, PT, R3, RZ, PT ;  /* 0x000000ff0300720c */ /* 0x000fc40003f26270 */
[----:B------:R-:W2:Y:S01]  /*e580*/  LDL.LU R3, [R1+0xe00] ;  /* 0x000e000001037983 */ /* 0x000ea20000300800 */
[----:B---3--:R-:W-:Y:S01]  /*e590*/  @!P2 IMAD.MOV R8, RZ, RZ, -R8 ;  /* 0x000000ffff08a224 */ /* 0x008fe200078e0a08 */
[----:B------:R-:W-:Y:S02]  /*e5a0*/  ISETP.GE.AND P2, PT, R4, RZ, PT ;  /* 0x000000ff0400720c */ /* 0x000fe40003f46270 */
[----:B------:R-:W3:Y:S04]  /*e5b0*/  LDL.LU R4, [R1+0xdfc] ;  /* 0x000dfc0001047983 */ /* 0x000ee80000300800 */
[----:B------:R-:W4:Y:S04]  /*e5c0*/  LDL.LU R5, [R1+0xdf8] ;  /* 0x000df80001057983 */ /* 0x000f280000300800 */
[----:B------:R-:W2:Y:S04]  /*e5d0*/  LDL.LU R6, [R1+0xdf4] ;  /* 0x000df40001067983 */ /* 0x000ea80000300800 */
[----:B------:R1:W-:Y:S04]  /*e5e0*/  STL [R1+0x120], R248 ;  /* 0x000120f801007387 */ /* 0x0003e80000100800 */
[----:B-1----:R-:W2:Y:S04]  /*e5f0*/  LDL.LU R248, [R1+0xdf0] ;  /* 0x000df00001f87983 */ /* 0x002ea80000300800 */
[----:B------:R1:W-:Y:S04]  /*e600*/  STL [R1+0x11c], R249 ;  /* 0x00011cf901007387 */ /* 0x0003e80000100800 */
[----:B-1----:R-:W3:Y:S04]  /*e610*/  LDL.LU R249, [R1+0xdec] ;  /* 0x000dec0001f97983 */ /* 0x002ee80000300800 */
[----:B------:R1:W-:Y:S04]  /*e620*/  STL [R1+0x118], R0 ;  /* 0x0001180001007387 */ /* 0x0003e80000100800 */
[----:B-1----:R-:W4:Y:S04]  /*e630*/  LDL.LU R0, [R1+0xde8] ;  /* 0x000de80001007983 */ /* 0x002f280000300800 */
[----:B------:R1:W-:Y:S04]  /*e640*/  STL [R1+0x114], R252 ;  /* 0x000114fc01007387 */ /* 0x0003e80000100800 */
[----:B-1----:R-:W4:Y:S04]  /*e650*/  LDL.LU R252, [R1+0xde4] ;  /* 0x000de40001fc7983 */ /* 0x002f280000300800 */
[----:B------:R1:W-:Y:S04]  /*e660*/  STL [R1+0x110], R12 ;  /* 0x0001100c01007387 */ /* 0x0003e80000100800 */
[----:B-1----:R-:W4:Y:S01]  /*e670*/  LDL.LU R12, [R1+0xde0] ;  /* 0x000de000010c7983 */ /* 0x002f220000300800 */
[----:B------:R-:W-:-:S02]  /*e680*/  SEL R76, R250, R76, !P0 ;  /* 0x0000004cfa4c7207 */ /* 0x000fc40004000000 */
[C---:B------:R-:W-:Y:S02]  /*e690*/  SEL R75, R250.reuse, R75, !P0 ;  /* 0x0000004bfa4b7207 */ /* 0x040fe40004000000 */
[C---:B------:R-:W-:Y:S02]  /*e6a0*/  SEL R74, R250.reuse, R74, !P0 ;  /* 0x0000004afa4a7207 */ /* 0x040fe40004000000 */
[C---:B------:R-:W-:Y:S02]  /*e6b0*/  SEL R73, R250.reuse, R73, !P0 ;  /* 0x00000049fa497207 */ /* 0x040fe40004000000 */
[C---:B------:R-:W-:Y:S02]  /*e6c0*/  SEL R72, R250.reuse, R72, !P0 ;  /* 0x00000048fa487207 */ /* 0x040fe40004000000 */
[C---:B------:R-:W-:Y:S02]  /*e6d0*/  SEL R71, R250.reuse, R71, !P0 ;  /* 0x00000047fa477207 */ /* 0x040fe40004000000 */
        /* <DEDUP_REMOVED lines=39> */
[C---:B--2---:R-:W-:Y:S02]  /*e950*/  SEL R248, R250.reuse, R248, !P0 ;  /* 0x000000f8faf87207 */ /* 0x044fe40004000000 */
[C---:B---3--:R-:W-:Y:S02]  /*e960*/  SEL R249, R250.reuse, R249, !P0 ;  /* 0x000000f9faf97207 */ /* 0x048fe40004000000 */
[C---:B----4-:R-:W-:Y:S02]  /*e970*/  SEL R0, R250.reuse, R0, !P0 ;  /* 0x00000000fa007207 */ /* 0x050fe40004000000 */
[----:B------:R-:W-:-:S02]  /*e980*/  SEL R252, R250, R252, !P0 ;  /* 0x000000fcfafc7207 */ /* 0x000fc40004000000 */
[----:B------:R-:W-:-:S05]  /*e990*/  SEL R12, R250, R12, !P0 ;  /* 0x0000000cfa0c7207 */ /* 0x000fca0004000000 */
[----:B------:R1:W-:Y:S04]  /*e9a0*/  STL [R1+0x10c], R12 ;  /* 0x00010c0c01007387 */ /* 0x0003e80000100800 */
[----:B-1----:R-:W2:Y:S04]  /*e9b0*/  LDL.LU R12, [R1+0xddc] ;  /* 0x000ddc00010c7983 */ /* 0x002ea80000300800 */
[----:B------:R1:W-:Y:S04]  /*e9c0*/  STL [R1+0x108], R252 ;  /* 0x000108fc01007387 */ /* 0x0003e80000100800 */
[----:B-1----:R-:W3:Y:S04]  /*e9d0*/  LDL.LU R252, [R1+0xdd8] ;  /* 0x000dd80001fc7983 */ /* 0x002ee80000300800 */
[----:B------:R1:W-:Y:S04]  /*e9e0*/  STL [R1+0x104], R0 ;  /* 0x0001040001007387 */ /* 0x0003e80000100800 */
[----:B------:R-:W-:Y:S01]  /*e9f0*/  STL [R1+0x100], R249 ;  /* 0x000100f901007387 */ /* 0x000fe20000100800 */
[----:B-1----:R-:W-:-:S03]  /*ea00*/  SEL R0, R250, R247, !P0 ;  /* 0x000000f7fa007207 */ /* 0x002fc60004000000 */
[----:B------:R-:W-:Y:S04]  /*ea10*/  STL [R1+0xfc], R248 ;  /* 0x0000fcf801007387 */ /* 0x000fe80000100800 */
[----:B------:R1:W-:Y:S04]  /*ea20*/  STL [R1+0xf8], R0 ;  /* 0x0000f80001007387 */ /* 0x0003e80000100800 */
[----:B------:R-:W-:Y:S04]  /*ea30*/  STL [R1+0x174], R76 ;  /* 0x0001744c01007387 */ /* 0x000fe80000100800 */
        /* <DEDUP_REMOVED lines=37> */
[----:B------:R4:W-:Y:S01]  /*ec90*/  STL [R1+0x5c8], R34 ;  /* 0x0005c82201007387 */ /* 0x0009e20000100800 */
[----:B-1----:R-:W-:-:S02]  /*eca0*/  SEL R0, R250, R95, !P0 ;  /* 0x0000005ffa007207 */ /* 0x002fc40004000000 */
[C---:B----4-:R-:W-:Y:S02]  /*ecb0*/  SEL R34, R250.reuse, R31, !P0 ;  /* 0x0000001ffa227207 */ /* 0x050fe40004000000 */
[C---:B------:R-:W-:Y:S02]  /*ecc0*/  SEL R31, R250.reuse, R30, !P0 ;  /* 0x0000001efa1f7207 */ /* 0x040fe40004000000 */
[C---:B------:R-:W-:Y:S02]  /*ecd0*/  SEL R30, R250.reuse, R29, !P0 ;  /* 0x0000001dfa1e7207 */ /* 0x040fe40004000000 */
[C---:B------:R-:W-:Y:S01]  /*ece0*/  SEL R29, R250.reuse, R28, !P0 ;  /* 0x0000001cfa1d7207 */ /* 0x040fe20004000000 */
[----:B------:R-:W-:Y:S01]  /*ecf0*/  STL [R1+0x5d4], R34 ;  /* 0x0005d42201007387 */ /* 0x000fe20000100800 */
[C---:B------:R-:W-:Y:S02]  /*ed00*/  SEL R28, R250.reuse, R27, !P0 ;  /* 0x0000001bfa1c7207 */ /* 0x040fe40004000000 */
[C---:B------:R-:W-:Y:S01]  /*ed10*/  SEL R27, R250.reuse, R26, !P0 ;  /* 0x0000001afa1b7207 */ /* 0x040fe20004000000 */
[----:B------:R-:W-:Y:S01]  /*ed20*/  STL [R1+0x5d8], R31 ;  /* 0x0005d81f01007387 */ /* 0x000fe20000100800 */
[----:B------:R-:W-:-:S02]  /*ed30*/  SEL R26, R250, R25, !P0 ;  /* 0x00000019fa1a7207 */ /* 0x000fc40004000000 */
[C---:B------:R-:W-:Y:S01]  /*ed40*/  SEL R25, R250.reuse, R24, !P0 ;  /* 0x00000018fa197207 */ /* 0x040fe20004000000 */
[----:B------:R-:W-:Y:S01]  /*ed50*/  STL [R1+0x5dc], R30 ;  /* 0x0005dc1e01007387 */ /* 0x000fe20000100800 */
[C---:B------:R-:W-:Y:S02]  /*ed60*/  SEL R24, R250.reuse, R23, !P0 ;  /* 0x00000017fa187207 */ /* 0x040fe40004000000 */
[C---:B------:R-:W-:Y:S01]  /*ed70*/  SEL R248, R250.reuse, R92, !P0 ;  /* 0x0000005cfaf87207 */ /* 0x040fe20004000000 */
[----:B------:R-:W-:Y:S01]  /*ed80*/  STL [R1+0x5e0], R29 ;  /* 0x0005e01d01007387 */ /* 0x000fe20000100800 */
[----:B------:R-:W-:-:S03]  /*ed90*/  SEL R23, R250, R22, !P0 ;  /* 0x00000016fa177207 */ /* 0x000fc60004000000 */
[----:B------:R-:W-:Y:S01]  /*eda0*/  STL [R1+0x5e4], R28 ;  /* 0x0005e41c01007387 */ /* 0x000fe20000100800 */
[C---:B------:R-:W-:Y:S01]  /*edb0*/  SEL R22, R250.reuse, R21, !P0 ;  /* 0x00000015fa167207 */ /* 0x040fe20004000000 */
[----:B------:R-:W-:Y:S02]  /*edc0*/  IMAD.MOV.U32 R92, RZ, RZ, R0 ;  /* 0x000000ffff5c7224 */ /* 0x000fe400078e0000 */
[----:B------:R-:W-:Y:S01]  /*edd0*/  STL [R1+0x5e8], R27 ;  /* 0x0005e81b01007387 */ /* 0x000fe20000100800 */
[----:B------:R-:W-:-:S03]  /*ede0*/  SEL R21, R250, R20, !P0 ;  /* 0x00000014fa157207 */ /* 0x000fc60004000000 */
[----:B------:R-:W-:Y:S01]  /*edf0*/  STL [R1+0x5ec], R26 ;  /* 0x0005ec1a01007387 */ /* 0x000fe20000100800 */
[C---:B------:R-:W-:Y:S01]  /*ee00*/  SEL R0, R250.reuse, R90, !P0 ;  /* 0x0000005afa007207 */ /* 0x040fe20004000000 */
[----:B------:R-:W-:Y:S01]  /*ee10*/  IMAD.MOV.U32 R90, RZ, RZ, R248 ;  /* 0x000000ffff5a7224 */ /* 0x000fe200078e00f8 */
[C---:B------:R-:W-:Y:S01]  /*ee20*/  SEL R20, R250.reuse, R19, !P0 ;  /* 0x00000013fa147207 */ /* 0x040fe20004000000 */
[----:B------:R-:W-:Y:S01]  /*ee30*/  STL [R1+0x5f0], R25 ;  /* 0x0005f01901007387 */ /* 0x000fe20000100800 */
[----:B------:R-:W-:-:S03]  /*ee40*/  SEL R19, R250, R18, !P0 ;  /* 0x00000012fa137207 */ /* 0x000fc60004000000 */
[----:B------:R-:W-:Y:S01]  /*ee50*/  STL [R1+0x5f4], R24 ;  /* 0x0005f41801007387 */ /* 0x000fe20000100800 */
[----:B------:R-:W-:-:S03]  /*ee60*/  SEL R18, R250, R17, !P0 ;  /* 0x00000011fa127207 */ /* 0x000fc60004000000 */
[----:B------:R-:W-:Y:S01]  /*ee70*/  STL [R1+0x5f8], R23 ;  /* 0x0005f81701007387 */ /* 0x000fe20000100800 */
[----:B------:R-:W-:-:S03]  /*ee80*/  @!P5 IMAD.MOV R6, RZ, RZ, -R6 ;  /* 0x000000ffff06d224 */ /* 0x000fc600078e0a06 */
[----:B------:R-:W4:Y:S01]  /*ee90*/  LDL.LU R248, [R1] ;  /* 0x0000000001f87983 */ /* 0x000f220000300800 */
[----:B------:R-:W-:-:S03]  /*eea0*/  SEL R249, R250, R94, !P0 ;  /* 0x0000005efaf97207 */ /* 0x000fc60004000000 */
[----:B------:R-:W-:Y:S01]  /*eeb0*/  STL [R1+0x5fc], R22 ;  /* 0x0005fc1601007387 */ /* 0x000fe20000100800 */
[----:B------:R-:W-:-:S03]  /*eec0*/  SEL R94, R250, R86, !P0 ;  /* 0x00000056fa5e7207 */ /* 0x000fc60004000000 */
[----:B------:R-:W-:Y:S01]  /*eed0*/  STL [R1+0x600], R21 ;  /* 0x0006001501007387 */ /* 0x000fe20000100800 */
[----:B------:R-:W-:-:S03]  /*eee0*/  @!P3 IMAD.MOV R5, RZ, RZ, -R5 ;  /* 0x000000ffff05b224 */ /* 0x000fc600078e0a05 */
[----:B------:R-:W-:Y:S01]  /*eef0*/  STL [R1+0x604], R20 ;  /* 0x0006041401007387 */ /* 0x000fe20000100800 */
[----:B------:R-:W-:Y:S01]  /*ef00*/  IMAD.MOV.U32 R86, RZ, RZ, R0 ;  /* 0x000000ffff567224 */ /* 0x000fe200078e0000 */
[----:B------:R-:W-:Y:S02]  /*ef10*/  SEL R0, R250, R7, !P0 ;  /* 0x00000007fa007207 */ /* 0x000fe40004000000 */
[----:B------:R-:W-:Y:S01]  /*ef20*/  STL [R1+0x608], R19 ;  /* 0x0006081301007387 */ /* 0x000fe20000100800 */
[----:B------:R-:W-:-:S03]  /*ef30*/  @!P1 IMAD.MOV R4, RZ, RZ, -R4 ;  /* 0x000000ffff049224 */ /* 0x000fc600078e0a04 */
[----:B------:R-:W-:Y:S01]  /*ef40*/  STL [R1+0x60c], R18 ;  /* 0x00060c1201007387 */ /* 0x000fe20000100800 */
[----:B------:R-:W-:-:S03]  /*ef50*/  SEL R6, R250, R6, !P0 ;  /* 0x00000006fa067207 */ /* 0x000fc60004000000 */
[----:B------:R-:W-:Y:S01]  /*ef60*/  STL [R1+0x610], R16 ;  /* 0x0006101001007387 */ /* 0x000fe20000100800 */
[----:B------:R-:W-:-:S03]  /*ef70*/  SEL R5, R250, R5, !P0 ;  /* 0x00000005fa057207 */ /* 0x000fc60004000000 */
[----:B------:R-:W-:Y:S04]  /*ef80*/  STL [R1+0x618], R14 ;  /* 0x0006180e01007387 */ /* 0x000fe80000100800 */
[----:B------:R-:W-:Y:S04]  /*ef90*/  STL [R1+0x620], R11 ;  /* 0x0006200b01007387 */ /* 0x000fe80000100800 */
[----:B------:R-:W-:Y:S04]  /*efa0*/  STL [R1+0x628], R9 ;  /* 0x0006280901007387 */ /* 0x000fe80000100800 */
[----:B------:R-:W-:Y:S04]  /*efb0*/  STL [R1+0x62c], R8 ;  /* 0x00062c0801007387 */ /* 0x000fe80000100800 */
[----:B------:R1:W-:Y:S01]  /*efc0*/  STL [R1+0x630], R0 ;  /* 0x0006300001007387 */ /* 0x0003e20000100800 */
[----:B------:R-:W-:-:S03]  /*efd0*/  SEL R62, R250, R54, !P0 ;  /* 0x00000036fa3e7207 */ /* 0x000fc60004000000 */
[----:B------:R2:W-:Y:S04]  /*efe0*/  STL [R1+0x634], R6 ;  /* 0x0006340601007387 */ /* 0x0005e80000100800 */
[----:B------:R-:W3:Y:S01]  /*eff0*/  LDL.LU R73, [R1+0x30] ;  /* 0x0000300001497983 */ /* 0x000ee20000300800 */
[----:B-1----:R-:W-:-:S03]  /*f000*/  SEL R0, R250, R4, !P0 ;  /* 0x00000004fa007207 */ /* 0x002fc60004000000 */
[----:B------:R1:W-:Y:S01]  /*f010*/  STL [R1+0x638], R5 ;  /* 0x0006380501007387 */ /* 0x0003e20000100800 */
[----:B------:R-:W-:-:S03]  /*f020*/  SEL R63, R250, R56, !P0 ;  /* 0x00000038fa3f7207 */ /* 0x000fc60004000000 */
[----:B------:R-:W3:Y:S04]  /*f030*/  LDL.LU R54, [R1+0x34] ;  /* 0x0000340001367983 */ /* 0x000ee80000300800 */
[----:B------:R1:W-:Y:S04]  /*f040*/  STL [R1+0x63c], R0 ;  /* 0x00063c0001007387 */ /* 0x0003e80000100800 */
[----:B------:R-:W3:Y:S04]  /*f050*/  LDL.LU R55, [R1+0x38] ;  /* 0x0000380001377983 */ /* 0x000ee80000300800 */
[----:B------:R-:W3:Y:S04]  /*f060*/  LDL.LU R56, [R1+0x3c] ;  /* 0x00003c0001387983 */ /* 0x000ee80000300800 */
[----:B------:R-:W3:Y:S04]  /*f070*/  LDL.LU R71, [R1+0x60] ;  /* 0x0000600001477983 */ /* 0x000ee80000300800 */
[----:B------:R-:W3:Y:S01]  /*f080*/  LDL.LU R72, [R1+0x70] ;  /* 0x0000700001487983 */ /* 0x000ee20000300800 */
[----:B------:R-:W-:-:S02]  /*f090*/  SEL R247, R250, R246, !P0 ;  /* 0x000000f6faf77207 */ /* 0x000fc40004000000 */
[C---:B------:R-:W-:Y:S02]  /*f0a0*/  SEL R246, R250.reuse, R93, !P0 ;  /* 0x0000005dfaf67207 */ /* 0x040fe40004000000 */
[----:B------:R-:W-:Y:S01]  /*f0b0*/  SEL R93, R250, R83, !P0 ;  /* 0x00000053fa5d7207 */ /* 0x000fe20004000000 */
[----:B------:R-:W-:Y:S02]  /*f0c0*/  IMAD.MOV.U32 R83, RZ, RZ, R85 ;  /* 0x000000ffff537224 */ /* 0x000fe400078e0055 */
[----:B------:R-:W-:Y:S02]  /*f0d0*/  IMAD.MOV.U32 R85, RZ, RZ, R249 ;  /* 0x000000ffff557224 */ /* 0x000fe400078e00f9 */
[----:B------:R-:W1:Y:S02]  /*f0e0*/  S2R R249, SR_TID.X ;  /* 0x0000000000f97919 */ /* 0x000e640000002100 */
[----:B-1----:R-:W-:-:S05]  /*f0f0*/  LOP3.LUT R249, R249, 0x3f, RZ, 0xc0, !PT ;  /* 0x0000003ff9f97812 */ /* 0x002fca00078ec0ff */
[----:B------:R-:W-:Y:S02]  /*f100*/  IMAD R76, R249, UR19, RZ ;  /* 0x00000013f94c7c24 */ /* 0x000fe4000f8e02ff */
[----:B------:R-:W3:Y:S04]  /*f110*/  LDL.LU R249, [R1+0x40] ;  /* 0x0000400001f97983 */ /* 0x000ee80000300800 */
[----:B------:R-:W3:Y:S04]  /*f120*/  LDL.LU R74, [R1+0x44] ;  /* 0x00004400014a7983 */ /* 0x000ee80000300800 */
[----:B------:R-:W3:Y:S01]  /*f130*/  LDL.LU R75, [R1+0x48] ;  /* 0x00004800014b7983 */ /* 0x000ee20000300800 */
[----:B--2---:R-:W1:Y:S01]  /*f140*/  S2R R6, SR_TID.X ;  /* 0x0000000000067919 */ /* 0x004e620000002100 */
[----:B------:R-:W-:Y:S01]  /*f150*/  SEL R96, R250, R96, !P0 ;  /* 0x00000060fa607207 */ /* 0x000fe20004000000 */
[----:B------:R-:W-:-:S02]  /*f160*/  @!P2 IMAD.MOV R3, RZ, RZ, -R3 ;  /* 0x000000ffff03a224 */ /* 0x000fc400078e0a03 */
[----:B------:R-:W-:Y:S01]  /*f170*/  @!P4 IMAD.MOV R2, RZ, RZ, -R2 ;  /* 0x000000ffff02c224 */ /* 0x000fe200078e0a02 */
[C---:B------:R-:W-:Y:S01]  /*f180*/  SEL R87, R250.reuse, R87, !P0 ;  /* 0x00000057fa577207 */ /* 0x040fe20004000000 */
[----:B------:R-:W-:Y:S01]  /*f190*/  @!P6 IMAD.MOV R251, RZ, RZ, -R251 ;  /* 0x000000fffffbe224 */ /* 0x000fe200078e0afb */
[C---:B------:R-:W-:Y:S01]  /*f1a0*/  SEL R245, R250.reuse, R245, !P0 ;  /* 0x000000f5faf57207 */ /* 0x040fe20004000000 */
[----:B------:R-:W-:Y:S01]  /*f1b0*/  IMAD.MOV.U32 R95, RZ, RZ, R96 ;  /* 0x000000ffff5f7224 */ /* 0x000fe200078e0060 */
[C---:B------:R-:W-:Y:S01]  /*f1c0*/  SEL R96, R250.reuse, R88, !P0 ;  /* 0x00000058fa607207 */ /* 0x040fe20004000000 */
[----:B------:R-:W2:Y:S01]  /*f1d0*/  LDL.LU R57, [R1+0x4c] ;  /* 0x00004c0001397983 */ /* 0x000ea20000300800 */
[C---:B------:R-:W-:Y:S02]  /*f1e0*/  SEL R244, R250.reuse, R244, !P0 ;  /* 0x000000f4faf47207 */ /* 0x040fe40004000000 */
[C---:B------:R-:W-:Y:S01]  /*f1f0*/  SEL R243, R250.reuse, R243, !P0 ;  /* 0x000000f3faf37207 */ /* 0x040fe20004000000 */
[----:B------:R-:W2:Y:S01]  /*f200*/  LDL.LU R58, [R1+0x50] ;  /* 0x00005000013a7983 */ /* 0x000ea20000300800 */
[----:B------:R-:W-:-:S02]  /*f210*/  SEL R242, R250, R242, !P0 ;  /* 0x000000f2faf27207 */ /* 0x000fc40004000000 */
[C---:B------:R-:W-:Y:S02]  /*f220*/  SEL R241, R250.reuse, R241, !P0 ;  /* 0x000000f1faf17207 */ /* 0x040fe40004000000 */
[C---:B------:R-:W-:Y:S02]  /*f230*/  SEL R240, R250.reuse, R240, !P0 ;  /* 0x000000f0faf07207 */ /* 0x040fe40004000000 */
[----:B------:R-:W-:Y:S02]  /*f240*/  SEL R239, R250, R239, !P0 ;  /* 0x000000effaef7207 */ /* 0x000fe40004000000 */
[--C-:B-1----:R-:W-:Y:S02]  /*f250*/  SHF.R.U32.HI R70, RZ, 0x6, R6.reuse ;  /* 0x00000006ff467819 */ /* 0x102fe40000011606 */
[----:B------:R-:W-:Y:S02]  /*f260*/  SHF.R.U32.HI R69, RZ, 0x6, R6 ;  /* 0x00000006ff457819 */ /* 0x000fe40000011606 */
[----:B------:R-:W-:-:S02]  /*f270*/  SGXT.U32 R70, R70, 0x1 ;  /* 0x000000014646781a */ /* 0x000fc40000000000 */
[----:B------:R-:W-:-:S03]  /*f280*/  SGXT.U32 R69, R69, 0x1 ;  /* 0x000000014545781a */ /* 0x000fc60000000000 */
[----:B------:R-:W-:Y:S01]  /*f290*/  IMAD R70, R70, UR18, RZ ;  /* 0x0000001246467c24 */ /* 0x000fe2000f8e02ff */
[C---:B------:R-:W-:Y:S01]  /*f2a0*/  SEL R238, R250.reuse, R238, !P0 ;  /* 0x000000eefaee7207 */ /* 0x040fe20004000000 */
[----:B------:R-:W-:Y:S01]  /*f2b0*/  IMAD R69, R69, UR18, RZ ;  /* 0x0000001245457c24 */ /* 0x000fe2000f8e02ff */
        /* <DEDUP_REMOVED lines=56> */
[----:B------:R-:W-:Y:S01]  /*f640*/  SEL R181, R250, R181, !P0 ;  /* 0x000000b5fab57207 */ /* 0x000fe20004000000 */
[----:B----4-:R-:W-:Y:S01]  /*f650*/  IMAD R4, R248, UR4, RZ ;  /* 0x00000004f8047c24 */ /* 0x010fe2000f8e02ff */
        /* <DEDUP_REMOVED lines=101> */
[C---:B------:R-:W-:Y:S01]  /*fcb0*/  SEL R0, R250.reuse, R2, !P0 ;  /* 0x00000002fa007207 */ /* 0x040fe20004000000 */
[----:B------:R-:W-:Y:S01]  /*fcc0*/  IMAD.MOV.U32 R84, RZ, RZ, R87 ;  /* 0x000000ffff547224 */ /* 0x000fe200078e0057 */
[----:B------:R-:W-:Y:S01]  /*fcd0*/  SEL R250, R250, R251, !P0 ;  /* 0x000000fbfafa7207 */ /* 0x000fe20004000000 */
[----:B---3--:R-:W-:Y:S01]  /*fce0*/  IMAD R70, R252, 0x2, R70 ;  /* 0x00000002fc467824 */ /* 0x008fe200078e0246 */
[----:B------:R-:W-:Y:S01]  /*fcf0*/  LEA R248, P0, R4, UR8, 0x2 ;  /* 0x0000000804f87c11 */ /* 0x000fe2000f8010ff */
[----:B------:R-:W-:Y:S01]  /*fd00*/  IMAD.MOV.U32 R87, RZ, RZ, R90 ;  /* 0x000000ffff577224 */ /* 0x000fe200078e005a */
[----:B------:R-:W3:Y:S01]  /*fd10*/  LDL.LU R59, [R1+0x54] ;  /* 0x00005400013b7983 */ /* 0x000ee20000300800 */
[----:B------:R-:W-:Y:S01]  /*fd20*/  IMAD.MOV.U32 R90, RZ, RZ, R246 ;  /* 0x000000ffff5a7224 */ /* 0x000fe200078e00f6 */
[----:B------:R-:W-:Y:S01]  /*fd30*/  LEA R246, P1, R76, UR10, 0x2 ;  /* 0x0000000a4cf67c11 */ /* 0x000fe2000f8210ff */
[----:B------:R-:W-:Y:S01]  /*fd40*/  IMAD R2, R252, 0x2, R12 ;  /* 0x00000002fc027824 */ /* 0x000fe200078e020c */
[----:B------:R-:W-:Y:S01]  /*fd50*/  LEA.HI.X.SX32 R4, R4, UR9, 0x2, P0 ;  /* 0x0000000904047c11 */ /* 0x000fe200080f16ff */
[----:B------:R-:W4:Y:S01]  /*fd60*/  LDL.LU R60, [R1+0x58] ;  /* 0x00005800013c7983 */ /* 0x000f220000300800 */
[-C--:B------:R-:W-:Y:S01]  /*fd70*/  LEA R8, P4, R69, R248.reuse, 0x2 ;  /* 0x000000f845087211 */ /* 0x080fe200078810ff */
[----:B------:R-:W-:Y:S01]  /*fd80*/  IMAD.MOV.U32 R47, RZ, RZ, R63 ;  /* 0x000000ffff2f7224 */ /* 0x000fe200078e003f */
[-C--:B------:R-:W-:Y:S01]  /*fd90*/  LEA R24, P6, R70, R248.reuse, 0x2 ;  /* 0x000000f846187211 */ /* 0x080fe200078c10ff */
[----:B------:R-:W-:Y:S01]  /*fda0*/  IMAD R38, R170, UR12, RZ ;  /* 0x0000000caa267c24 */ /* 0x000fe2000f8e02ff */
[----:B------:R-:W-:Y:S01]  /*fdb0*/  LEA.HI.X.SX32 R13, R76, UR11, 0x2, P1 ;  /* 0x0000000b4c0d7c11 */ /* 0x000fe200088f16ff */
[----:B------:R-:W-:Y:S01]  /*fdc0*/  IMAD R36, R171, UR12, RZ ;  /* 0x0000000cab247c24 */ /* 0x000fe2000f8e02ff */
[-C--:B------:R-:W-:Y:S01]  /*fdd0*/  LEA R22, P3, R71, R248.reuse, 0x2 ;  /* 0x000000f847167211 */ /* 0x080fe200078610ff */
[----:B------:R-:W-:Y:S01]  /*fde0*/  IMAD.MOV.U32 R44, RZ, RZ, R62 ;  /* 0x000000ffff2c7224 */ /* 0x000fe200078e003e */
[----:B------:R-:W-:Y:S01]  /*fdf0*/  LEA R20, P1, R72, R248, 0x2 ;  /* 0x000000f848147211 */ /* 0x000fe200078210ff */
[----:B------:R-:W-:Y:S01]  /*fe00*/  IMAD R41, R203, UR12, RZ ;  /* 0x0000000ccb297c24 */ /* 0x000fe2000f8e02ff */
[-C--:B------:R-:W-:Y:S01]  /*fe10*/  LEA.HI.X.SX32 R9, R69, R4.reuse, 0x2, P4 ;  /* 0x0000000445097211 */ /* 0x080fe200020f16ff */
[----:B------:R-:W-:Y:S01]  /*fe20*/  IMAD R40, R202, UR12, RZ ;  /* 0x0000000cca287c24 */ /* 0x000fe2000f8e02ff */
[-C--:B------:R-:W-:Y:S01]  /*fe30*/  LEA.HI.X.SX32 R25, R70, R4.reuse, 0x2, P6 ;  /* 0x0000000446197211 */ /* 0x080fe200030f16ff */
[----:B------:R-:W-:Y:S01]  /*fe40*/  IMAD R39, R201, UR12, RZ ;  /* 0x0000000cc9277c24 */ /* 0x000fe2000f8e02ff */
[-C--:B------:R-:W-:Y:S01]  /*fe50*/  LEA.HI.X.SX32 R23, R71, R4.reuse, 0x2, P3 ;  /* 0x0000000447177211 */ /* 0x080fe200018f16ff */
[----:B------:R1:W-:Y:S01]  /*fe60*/  STL.64 [R1], R8 ;  /* 0x0000000801007387 */ /* 0x0003e20000100a00 */
[----:B------:R-:W-:Y:S01]  /*fe70*/  LEA.HI.X.SX32 R21, R72, R4, 0x2, P1 ;  /* 0x0000000448157211 */ /* 0x000fe200008f16ff */
[----:B------:R-:W-:Y:S01]  /*fe80*/  IMAD R37, R200, UR12, RZ ;  /* 0x0000000cc8257c24 */ /* 0x000fe2000f8e02ff */
[-C--:B------:R-:W-:Y:S01]  /*fe90*/  LEA R18, P0, R73, R248.reuse, 0x2 ;  /* 0x000000f849127211 */ /* 0x080fe200078010ff */
[----:B------:R1:W-:Y:S01]  /*fea0*/  STL.64 [R1+0x528], R24 ;  /* 0x0005281801007387 */ /* 0x0003e20000100a00 */
[----:B------:R-:W-:Y:S01]  /*feb0*/  LEA R14, P2, R54, R248, 0x2 ;  /* 0x000000f8360e7211 */ /* 0x000fe200078410ff */
[----:B------:R-:W-:Y:S01]  /*fec0*/  IMAD.MOV.U32 R76, RZ, RZ, R79 ;  /* 0x000000ffff4c7224 */ /* 0x000fe200078e004f */
[----:B------:R-:W1:Y:S01]  /*fed0*/  LDCU UR11, c[0x0][0x3b0] ;  /* 0x00007600ff0b77ac */ /* 0x000e620008000800 */
[----:B------:R-:W4:Y:S01]  /*fee0*/  LDL.LU R61, [R1+0x5c] ;  /* 0x00005c00013d7983 */ /* 0x000f220000300800 */
[----:B------:R-:W-:-:S02]  /*fef0*/  IMAD R3, R252, 0x2, R2 ;  /* 0x00000002fc037824 */ /* 0x000fc400078e0202 */
[----:B------:R-:W-:Y:S01]  /*ff00*/  IMAD R35, R199, UR12, RZ ;  /* 0x0000000cc7237c24 */ /* 0x000fe2000f8e02ff */
[----:B------:R1:W-:Y:S01]  /*ff10*/  STL.64 [R1+0x520], R22 ;  /* 0x0005201601007387 */ /* 0x0003e20000100a00 */
[----:B------:R-:W-:Y:S01]  /*ff20*/  LEA.HI.X.SX32 R19, R73, R4, 0x2, P0 ;  /* 0x0000000449137211 */ /* 0x000fe200000f16ff */
[----:B------:R-:W-:Y:S01]  /*ff30*/  IMAD R31, R197, UR12, RZ ;  /* 0x0000000cc51f7c24 */ /* 0x000fe2000f8e02ff */
[----:B------:R-:W1:Y:S01]  /*ff40*/  LDCU UR9, c[0x0][0x3b0] ;  /* 0x00007600ff0977ac */ /* 0x000e620008000800 */
[----:B------:R1:W-:Y:S01]  /*ff50*/  STL.64 [R1+0x518], R20 ;  /* 0x0005181401007387 */ /* 0x0003e20000100a00 */
[----:B------:R-:W-:Y:S02]  /*ff60*/  IMAD R29, R196, UR12, RZ ;  /* 0x0000000cc41d7c24 */ /* 0x000fe4000f8e02ff */
[----:B------:R-:W-:Y:S01]  /*ff70*/  IMAD R27, R195, UR12, RZ ;  /* 0x0000000cc31b7c24 */ /* 0x000fe2000f8e02ff */
[----:B------:R-:W4:Y:S01]  /*ff80*/  LDL.LU R69, [R1+0xd8] ;  /* 0x0000d80001457983 */ /* 0x000f220000300800 */
[----:B------:R-:W-:Y:S01]  /*ff90*/  IMAD R11, R186, UR12, RZ ;  /* 0x0000000cba0b7c24 */ /* 0x000fe2000f8e02ff */
[----:B------:R-:W1:Y:S02]  /*ffa0*/  LDCU UR8, c[0x0][0x3b0] ;  /* 0x00007600ff0877ac */ /* 0x000e640008000800 */
[----:B------:R-:W4:Y:S01]  /*ffb0*/  LDL.LU R70, [R1+0xdc] ;  /* 0x0000dc0001467983 */ /* 0x000f220000300800 */
[----:B------:R-:W-:Y:S01]  /*ffc0*/  IMAD R7, R182, UR12, RZ ;  /* 0x0000000cb6077c24 */ /* 0x000fe2000f8e02ff */
[----:B------:R-:W1:Y:S02]  /*ffd0*/  LDCU UR4, c[0x0][0x3b0] ;  /* 0x00007600ff0477ac */ /* 0x000e640008000800 */
[----:B------:R-:W4:Y:S01]  /*ffe0*/  LDL.LU R65, [R1+0x64] ;  /* 0x0000640001417983 */ /* 0x000f220000300800 */
[----:B------:R-:W-:Y:S01]  /*fff0*/  IMAD.MOV.U32 R251, RZ, RZ, R5 ;  /* 0x000000fffffb7224 */ /* 0x000fe200078e0005 */
[----:B------:R-:W1:Y:S02]  /*10000*/  LDCU UR10, c[0x0][0x3b0] ;  /* 0x00007600ff0a77ac */ /* 0x000e640008000800 */
[----:B------:R-:W4:Y:S04]  /*10010*/  LDL.LU R66, [R1+0x6c] ;  /* 0x00006c0001427983 */ /* 0x000f280000300800 */
[----:B------:R1:W-:Y:S04]  /*10020*/  STL.64 [R1+0x510], R18 ;  /* 0x0005101201007387 */ /* 0x0003e80000100a00 */
[----:B------:R-:W4:Y:S04]  /*10030*/  LDL.LU R67, [R1+0xd0] ;  /* 0x0000d00001437983 */ /* 0x000f280000300800 */
[----:B------:R-:W4:Y:S04]  /*10040*/  LDL.LU R68, [R1+0xd4] ;  /* 0x0000d40001447983 */ /* 0x000f280000300800 */
[----:B------:R-:W4:Y:S01]  /*10050*/  LDL.LU R71, [R1+0xe0] ;  /* 0x0000e00001477983 */ /* 0x000f220000300800 */
[----:B-1----:R-:W-:-:S02]  /*10060*/  LEA R8, P5, R55, R248, 0x2 ;  /* 0x000000f837087211 */ /* 0x002fc400078a10ff */
[-C--:B------:R-:W-:Y:S01]  /*10070*/  LEA R24, P4, R56, R248.reuse, 0x2 ;  /* 0x000000f838187211 */ /* 0x080fe200078810ff */
[----:B------:R-:W4:Y:S01]  /*10080*/  LDL.LU R72, [R1+0xe4] ;  /* 0x0000e40001487983 */ /* 0x000f220000300800 */
[----:B------:R-:W-:Y:S02]  /*10090*/  LEA R22, P3, R249, R248, 0x2 ;  /* 0x000000f8f9167211 */ /* 0x000fe400078610ff */
[----:B------:R-:W-:Y:S01]  /*100a0*/  LEA.HI.X.SX32 R15, R54, R4, 0x2, P2 ;  /* 0x00000004360f7211 */ /* 0x000fe200010f16ff */
[----:B------:R-:W4:Y:S01]  /*100b0*/  LDL.LU R73, [R1+0xec] ;  /* 0x0000ec0001497983 */ /* 0x000f220000300800 */
[----:B------:R-:W-:Y:S02]  /*100c0*/  LEA R20, P1, R74, R248, 0x2 ;  /* 0x000000f84a147211 */ /* 0x000fe400078210ff */
[-C--:B------:R-:W-:Y:S02]  /*100d0*/  LEA.HI.X.SX32 R9, R55, R4.reuse, 0x2, P5 ;  /* 0x0000000437097211 */ /* 0x080fe400028f16ff */
[----:B------:R-:W-:-:S02]  /*100e0*/  LEA.HI.X.SX32 R25, R56, R4, 0x2, P4 ;  /* 0x0000000438197211 */ /* 0x000fc400020f16ff */
[----:B------:R-:W-:Y:S01]  /*100f0*/  LEA R18, P0, R75, R248, 0x2 ;  /* 0x000000f84b127211 */ /* 0x000fe200078010ff */
[----:B------:R2:W-:Y:S01]  /*10100*/  STL.64 [R1+0x508], R14 ;  /* 0x0005080e01007387 */ /* 0x0005e20000100a00 */
[-C--:B------:R-:W-:Y:S02]  /*10110*/  LEA.HI.X.SX32 R23, R249, R4.reuse, 0x2, P3 ;  /* 0x00000004f9177211 */ /* 0x080fe400018f16ff */
[-C--:B------:R-:W-:Y:S01]  /*10120*/  LEA.HI.X.SX32 R21, R74, R4.reuse, 0x2, P1 ;  /* 0x000000044a157211 */ /* 0x080fe200008f16ff */
[----:B------:R1:W-:Y:S01]  /*10130*/  STL.64 [R1+0xc8], R8 ;  /* 0x0000c80801007387 */ /* 0x0003e20000100a00 */
[----:B------:R-:W-:-:S03]  /*10140*/  LEA.HI.X.SX32 R19, R75, R4, 0x2, P0 ;  /* 0x000000044b137211 */ /* 0x000fc600000f16ff */
[----:B------:R3:W-:Y:S04]  /*10150*/  STL.64 [R1+0xc0], R24 ;  /* 0x0000c01801007387 */ /* 0x0007e80000100a00 */
[----:B------:R-:W4:Y:S04]  /*10160*/  LDL.LU R249, [R1+0x2c] ;  /* 0x00002c0001f97983 */ /* 0x000f280000300800 */
[----:B------:R4:W-:Y:S04]  /*10170*/  STL.64 [R1+0xb8], R22 ;  /* 0x0000b81601007387 */ /* 0x0009e80000100a00 */
[----:B------:R1:W-:Y:S04]  /*10180*/  STL.64 [R1+0xb0], R20 ;  /* 0x0000b01401007387 */ /* 0x0003e80000100a00 */
[----:B------:R-:W4:Y:S04]  /*10190*/  LDL.LU R74, [R1+0xf4] ;  /* 0x0000f400014a7983 */ /* 0x000f280000300800 */
[----:B------:R-:W-:Y:S04]  /*101a0*/  STL.64 [R1+0xa8], R18 ;  /* 0x0000a81201007387 */ /* 0x000fe80000100a00 */
[----:B------:R-:W4:Y:S01]  /*101b0*/  LDL.LU R75, [R1+0xf0] ;  /* 0x0000f000014b7983 */ /* 0x000f220000300800 */
[----:B--2---:R-:W-:-:S02]  /*101c0*/  LEA R14, P2, R57, R248, 0x2 ;  /* 0x000000f8390e7211 */ /* 0x004fc400078410ff */
[C---:B-1----:R-:W-:Y:S02]  /*101d0*/  LEA R8, P5, R58.reuse, R248, 0x2 ;  /* 0x000000f83a087211 */ /* 0x042fe400078a10ff */
[-C--:B------:R-:W-:Y:S02]  /*101e0*/  LEA.HI.X.SX32 R15, R57, R4.reuse, 0x2, P2 ;  /* 0x00000004390f7211 */ /* 0x080fe400010f16ff */
[----:B------:R-:W-:-:S03]  /*101f0*/  LEA.HI.X.SX32 R9, R58, R4, 0x2, P5 ;  /* 0x000000043a097211 */ /* 0x000fc600028f16ff */
[----:B------:R-:W-:Y:S04]  /*10200*/  STL.64 [R1+0xa0], R14 ;  /* 0x0000a00e01007387 */ /* 0x000fe80000100a00 */
[----:B------:R-:W-:Y:S01]  /*10210*/  STL.64 [R1+0x98], R8 ;  /* 0x0000980801007387 */ /* 0x000fe20000100a00 */
[----:B------:R-:W-:Y:S02]  /*10220*/  IMAD.MOV.U32 R79, RZ, RZ, R83 ;  /* 0x000000ffff4f7224 */ /* 0x000fe400078e0053 */
[----:B------:R-:W-:Y:S02]  /*10230*/  IMAD.MOV.U32 R83, RZ, RZ, R86 ;  /* 0x000000ffff537224 */ /* 0x000fe400078e0056 */
[----:B------:R-:W-:Y:S02]  /*10240*/  IMAD.MOV.U32 R86, RZ, RZ, R96 ;  /* 0x000000ffff567224 */ /* 0x000fe400078e0060 */
[----:B------:R-:W1:Y:S01]  /*10250*/  LDC R96, c[0x0][0x3a0] ;  /* 0x0000e800ff607b82 */ /* 0x000e620000000800 */
[----:B------:R-:W-:Y:S01]  /*10260*/  IMAD R252, R252, 0x2, R3 ;  /* 0x00000002fcfc7824 */ /* 0x000fe200078e0203 */
[----:B-1----:R-:W-:-:S02]  /*10270*/  IADD3 R6, PT, PT, R96, 0x3f, RZ ;  /* 0x0000003f60067810 */ /* 0x002fc40007ffe0ff */
[CC--:B---3--:R-:W-:Y:S02]  /*10280*/  LEA R24, P4, R59.reuse, R248.reuse, 0x2 ;  /* 0x000000f83b187211 */ /* 0x0c8fe400078810ff */
[C---:B----4-:R-:W-:Y:S02]  /*10290*/  LEA R22, P3, R60.reuse, R248, 0x2 ;  /* 0x000000f83c167211 */ /* 0x050fe400078610ff */
[-C--:B------:R-:W-:Y:S02]  /*102a0*/  LEA.HI.X.SX32 R25, R59, R4.reuse, 0x2, P4 ;  /* 0x000000043b197211 */ /* 0x080fe400020f16ff */
[----:B------:R-:W-:-:S03]  /*102b0*/  LEA.HI.X.SX32 R23, R60, R4, 0x2, P3 ;  /* 0x000000043c177211 */ /* 0x000fc600018f16ff */
[----:B------:R-:W-:Y:S04]  /*102c0*/  STL.64 [R1+0x90], R24 ;  /* 0x0000901801007387 */ /* 0x000fe80000100a00 */
[----:B------:R1:W-:Y:S01]  /*102d0*/  STL.64 [R1+0x88], R22 ;  /* 0x0000881601007387 */ /* 0x0003e20000100a00 */
[----:B------:R-:W-:-:S04]  /*102e0*/  LEA R20, P1, R61, R248, 0x2 ;  /* 0x000000f83d147211 */ /* 0x000fc800078210ff */
[----:B------:R-:W-:-:S05]  /*102f0*/  LEA.HI.X.SX32 R21, R61, R4, 0x2, P1 ;  /* 0x000000043d157211 */ /* 0x000fca00008f16ff */
[----:B------:R2:W-:Y:S01]  /*10300*/  STL.64 [R1+0x80], R20 ;  /* 0x0000801401007387 */ /* 0x0005e20000100a00 */
[-C--:B-1----:R-:W-:Y:S02]  /*10310*/  LEA R22, P3, R69, R248.reuse, 0x2 ;  /* 0x000000f845167211 */ /* 0x082fe400078610ff */
[----:B------:R-:W-:-:S04]  /*10320*/  LEA R18, P0, R65, R248, 0x2 ;  /* 0x000000f841127211 */ /* 0x000fc800078010ff */
[----:B------:R-:W-:Y:S02]  /*10330*/  LEA.HI.X.SX32 R19, R65, R4, 0x2, P0 ;  /* 0x0000000441137211 */ /* 0x000fe400000f16ff */
[-C--:B------:R-:W-:Y:S02]  /*10340*/  LEA R14, P2, R66, R248.reuse, 0x2 ;  /* 0x000000f8420e7211 */ /* 0x080fe400078410ff */
[-C--:B--2---:R-:W-:Y:S01]  /*10350*/  LEA R20, P1, R70, R248.reuse, 0x2 ;  /* 0x000000f846147211 */ /* 0x084fe200078210ff */
[----:B------:R1:W-:Y:S01]  /*10360*/  STL.64 [R1+0x78], R18 ;  /* 0x0000781201007387 */ /* 0x0003e20000100a00 */
[----:B------:R-:W-:Y:S02]  /*10370*/  LEA R8, P5, R67, R248, 0x2 ;  /* 0x000000f843087211 */ /* 0x000fe400078a10ff */
[----:B------:R-:W-:Y:S02]  /*10380*/  LEA.HI.X.SX32 R15, R66, R4, 0x2, P2 ;  /* 0x00000004420f7211 */ /* 0x000fe400010f16ff */
[----:B------:R-:W-:-:S02]  /*10390*/  LEA R24, P4, R68, R248, 0x2 ;  /* 0x000000f844187211 */ /* 0x000fc400078810ff */
[-C--:B------:R-:W-:Y:S02]  /*103a0*/  LEA.HI.X.SX32 R9, R67, R4.reuse, 0x2, P5 ;  /* 0x0000000443097211 */ /* 0x080fe400028f16ff */
[----:B------:R-:W-:Y:S02]  /*103b0*/  LEA.HI.X.SX32 R25, R68, R4, 0x2, P4 ;  /* 0x0000000444197211 */ /* 0x000fe400020f16ff */
[----:B-1----:R-:W-:Y:S02]  /*103c0*/  LEA R18, P0, R71, R248, 0x2 ;  /* 0x000000f847127211 */ /* 0x002fe400078010ff */
[-C--:B------:R-:W-:Y:S01]  /*103d0*/  LEA.HI.X.SX32 R23, R69, R4.reuse, 0x2, P3 ;  /* 0x0000000445177211 */ /* 0x080fe200018f16ff */
[----:B------:R-:W-:Y:S01]  /*103e0*/  STL.64 [R1+0x70], R14 ;  /* 0x0000700e01007387 */ /* 0x000fe20000100a00 */
[-C--:B------:R-:W-:Y:S02]  /*103f0*/  LEA.HI.X.SX32 R21, R70, R4.reuse, 0x2, P1 ;  /* 0x0000000446157211 */ /* 0x080fe400008f16ff */
[----:B------:R-:W-:Y:S01]  /*10400*/  LEA.HI.X.SX32 R19, R71, R4, 0x2, P0 ;  /* 0x0000000447137211 */ /* 0x000fe200000f16ff */
[----:B------:R-:W-:Y:S04]  /*10410*/  STL.64 [R1+0x68], R8 ;  /* 0x0000680801007387 */ /* 0x000fe80000100a00 */
[----:B------:R-:W-:Y:S04]  /*10420*/  STL.64 [R1+0x60], R24 ;  /* 0x0000601801007387 */ /* 0x000fe80000100a00 */
[----:B------:R-:W-:Y:S04]  /*10430*/  STL.64 [R1+0x58], R22 ;  /* 0x0000581601007387 */ /* 0x000fe80000100a00 */
[----:B------:R-:W-:Y:S04]  /*10440*/  STL.64 [R1+0x50], R20 ;  /* 0x0000501401007387 */ /* 0x000fe80000100a00 */
[----:B------:R1:W-:Y:S02]  /*10450*/  STL.64 [R1+0x48], R18 ;  /* 0x0000481201007387 */ /* 0x0003e40000100a00 */
[----:B-1----:R-:W-:-:S04]  /*10460*/  LEA R18, P0, R12, R248, 0x2 ;  /* 0x000000f80c127211 */ /* 0x002fc800078010ff */
[----:B------:R-:W-:Y:S02]  /*10470*/  LEA.HI.X.SX32 R19, R12, R4, 0x2, P0 ;  /* 0x000000040c137211 */ /* 0x000fe400000f16ff */
[----:B------:R-:W1:Y:S01]  /*10480*/  S2R R12, SR_TID.X ;  /* 0x00000000000c7919 */ /* 0x000e620000002100 */
[CC--:B------:R-:W-:Y:S02]  /*10490*/  LEA R14, P2, R72.reuse, R248.reuse, 0x2 ;  /* 0x000000f8480e7211 */ /* 0x0c0fe400078410ff */
[----:B------:R-:W-:Y:S02]  /*104a0*/  LEA R8, P5, R73, R248, 0x2 ;  /* 0x000000f849087211 */ /* 0x000fe400078a10ff */
[----:B------:R-:W-:Y:S02]  /*104b0*/  LEA.HI.X.SX32 R15, R72, R4, 0x2, P2 ;  /* 0x00000004480f7211 */ /* 0x000fe400010f16ff */
[-C--:B------:R-:W-:Y:S02]  /*104c0*/  LEA R24, P4, R249, R248.reuse, 0x2 ;  /* 0x000000f8f9187211 */ /* 0x080fe400078810ff */
[-C--:B------:R-:W-:Y:S01]  /*104d0*/  LEA R22, P3, R74, R248.reuse, 0x2 ;  /* 0x000000f84a167211 */ /* 0x080fe200078610ff */
[----:B------:R2:W-:Y:S01]  /*104e0*/  STL.64 [R1+0x40], R14 ;  /* 0x0000400e01007387 */ /* 0x0005e20000100a00 */
[----:B------:R-:W-:-:S02]  /*104f0*/  LEA R20, P1, R75, R248, 0x2 ;  /* 0x000000f84b147211 */ /* 0x000fc400078210ff */
[-C--:B------:R-:W-:Y:S02]  /*10500*/  LEA.HI.X.SX32 R9, R73, R4.reuse, 0x2, P5 ;  /* 0x0000000449097211 */ /* 0x080fe400028f16ff */
[-C--:B------:R-:W-:Y:S02]  /*10510*/  LEA.HI.X.SX32 R25, R249, R4.reuse, 0x2, P4 ;  /* 0x00000004f9197211 */ /* 0x080fe400020f16ff */
[-C--:B------:R-:W-:Y:S02]  /*10520*/  LEA.HI.X.SX32 R23, R74, R4.reuse, 0x2, P3 ;  /* 0x000000044a177211 */ /* 0x080fe400018f16ff */
[----:B------:R-:W-:Y:S02]  /*10530*/  LEA.HI.X.SX32 R21, R75, R4, 0x2, P1 ;  /* 0x000000044b157211 */ /* 0x000fe400008f16ff */
[C---:B--2---:R-:W-:Y:S01]  /*10540*/  LEA R14, P2, R2.reuse, R248, 0x2 ;  /* 0x000000f8020e7211 */ /* 0x044fe200078410ff */
[----:B------:R2:W-:Y:S03]  /*10550*/  STL.64 [R1+0x38], R8 ;  /* 0x0000380801007387 */ /* 0x0005e60000100a00 */
[----:B------:R-:W-:Y:S01]  /*10560*/  LEA.HI.X.SX32 R15, R2, R4, 0x2, P2 ;  /* 0x00000004020f7211 */ /* 0x000fe200010f16ff */
[----:B------:R-:W-:Y:S01]  /*10570*/  STL.64 [R1+0x30], R24 ;  /* 0x0000301801007387 */ /* 0x000fe20000100a00 */
[----:B-1----:R-:W-:-:S03]  /*10580*/  SHF.R.U32.HI R12, RZ, 0x6, R12 ;  /* 0x00000006ff0c7819 */ /* 0x002fc6000001160c */
[----:B------:R-:W-:Y:S01]  /*10590*/  STL.64 [R1+0x28], R22 ;  /* 0x0000281601007387 */ /* 0x000fe20000100a00 */
[----:B------:R-:W-:-:S03]  /*105a0*/  SGXT.U32 R12, R12, 0x1 ;  /* 0x000000010c0c781a */ /* 0x000fc60000000000 */
[----:B------:R-:W-:Y:S01]  /*105b0*/  STL.64 [R1+0x20], R20 ;  /* 0x0000201401007387 */ /* 0x000fe20000100a00 */
[----:B--2---:R-:W-:-:S03]  /*105c0*/  LEA R8, P5, R3, R248, 0x2 ;  /* 0x000000f803087211 */ /* 0x004fc600078a10ff */
[----:B------:R-:W-:Y:S01]  /*105d0*/  STL.64 [R1+0x18], R18 ;  /* 0x0000181201007387 */ /* 0x000fe20000100a00 */
[----:B------:R-:W-:-:S03]  /*105e0*/  LOP3.LUT R2, R12, 0x2, RZ, 0xfc, !PT ;  /* 0x000000020c027812 */ /* 0x000fc600078efcff */
[----:B------:R1:W-:Y:S01]  /*105f0*/  STL.64 [R1+0x10], R14 ;  /* 0x0000100e01007387 */ /* 0x0003e20000100a00 */
[----:B------:R-:W-:Y:S02]  /*10600*/  LEA.HI.X.SX32 R9, R3, R4, 0x2, P5 ;  /* 0x0000000403097211 */ /* 0x000fe400028f16ff */
[----:B------:R-:W-:Y:S02]  /*10610*/  LEA R248, P4, R252, R248, 0x2 ;  /* 0x000000f8fcf87211 */ /* 0x000fe400078810ff */
[----:B------:R-:W-:Y:S01]  /*10620*/  ISETP.GE.AND P2, PT, R2, R96, PT ;  /* 0x000000600200720c */ /* 0x000fe20003f46270 */
[----:B-1----:R-:W-:Y:S01]  /*10630*/  VIADD R15, R96, 0xffffffc0 ;  /* 0xffffffc0600f7836 */ /* 0x002fe20000000000 */
[----:B------:R-:W-:-:S04]  /*10640*/  LEA.HI.X.SX32 R249, R252, R4, 0x2, P4 ;  /* 0x00000004fcf97211 */ /* 0x000fc800020f16ff */
[----:B------:R-:W-:Y:S02]  /*10650*/  ISETP.GE.AND P5, PT, R2, R15, PT ;  /* 0x0000000f0200720c */ /* 0x000fe40003fa6270 */
[C---:B------:R-:W-:Y:S01]  /*10660*/  LOP3.LUT R2, R12.reuse, 0x4, RZ, 0xfc, !PT ;  /* 0x000000040c027812 */ /* 0x040fe200078efcff */
[----:B------:R-:W-:Y:S01]  /*10670*/  STL.64 [R1+0x8], R8 ;  /* 0x0000080801007387 */ /* 0x000fe20000100a00 */
[-C--:B------:R-:W-:Y:S02]  /*10680*/  ISETP.GE.AND P1, PT, R12, R96.reuse, PT ;  /* 0x000000600c00720c */ /* 0x080fe40003f26270 */
[----:B------:R-:W-:Y:S01]  /*10690*/  ISETP.GE.AND P4, PT, R2, R96, PT ;  /* 0x000000600200720c */ /* 0x000fe20003f86270 */
[----:B------:R-:W-:Y:S01]  /*106a0*/  IMAD.MOV.U32 R69, RZ, RZ, R79 ;  /* 0x000000ffff457224 */ /* 0x000fe200078e004f */
[----:B------:R-:W2:Y:S01]  /*106b0*/  LDL.LU R96, [R1+0x120] ;  /* 0x0001200001607983 */ /* 0x000ea20000300800 */
[----:B------:R-:W-:Y:S02]  /*106c0*/  IMAD.MOV.U32 R79, RZ, RZ, R80 ;  /* 0x000000ffff4f7224 */ /* 0x000fe400078e0050 */
[----:B------:R-:W-:-:S02]  /*106d0*/  IMAD.MOV.U32 R68, RZ, RZ, R76 ;  /* 0x000000ffff447224 */ /* 0x000fc400078e004c */
[----:B------:R-:W-:Y:S02]  /*106e0*/  IMAD.MOV.U32 R80, RZ, RZ, R95 ;  /* 0x000000ffff507224 */ /* 0x000fe400078e005f */
[----:B------:R-:W-:Y:S01]  /*106f0*/  IMAD.MOV.U32 R76, RZ, RZ, R94 ;  /* 0x000000ffff4c7224 */ /* 0x000fe200078e005e */
[----:B------:R-:W3:Y:S04]  /*10700*/  LDL.LU R95, [R1+0x11c] ;  /* 0x00011c00015f7983 */ /* 0x000ee80000300800 */
[----:B------:R-:W4:Y:S01]  /*10710*/  LDL.LU R94, [R1+0x118] ;  /* 0x00011800015e7983 */ /* 0x000f220000300800 */
[----:B------:R-:W-:-:S03]  /*10720*/  IMAD.MOV.U32 R75, RZ, RZ, R93 ;  /* 0x000000ffff4b7224 */ /* 0x000fc600078e005d */
[----:B------:R-:W4:Y:S01]  /*10730*/  LDL.LU R93, [R1+0x114] ;  /* 0x00011400015d7983 */ /* 0x000f220000300800 */
[----:B------:R-:W-:Y:S02]  /*10740*/  IMAD.MOV.U32 R70, RZ, RZ, R85 ;  /* 0x000000ffff467224 */ /* 0x000fe400078e0055 */
[----:B------:R-:W-:Y:S02]  /*10750*/  IMAD.MOV.U32 R74, RZ, RZ, R92 ;  /* 0x000000ffff4a7224 */ /* 0x000fe400078e005c */
[----:B------:R-:W-:Y:S01]  /*10760*/  IMAD.MOV.U32 R85, RZ, RZ, R91 ;  /* 0x000000ffff557224 */ /* 0x000fe200078e005b */
[----:B------:R-:W4:Y:S04]  /*10770*/  LDL.LU R92, [R1+0x110] ;  /* 0x00011000015c7983 */ /* 0x000f280000300800 */
[----:B------:R-:W4:Y:S01]  /*10780*/  LDL.LU R91, [R1+0x10c] ;  /* 0x00010c00015b7983 */ /* 0x000f220000300800 */
[----:B------:R-:W-:-:S02]  /*10790*/  IMAD.MOV.U32 R71, RZ, RZ, R88 ;  /* 0x000000ffff477224 */ /* 0x000fc400078e0058 */
[----:B------:R-:W-:Y:S02]  /*107a0*/  IMAD.MOV.U32 R73, RZ, RZ, R89 ;  /* 0x000000ffff497224 */ /* 0x000fe400078e0059 */
[----:B------:R-:W-:Y:S02]  /*107b0*/  IMAD.MOV.U32 R72, RZ, RZ, R90 ;  /* 0x000000ffff487224 */ /* 0x000fe400078e005a */
[----:B------:R-:W-:Y:S01]  /*107c0*/  IMAD.MOV.U32 R67, RZ, RZ, R69 ;  /* 0x000000ffff437224 */ /* 0x000fe200078e0045 */
[----:B------:R-:W4:Y:S01]  /*107d0*/  LDL.LU R90, [R1+0x108] ;  /* 0x00010800015a7983 */ /* 0x000f220000300800 */
[----:B------:R-:W-:Y:S02]  /*107e0*/  IMAD.MOV.U32 R69, RZ, RZ, R71 ;  /* 0x000000ffff457224 */ /* 0x000fe400078e0047 */
[----:B------:R-:W-:Y:S01]  /*107f0*/  IMAD.MOV.U32 R71, RZ, RZ, R73 ;  /* 0x000000ffff477224 */ /* 0x000fe200078e0049 */
[----:B------:R-:W4:Y:S01]  /*10800*/  LDL.LU R89, [R1+0x104] ;  /* 0x0001040001597983 */ /* 0x000f220000300800 */
[----:B------:R-:W-:-:S02]  /*10810*/  IMAD.MOV.U32 R73, RZ, RZ, R75 ;  /* 0x000000ffff497224 */ /* 0x000fc400078e004b */
[----:B------:R-:W-:Y:S01]  /*10820*/  IMAD.MOV.U32 R75, RZ, RZ, R79 ;  /* 0x000000ffff4b7224 */ /* 0x000fe200078e004f */
[----:B------:R-:W4:Y:S01]  /*10830*/  LDL.LU R88, [R1+0x100] ;  /* 0x0001000001587983 */ /* 0x000f220000300800 */
[----:B------:R-:W-:Y:S02]  /*10840*/  IMAD.MOV.U32 R79, RZ, RZ, R84 ;  /* 0x000000ffff4f7224 */ /* 0x000fe400078e0054 */
[----:B------:R-:W-:Y:S02]  /*10850*/  IMAD.MOV.U32 R84, RZ, RZ, R87 ;  /* 0x000000ffff547224 */ /* 0x000fe400078e0057 */
[----:B------:R-:W4:Y:S01]  /*10860*/  LDL.LU R87, [R1+0xfc] ;  /* 0x0000fc0001577983 */ /* 0x000f220000300800 */
[----:B------:R-:W-:Y:S02]  /*10870*/  IMAD.MOV.U32 R66, RZ, RZ, R68 ;  /* 0x000000ffff427224 */ /* 0x000fe400078e0044 */
[----:B------:R-:W-:Y:S02]  /*10880*/  IMAD.MOV.U32 R68, RZ, RZ, R70 ;  /* 0x000000ffff447224 */ /* 0x000fe400078e0046 */
[----:B------:R-:W-:-:S02]  /*10890*/  IMAD.MOV.U32 R70, RZ, RZ, R72 ;  /* 0x000000ffff467224 */ /* 0x000fc400078e0048 */
[----:B------:R-:W-:Y:S01]  /*108a0*/  IMAD.MOV.U32 R72, RZ, RZ, R74 ;  /* 0x000000ffff487224 */ /* 0x000fe200078e004a */
[----:B------:R-:W-:Y:S01]  /*108b0*/  MOV R74, R76 ;  /* 0x0000004c004a7202 */ /* 0x000fe20000000f00 */
[----:B------:R-:W-:Y:S02]  /*108c0*/  IMAD.MOV.U32 R76, RZ, RZ, R80 ;  /* 0x000000ffff4c7224 */ /* 0x000fe400078e0050 */
[----:B------:R-:W-:Y:S02]  /*108d0*/  IMAD.MOV.U32 R80, RZ, RZ, R86 ;  /* 0x000000ffff507224 */ /* 0x000fe400078e0056 */
[----:B------:R-:W4:Y:S01]  /*108e0*/  LDL.LU R86, [R1+0xf8] ;  /* 0x0000f80001567983 */ /* 0x000f220000300800 */
[----:B------:R-:W-:Y:S02]  /*108f0*/  IMAD.MOV.U32 R59, RZ, RZ, R67 ;  /* 0x000000ffff3b7224 */ /* 0x000fe400078e0043 */
[----:B------:R-:W-:Y:S02]  /*10900*/  IMAD.MOV.U32 R56, RZ, RZ, R68 ;  /* 0x000000ffff387224 */ /* 0x000fe400078e0044 */
[----:B------:R-:W-:-:S02]  /*10910*/  IMAD.MOV.U32 R67, RZ, RZ, R75 ;  /* 0x000000ffff437224 */ /* 0x000fc400078e004b */
[----:B------:R-:W-:Y:S02]  /*10920*/  IMAD.MOV.U32 R57, RZ, RZ, R70 ;  /* 0x000000ffff397224 */ /* 0x000fe400078e0046 */
[----:B------:R-:W-:Y:S02]  /*10930*/  IMAD.MOV.U32 R68, RZ, RZ, R76 ;  /* 0x000000ffff447224 */ /* 0x000fe400078e004c */
[----:B------:R-:W-:Y:S02]  /*10940*/  IMAD.MOV.U32 R55, RZ, RZ, R66 ;  /* 0x000000ffff377224 */ /* 0x000fe400078e0042 */
[----:B------:R-:W-:Y:S02]  /*10950*/  IMAD.MOV.U32 R58, RZ, RZ, R71 ;  /* 0x000000ffff3a7224 */ /* 0x000fe400078e0047 */
[----:B------:R-:W-:Y:S02]  /*10960*/  IMAD.MOV.U32 R70, RZ, RZ, R79 ;  /* 0x000000ffff467224 */ /* 0x000fe400078e004f */
[----:B------:R-:W-:-:S02]  /*10970*/  IMAD.MOV.U32 R60, RZ, RZ, R69 ;  /* 0x000000ffff3c7224 */ /* 0x000fc400078e0045 */
[----:B------:R-:W-:Y:S02]  /*10980*/  IMAD.MOV.U32 R71, RZ, RZ, R77 ;  /* 0x000000ffff477224 */ /* 0x000fe400078e004d */
[----:B------:R-:W-:Y:S02]  /*10990*/  IMAD.MOV.U32 R69, RZ, RZ, R78 ;  /* 0x000000ffff457224 */ /* 0x000fe400078e004e */
[----:B------:R-:W-:Y:S02]  /*109a0*/  IMAD.MOV.U32 R52, RZ, RZ, R67 ;  /* 0x000000ffff347224 */ /* 0x000fe400078e0043 */
[----:B------:R-:W-:Y:S02]  /*109b0*/  IMAD.MOV.U32 R65, RZ, RZ, R73 ;  /* 0x000000ffff417224 */ /* 0x000fe400078e0049 */
[----:B------:R-:W-:Y:S02]  /*109c0*/  IMAD R78, R239, UR12, RZ ;  /* 0x0000000cef4e7c24 */ /* 0x000fe4000f8e02ff */
[----:B------:R-:W-:Y:S01]  /*109d0*/  IMAD.MOV.U32 R53, RZ, RZ, R68 ;  /* 0x000000ffff357224 */ /* 0x000fe200078e0044 */
[----:B------:R-:W-:Y:S01]  /*109e0*/  ISETP.GT.AND P0, PT, R6, 0x3f, PT ;  /* 0x0000003f0600780c */ /* 0x000fe20003f04270 */
[----:B------:R-:W-:-:S02]  /*109f0*/  IMAD.MOV.U32 R61, RZ, RZ, R72 ;  /* 0x000000ffff3d7224 */ /* 0x000fc400078e0048 */
[----:B------:R-:W-:Y:S02]  /*10a00*/  IMAD.MOV.U32 R73, RZ, RZ, R83 ;  /* 0x000000ffff497224 */ /* 0x000fe400078e0053 */
[----:B------:R-:W-:Y:S02]  /*10a10*/  IMAD.MOV.U32 R239, RZ, RZ, R55 ;  /* 0x000000ffffef7224 */ /* 0x000fe400078e0037 */
[----:B------:R-:W-:Y:S02]  /*10a20*/  IMAD.MOV.U32 R54, RZ, RZ, R70 ;  /* 0x000000ffff367224 */ /* 0x000fe400078e0046 */
[----:B------:R-:W-:Y:S02]  /*10a30*/  IMAD.MOV.U32 R72, RZ, RZ, R80 ;  /* 0x000000ffff487224 */ /* 0x000fe400078e0050 */
[----:B------:R-:W-:Y:S02]  /*10a40*/  IMAD R83, R244, UR12, RZ ;  /* 0x0000000cf4537c24 */ /* 0x000fe4000f8e02ff */
[----:B------:R-:W-:-:S02]  /*10a50*/  IMAD.MOV.U32 R55, RZ, RZ, R71 ;  /* 0x000000ffff377224 */ /* 0x000fc400078e0047 */
[----:B------:R-:W-:Y:S02]  /*10a60*/  IMAD.MOV.U32 R244, RZ, RZ, R52 ;  /* 0x000000fffff47224 */ /* 0x000fe400078e0034 */
[----:B------:R-:W-:Y:S02]  /*10a70*/  IMAD.MOV.U32 R49, RZ, RZ, R56 ;  /* 0x000000ffff317224 */ /* 0x000fe400078e0038 */
[----:B------:R-:W-:Y:S01]  /*10a80*/  IMAD.MOV.U32 R52, RZ, RZ, R53 ;  /* 0x000000ffff347224 */ /* 0x000fe200078e0035 */
[----:B------:R-:W-:Y:S01]  /*10a90*/  SEL R14, RZ, 0x4, !P0 ;  /* 0x00000004ff0e7807 */ /* 0x000fe20004000000 */
[----:B------:R-:W-:Y:S02]  /*10aa0*/  IMAD.MOV.U32 R56, RZ, RZ, R64 ;  /* 0x000000ffff387224 */ /* 0x000fe400078e0040 */
[----:B------:R-:W-:Y:S02]  /*10ab0*/  IMAD.MOV.U32 R53, RZ, RZ, R54 ;  /* 0x000000ffff357224 */ /* 0x000fe400078e0036 */
[----:B------:R-:W-:-:S02]  /*10ac0*/  IMAD.MOV.U32 R64, RZ, RZ, R72 ;  /* 0x000000ffff407224 */ /* 0x000fc400078e0048 */
[----:B------:R-:W-:Y:S02]  /*10ad0*/  IMAD.MOV.U32 R54, RZ, RZ, R55 ;  /* 0x000000ffff367224 */ /* 0x000fe400078e0037 */
[----:B------:R-:W-:Y:S02]  /*10ae0*/  IMAD R225, R225, UR11, RZ ;  /* 0x0000000be1e17c24 */ /* 0x000fe4000f8e02ff */
[----:B------:R-:W-:Y:S01]  /*10af0*/  IMAD.MOV.U32 R66, RZ, RZ, R74 ;  /* 0x000000ffff427224 */ /* 0x000fe200078e004a */
[----:B------:R-:W-:Y:S01]  /*10b00*/  SEL R3, R14, RZ, !P1 ;  /* 0x000000ff0e037207 */ /* 0x000fe20004800000 */
[----:B------:R-:W-:Y:S01]  /*10b10*/  IMAD R71, R232, UR12, RZ ;  /* 0x0000000ce8477c24 */ /* 0x000fe2000f8e02ff */
[----:B------:R-:W-:Y:S01]  /*10b20*/  ISETP.GE.AND P0, PT, R2, R15, PT ;  /* 0x0000000f0200720c */ /* 0x000fe20003f06270 */
[----:B------:R-:W-:Y:S01]  /*10b30*/  IMAD.MOV.U32 R55, RZ, RZ, R56 ;  /* 0x000000ffff377224 */ /* 0x000fe200078e0038 */
[----:B------:R-:W-:Y:S01]  /*10b40*/  LEA R2, P3, R225, R246, 0x2 ;  /* 0x000000f6e1027211 */ /* 0x000fe200078610ff */
[----:B------:R-:W-:-:S02]  /*10b50*/  IMAD.MOV.U32 R56, RZ, RZ, R64 ;  /* 0x000000ffff387224 */ /* 0x000fc400078e0040 */
[----:B------:R-:W-:Y:S02]  /*10b60*/  IMAD.MOV.U32 R232, RZ, RZ, R54 ;  /* 0x000000ffffe87224 */ /* 0x000fe400078e0036 */
[----:B------:R-:W-:Y:S02]  /*10b70*/  IMAD.MOV.U32 R42, RZ, RZ, R58 ;  /* 0x000000ffff2a7224 */ /* 0x000fe400078e003a */
[----:B------:R-:W-:Y:S02]  /*10b80*/  IMAD R54, R214, UR12, RZ ;  /* 0x0000000cd6367c24 */ /* 0x000fe4000f8e02ff */
[----:B------:R-:W-:Y:S02]  /*10b90*/  IMAD.MOV.U32 R77, RZ, RZ, R82 ;  /* 0x000000ffff4d7224 */ /* 0x000fe400078e0052 */
[----:B------:R-:W-:Y:S01]  /*10ba0*/  IMAD.MOV.U32 R58, RZ, RZ, R66 ;  /* 0x000000ffff3a7224 */ /* 0x000fe200078e0042 */
[----:B------:R-:W-:Y:S01]  /*10bb0*/  ISETP.NE.U32.AND P1, PT, R3, RZ, PT ;  /* 0x000000ff0300720c */ /* 0x000fe20003f25070 */
[----:B------:R-:W-:-:S02]  /*10bc0*/  IMAD R82, R243, UR12, RZ ;  /* 0x0000000cf3527c24 */ /* 0x000fc4000f8e02ff */
[----:B------:R-:W-:Y:S02]  /*10bd0*/  IMAD.MOV.U32 R48, RZ, RZ, R57 ;  /* 0x000000ffff307224 */ /* 0x000fe400078e0039 */
[----:B------:R-:W-:Y:S01]  /*10be0*/  IMAD R66, R227, UR12, RZ ;  /* 0x0000000ce3427c24 */ /* 0x000fe2000f8e02ff */
[----:B------:R-:W-:Y:S01]  /*10bf0*/  LEA.HI.X.SX32 R3, R225, R13, 0x2, P3 ;  /* 0x0000000de1037211 */ /* 0x000fe200018f16ff */
[----:B------:R-:W-:Y:S02]  /*10c00*/  IMAD R80, R241, UR12, RZ ;  /* 0x0000000cf1507c24 */ /* 0x000fe4000f8e02ff */
[----:B------:R-:W-:Y:S02]  /*10c10*/  IMAD.MOV.U32 R57, RZ, RZ, R69 ;  /* 0x000000ffff397224 */ /* 0x000fe400078e0045 */
[----:B------:R-:W-:Y:S02]  /*10c20*/  IMAD.MOV.U32 R243, RZ, RZ, R55 ;  /* 0x000000fffff37224 */ /* 0x000fe400078e0037 */
[----:B------:R-:W-:-:S02]  /*10c30*/  IMAD.MOV.U32 R227, RZ, RZ, R56 ;  /* 0x000000ffffe37224 */ /* 0x000fc400078e0038 */
[----:B------:R-:W-:Y:S02]  /*10c40*/  IMAD.MOV.U32 R241, RZ, RZ, R47 ;  /* 0x000000fffff17224 */ /* 0x000fe400078e002f */
[----:B------:R-:W-:Y:S02]  /*10c50*/  IMAD R56, R216, UR12, RZ ;  /* 0x0000000cd8387c24 */ /* 0x000fe4000f8e02ff */
[----:B------:R-:W-:Y:S02]  /*10c60*/  IMAD R55, R215, UR12, RZ ;  /* 0x0000000cd7377c24 */ /* 0x000fe4000f8e02ff */
[----:B------:R-:W-:Y:S02]  /*10c70*/  IMAD.MOV.U32 R50, RZ, RZ, R61 ;  /* 0x000000ffff327224 */ /* 0x000fe400078e003d */
[----:B------:R-:W-:Y:S02]  /*10c80*/  IMAD R47, R168, UR12, RZ ;  /* 0x0000000ca82f7c24 */ /* 0x000fe4000f8e02ff */
[----:B------:R-:W-:-:S02]  /*10c90*/  IMAD.MOV.U32 R61, RZ, RZ, R65 ;  /* 0x000000ffff3d7224 */ /* 0x000fc400078e0041 */
[----:B------:R-:W-:Y:S02]  /*10ca0*/  IMAD R67, R228, UR12, RZ ;  /* 0x0000000ce4437c24 */ /* 0x000fe4000f8e02ff */
[----:B------:R-:W-:Y:S02]  /*10cb0*/  IMAD R65, R226, UR12, RZ ;  /* 0x0000000ce2417c24 */ /* 0x000fe4000f8e02ff */
[----:B------:R-:W-:Y:S02]  /*10cc0*/  IMAD.MOV.U32 R228, RZ, RZ, R57 ;  /* 0x000000ffffe47224 */ /* 0x000fe400078e0039 */
[----:B------:R-:W-:Y:S02]  /*10cd0*/  IMAD.MOV.U32 R226, RZ, RZ, R42 ;  /* 0x000000ffffe27224 */ /* 0x000fe400078e002a */
[----:B------:R-:W-:Y:S02]  /*10ce0*/  IMAD R57, R217, UR12, RZ ;  /* 0x0000000cd9397c24 */ /* 0x000fe4000f8e02ff */
[----:B------:R-:W-:-:S02]  /*10cf0*/  IMAD R42, R169, UR12, RZ ;  /* 0x0000000ca92a7c24 */ /* 0x000fc4000f8e02ff */
[----:B------:R-:W-:Y:S02]  /*10d00*/  IMAD.MOV.U32 R76, RZ, RZ, R85 ;  /* 0x000000ffff4c7224 */ /* 0x000fe400078e0055 */
[----:B------:R-:W-:Y:S02]  /*10d10*/  IMAD R85, R247, UR12, RZ ;  /* 0x0000000cf7557c24 */ /* 0x000fe4000f8e02ff */
[----:B------:R-:W-:Y:S02]  /*10d20*/  IMAD.MOV.U32 R75, RZ, RZ, R84 ;  /* 0x000000ffff4b7224 */ /* 0x000fe400078e0054 */
[----:B------:R-:W-:Y:S01]  /*10d30*/  IMAD R84, R245, UR12, RZ ;  /* 0x0000000cf5547c24 */ /* 0x000fe2000f8e02ff */
[----:B------:R-:W-:Y:S01]  /*10d40*/  MOV R74, R81 ;  /* 0x00000051004a7202 */ /* 0x000fe20000000f00 */
[----:B------:R-:W-:Y:S02]  /*10d50*/  IMAD R81, R242, UR12, RZ ;  /* 0x0000000cf2517c24 */ /* 0x000fe4000f8e02ff */
[----:B------:R-:W-:-:S02]  /*10d60*/  IMAD R79, R240, UR12, RZ ;  /* 0x0000000cf04f7c24 */ /* 0x000fc4000f8e02ff */
[----:B------:R-:W-:Y:S02]  /*10d70*/  IMAD.MOV.U32 R62, RZ, RZ, R77 ;  /* 0x000000ffff3e7224 */ /* 0x000fe400078e004d */
[----:B------:R-:W-:Y:S01]  /*10d80*/  IMAD R77, R238, UR12, RZ ;  /* 0x0000000cee4d7c24 */ /* 0x000fe2000f8e02ff */
[----:B------:R-:W-:Y:S01]  /*10d90*/  MOV R45, R76 ;  /* 0x0000004c002d7202 */ /* 0x000fe20000000f00 */
[----:B------:R-:W-:Y:S02]  /*10da0*/  IMAD.MOV.U32 R46, RZ, RZ, R75 ;  /* 0x000000ffff2e7224 */ /* 0x000fe400078e004b */
[----:B------:R-:W-:Y:S02]  /*10db0*/  IMAD R76, R237, UR12, RZ ;  /* 0x0000000ced4c7c24 */ /* 0x000fe4000f8e02ff */
[----:B------:R-:W-:Y:S02]  /*10dc0*/  IMAD R75, R236, UR12, RZ ;  /* 0x0000000cec4b7c24 */ /* 0x000fe4000f8e02ff */
[----:B------:R-:W-:-:S02]  /*10dd0*/  IMAD.MOV.U32 R63, RZ, RZ, R74 ;  /* 0x000000ffff3f7224 */ /* 0x000fc400078e004a */
[----:B------:R-:W-:Y:S02]  /*10de0*/  IMAD.MOV.U32 R43, RZ, RZ, R73 ;  /* 0x000000ffff2b7224 */ /* 0x000fe400078e0049 */
[----:B------:R-:W-:Y:S02]  /*10df0*/  IMAD R74, R235, UR12, RZ ;  /* 0x0000000ceb4a7c24 */ /* 0x000fe4000f8e02ff */
[----:B--2---:R-:W-:-:S05]  /*10e00*/  IMAD R96, R96, UR12, RZ ;  /* 0x0000000c60607c24 */ /* 0x004fca000f8e02ff */
[----:B------:R-:W-:Y:S01]  /*10e10*/  LEA R214, P6, R96, R246, 0x2 ;  /* 0x000000f660d67211 */ /* 0x000fe200078c10ff */
[----:B---3--:R-:W-:Y:S02]  /*10e20*/  IMAD R95, R95, UR12, RZ ;  /* 0x0000000c5f5f7c24 */ /* 0x008fe4000f8e02ff */
[----:B----4-:R-:W-:-:S03]  /*10e30*/  IMAD R94, R94, UR12, RZ ;  /* 0x0000000c5e5e7c24 */ /* 0x010fc6000f8e02ff */
[-C--:B------:R-:W-:Y:S02]  /*10e40*/  LEA R216, P3, R95, R246.reuse, 0x2 ;  /* 0x000000f65fd87211 */ /* 0x080fe400078610ff */
[-C--:B------:R-:W-:Y:S01]  /*10e50*/  LEA.HI.X.SX32 R215, R96, R13.reuse, 0x2, P6 ;  /* 0x0000000d60d77211 */ /* 0x080fe200030f16ff */
[----:B------:R-:W-:Y:S01]  /*10e60*/  IMAD R93, R93, UR12, RZ ;  /* 0x0000000c5d5d7c24 */ /* 0x000fe2000f8e02ff */
[CC--:B------:R-:W-:Y:S02]  /*10e70*/  LEA R168, P6, R94.reuse, R246.reuse, 0x2 ;  /* 0x000000f65ea87211 */ /* 0x0c0fe400078c10ff */
[-C--:B------:R-:W-:Y:S02]  /*10e80*/  LEA.HI.X.SX32 R217, R95, R13.reuse, 0x2, P3 ;  /* 0x0000000d5fd97211 */ /* 0x080fe400018f16ff */
[----:B------:R-:W-:Y:S01]  /*10e90*/  LEA.HI.X.SX32 R169, R94, R13, 0x2, P6 ;  /* 0x0000000d5ea97211 */ /* 0x000fe200030f16ff */
[----:B------:R-:W-:Y:S01]  /*10ea0*/  IMAD R92, R92, UR12, RZ ;  /* 0x0000000c5c5c7c24 */ /* 0x000fe2000f8e02ff */
[----:B------:R-:W-:Y:S01]  /*10eb0*/  LEA R170, P3, R93, R246, 0x2 ;  /* 0x000000f65daa7211 */ /* 0x000fe200078610ff */
[----:B------:R-:W-:Y:S01]  /*10ec0*/  STL.64 [R1+0x500], R214 ;  /* 0x000500d601007387 */ /* 0x000fe20000100a00 */
[----:B------:R-:W-:-:S03]  /*10ed0*/  IMAD R91, R91, UR12, RZ ;  /* 0x0000000c5b5b7c24 */ /* 0x000fc6000f8e02ff */
[----:B------:R-:W-:Y:S01]  /*10ee0*/  STL.64 [R1+0x4f8], R216 ;  /* 0x0004f8d801007387 */ /* 0x000fe20000100a00 */
[----:B------:R-:W-:-:S03]  /*10ef0*/  LEA.HI.X.SX32 R171, R93, R13, 0x2, P3 ;  /* 0x0000000d5dab7211 */ /* 0x000fc600018f16ff */
[----:B------:R1:W-:Y:S01]  /*10f00*/  STL.64 [R1+0x4f0], R168 ;  /* 0x0004f0a801007387 */ /* 0x0003e20000100a00 */
[----:B------:R-:W-:Y:S01]  /*10f10*/  LEA R94, P3, R91, R246, 0x2 ;  /* 0x000000f65b5e7211 */ /* 0x000fe200078610ff */
[----:B------:R-:W-:-:S03]  /*10f20*/  IMAD R90, R90, UR12, RZ ;  /* 0x0000000c5a5a7c24 */ /* 0x000fc6000f8e02ff */
[----:B------:R-:W-:Y:S01]  /*10f30*/  LEA.HI.X.SX32 R95, R91, R13, 0x2, P3 ;  /* 0x0000000d5b5f7211 */ /* 0x000fe200018f16ff */
[----:B------:R-:W-:Y:S01]  /*10f40*/  IMAD R89, R89, UR12, RZ ;  /* 0x0000000c59597c24 */ /* 0x000fe2000f8e02ff */
[----:B-1----:R-:W-:-:S04]  /*10f50*/  LEA R168, P6, R92, R246, 0x2 ;  /* 0x000000f65ca87211 */ /* 0x002fc800078c10ff */
[----:B------:R-:W-:Y:S01]  /*10f60*/  LEA.HI.X.SX32 R169, R92, R13, 0x2, P6 ;  /* 0x0000000d5ca97211 */ /* 0x000fe200030f16ff */
[----:B------:R-:W-:Y:S01]  /*10f70*/  STL.64 [R1+0x4e8], R170 ;  /* 0x0004e8aa01007387 */ /* 0x000fe20000100a00 */
[----:B------:R-:W-:-:S03]  /*10f80*/  IMAD R88, R88, UR12, RZ ;  /* 0x0000000c58587c24 */ /* 0x000fc6000f8e02ff */
[----:B------:R1:W-:Y:S01]  /*10f90*/  STL.64 [R1+0x4e0], R168 ;  /* 0x0004e0a801007387 */ /* 0x0003e20000100a00 */
[----:B------:R-:W-:-:S03]  /*10fa0*/  IMAD R87, R87, UR12, RZ ;  /* 0x0000000c57577c24 */ /* 0x000fc6000f8e02ff */
[----:B------:R2:W-:Y:S01]  /*10fb0*/  STL.64 [R1+0x4d8], R94 ;  /* 0x0004d85e01007387 */ /* 0x0005e20000100a00 */
[CC--:B-1----:R-:W-:Y:S02]  /*10fc0*/  LEA R168, P6, R90.reuse, R246.reuse, 0x2 ;  /* 0x000000f65aa87211 */ /* 0x0c2fe400078c10ff */
[CC--:B--2---:R-:W-:Y:S02]  /*10fd0*/  LEA R94, P3, R89.reuse, R246.reuse, 0x2 ;  /* 0x000000f6595e7211 */ /* 0x0c4fe400078610ff */
[-C--:B------:R-:W-:Y:S02]  /*10fe0*/  LEA.HI.X.SX32 R169, R90, R13.reuse, 0x2, P6 ;  /* 0x0000000d5aa97211 */ /* 0x080fe400030f16ff */
[-C--:B------:R-:W-:Y:S02]  /*10ff0*/  LEA R92, P6, R88, R246.reuse, 0x2 ;  /* 0x000000f6585c7211 */ /* 0x080fe400078c10ff */
[-C--:B------:R-:W-:Y:S02]  /*11000*/  LEA.HI.X.SX32 R95, R89, R13.reuse, 0x2, P3 ;  /* 0x0000000d595f7211 */ /* 0x080fe400018f16ff */
[----:B------:R-:W-:Y:S01]  /*11010*/  LEA R90, P3, R87, R246, 0x2 ;  /* 0x000000f6575a7211 */ /* 0x000fe200078610ff */
[----:B------:R-:W-:Y:S01]  /*11020*/  IMAD R86, R86, UR12, RZ ;  /* 0x0000000c56567c24 */ /* 0x000fe2000f8e02ff */
[----:B------:R-:W-:-:S02]  /*11030*/  LEA.HI.X.SX32 R93, R88, R13, 0x2, P6 ;  /* 0x0000000d585d7211 */ /* 0x000fc400030f16ff */
[----:B------:R-:W-:Y:S01]  /*11040*/  LEA.HI.X.SX32 R91, R87, R13, 0x2, P3 ;  /* 0x0000000d575b7211 */ /* 0x000fe200018f16ff */
[----:B------:R-:W-:Y:S04]  /*11050*/  STL.64 [R1+0x4d0], R168 ;  /* 0x0004d0a801007387 */ /* 0x000fe80000100a00 */
[----:B------:R-:W-:Y:S04]  /*11060*/  STL.64 [R1+0x4c8], R94 ;  /* 0x0004c85e01007387 */ /* 0x000fe80000100a00 */
[----:B------:R1:W-:Y:S04]  /*11070*/  STL.64 [R1+0x4c0], R92 ;  /* 0x0004c05c01007387 */ /* 0x0003e80000100a00 */
[----:B------:R2:W-:Y:S01]  /*11080*/  STL.64 [R1+0x4b8], R90 ;  /* 0x0004b85a01007387 */ /* 0x0005e20000100a00 */
[----:B-1----:R-:W-:-:S02]  /*11090*/  LEA R92, P6, R86, R246, 0x2 ;  /* 0x000000f6565c7211 */ /* 0x002fc400078c10ff */
[CC--:B--2---:R-:W-:Y:S02]  /*110a0*/  LEA R90, P3, R85.reuse, R246.reuse, 0x2 ;  /* 0x000000f6555a7211 */ /* 0x0c4fe400078610ff */
[-C--:B------:R-:W-:Y:S02]  /*110b0*/  LEA.HI.X.SX32 R93, R86, R13.reuse, 0x2, P6 ;  /* 0x0000000d565d7211 */ /* 0x080fe400030f16ff */
[CC--:B------:R-:W-:Y:S02]  /*110c0*/  LEA R88, P6, R84.reuse, R246.reuse, 0x2 ;  /* 0x000000f654587211 */ /* 0x0c0fe400078c10ff */
[-C--:B------:R-:W-:Y:S02]  /*110d0*/  LEA.HI.X.SX32 R91, R85, R13.reuse, 0x2, P3 ;  /* 0x0000000d555b7211 */ /* 0x080fe400018f16ff */
[----:B------:R-:W-:Y:S02]  /*110e0*/  LEA R86, P3, R83, R246, 0x2 ;  /* 0x000000f653567211 */ /* 0x000fe400078610ff */
[----:B------:R-:W-:-:S02]  /*110f0*/  LEA.HI.X.SX32 R89, R84, R13, 0x2, P6 ;  /* 0x0000000d54597211 */ /* 0x000fc400030f16ff */
[----:B------:R-:W-:Y:S01]  /*11100*/  LEA.HI.X.SX32 R87, R83, R13, 0x2, P3 ;  /* 0x0000000d53577211 */ /* 0x000fe200018f16ff */
[----:B------:R-:W-:Y:S04]  /*11110*/  STL.64 [R1+0x4b0], R92 ;  /* 0x0004b05c01007387 */ /* 0x000fe80000100a00 */
[----:B------:R-:W-:Y:S04]  /*11120*/  STL.64 [R1+0x4a8], R90 ;  /* 0x0004a85a01007387 */ /* 0x000fe80000100a00 */
[----:B------:R1:W-:Y:S04]  /*11130*/  STL.64 [R1+0x4a0], R88 ;  /* 0x0004a05801007387 */ /* 0x0003e80000100a00 */
[----:B------:R2:W-:Y:S01]  /*11140*/  STL.64 [R1+0x498], R86 ;  /* 0x0004985601007387 */ /* 0x0005e20000100a00 */
[----:B-1----:R-:W-:-:S02]  /*11150*/  LEA R88, P6, R82, R246, 0x2 ;  /* 0x000000f652587211 */ /* 0x002fc400078c10ff */
[C---:B--2---:R-:W-:Y:S02]  /*11160*/  LEA R86, P3, R81.reuse, R246, 0x2 ;  /* 0x000000f651567211 */ /* 0x044fe400078610ff */
[-C--:B------:R-:W-:Y:S02]  /*11170*/  LEA.HI.X.SX32 R89, R82, R13.reuse, 0x2, P6 ;  /* 0x0000000d52597211 */ /* 0x080fe400030f16ff */
[----:B------:R-:W-:-:S03]  /*11180*/  LEA.HI.X.SX32 R87, R81, R13, 0x2, P3 ;  /* 0x0000000d51577211 */ /* 0x000fc600018f16ff */
[----:B------:R1:W-:Y:S04]  /*11190*/  STL.64 [R1+0x490], R88 ;  /* 0x0004905801007387 */ /* 0x0003e80000100a00 */
[----:B------:R2:W-:Y:S01]  /*111a0*/  STL.64 [R1+0x488], R86 ;  /* 0x0004885601007387 */ /* 0x0005e20000100a00 */
[CC--:B-1----:R-:W-:Y:S02]  /*111b0*/  LEA R88, P6, R80.reuse, R246.reuse, 0x2 ;  /* 0x000000f650587211 */ /* 0x0c2fe400078c10ff */
        /* <DEDUP_REMOVED lines=11> */
[----:B------:R-:W-:Y:S01]  /*11270*/  IMAD R73, R234, UR12, RZ ;  /* 0x0000000cea497c24 */ /* 0x000fe2000f8e02ff */
[CC--:B-1----:R-:W-:Y:S02]  /*11280*/  LEA R88, P6, R76.reuse, R246.reuse, 0x2 ;  /* 0x000000f64c587211 */ /* 0x0c2fe400078c10ff */
[----:B--2---:R-:W-:Y:S02]  /*11290*/  LEA R86, P3, R75, R246, 0x2 ;  /* 0x000000f64b567211 */ /* 0x004fe400078610ff */
[----:B------:R-:W-:-:S02]  /*112a0*/  LEA.HI.X.SX32 R89, R76, R13, 0x2, P6 ;  /* 0x0000000d4c597211 */ /* 0x000fc400030f16ff */
        /* <DEDUP_REMOVED lines=12> */
[C---:B--2---:R-:W-:Y:S02]  /*11370*/  LEA R86, P3, R71.reuse, R246, 0x2 ;  /* 0x000000f647567211 */ /* 0x044fe400078610ff */
[-C--:B------:R-:W-:Y:S01]  /*11380*/  LEA.HI.X.SX32 R89, R72, R13.reuse, 0x2, P6 ;  /* 0x0000000d48597211 */ /* 0x080fe200030f16ff */
[----:B------:R-:W-:Y:S01]  /*11390*/  IMAD R69, R230, UR12, RZ ;  /* 0x0000000ce6457c24 */ /* 0x000fe2000f8e02ff */
        /* <DEDUP_REMOVED lines=16> */
[----:B------:R-:W-:Y:S02]  /*114a0*/  IMAD R64, R224, UR12, RZ ;  /* 0x0000000ce0407c24 */ /* 0x000fe4000f8e02ff */
[----:B------:R-:W-:Y:S01]  /*114b0*/  IMAD.MOV.U32 R237, RZ, RZ, R63 ;  /* 0x000000ffffed7224 */ /* 0x000fe200078e003f */
[-C--:B-1----:R-:W-:Y:S02]  /*114c0*/  LEA R88, P6, R66, R246.reuse, 0x2 ;  /* 0x000000f642587211 */ /* 0x082fe400078c10ff */
[----:B--2---:R-:W-:-:S02]  /*114d0*/  LEA R86, P3, R65, R246, 0x2 ;  /* 0x000000f641567211 */ /* 0x004fc400078610ff */
[-C--:B------:R-:W-:Y:S01]  /*114e0*/  LEA.HI.X.SX32 R89, R66, R13.reuse, 0x2, P6 ;  /* 0x0000000d42597211 */ /* 0x080fe200030f16ff */
[----:B------:R-:W-:Y:S01]  /*114f0*/  IMAD R63, R223, UR12, RZ ;  /* 0x0000000cdf3f7c24 */ /* 0x000fe2000f8e02ff */
[----:B------:R-:W-:-:S03]  /*11500*/  LEA.HI.X.SX32 R87, R65, R13, 0x2, P3 ;  /* 0x0000000d41577211 */ /* 0x000fc600018f16ff */
[----:B------:R1:W-:Y:S04]  /*11510*/  STL.64 [R1+0x410], R88 ;  /* 0x0004105801007387 */ /* 0x0003e80000100a00 */
[----:B------:R2:W-:Y:S01]  /*11520*/  STL.64 [R1+0x408], R86 ;  /* 0x0004085601007387 */ /* 0x0005e20000100a00 */
[----:B------:R-:W-:Y:S02]  /*11530*/  IMAD.MOV.U32 R236, RZ, RZ, R62 ;  /* 0x000000ffffec7224 */ /* 0x000fe400078e003e */
[----:B------:R-:W-:Y:S01]  /*11540*/  IMAD R62, R222, UR12, RZ ;  /* 0x0000000cde3e7c24 */ /* 0x000fe2000f8e02ff */
[CC--:B-1----:R-:W-:Y:S02]  /*11550*/  LEA R88, P6, R64.reuse, R246.reuse, 0x2 ;  /* 0x000000f640587211 */ /* 0x0c2fe400078c10ff */
[----:B--2---:R-:W-:Y:S01]  /*11560*/  LEA R86, P3, R63, R246, 0x2 ;  /* 0x000000f63f567211 */ /* 0x004fe200078610ff */
[----:B------:R-:W-:Y:S01]  /*11570*/  IMAD.MOV.U32 R238, RZ, RZ, R61 ;  /* 0x000000ffffee7224 */ /* 0x000fe200078e003d */
        /* <DEDUP_REMOVED lines=17> */
[-C--:B-1----:R-:W-:Y:S02]  /*11690*/  LEA R88, P6, R60, R246.reuse, 0x2 ;  /* 0x000000f63c587211 */ /* 0x082fe400078c10ff */
[----:B--2---:R-:W-:-:S02]  /*116a0*/  LEA R86, P3, R59, R246, 0x2 ;  /* 0x000000f63b567211 */ /* 0x004fc400078610ff */
        /* <DEDUP_REMOVED lines=10> */
[----:B------:R-:W-:Y:S01]  /*11750*/  IMAD.MOV.U32 R234, RZ, RZ, R53 ;  /* 0x000000ffffea7224 */ /* 0x000fe200078e0035 */
[CC--:B-1----:R-:W-:Y:S02]  /*11760*/  LEA R88, P6, R56.reuse, R246.reuse, 0x2 ;  /* 0x000000f638587211 */ /* 0x0c2fe400078c10ff */
[----:B--2---:R-:W-:Y:S02]  /*11770*/  LEA R86, P3, R55, R246, 0x2 ;  /* 0x000000f637567211 */ /* 0x004fe400078610ff */
[-C--:B------:R-:W-:Y:S01]  /*11780*/  LEA.HI.X.SX32 R89, R56, R13.reuse, 0x2, P6 ;  /* 0x0000000d38597211 */ /* 0x080fe200030f16ff */
[----:B------:R-:W-:Y:S01]  /*11790*/  IMAD R53, R213, UR12, RZ ;  /* 0x0000000cd5357c24 */ /* 0x000fe2000f8e02ff */
[----:B------:R-:W-:-:S03]  /*117a0*/  LEA.HI.X.SX32 R87, R55, R13, 0x2, P3 ;  /* 0x0000000d37577211 */ /* 0x000fc600018f16ff */
[----:B------:R1:W-:Y:S04]  /*117b0*/  STL.64 [R1+0x3c0], R88 ;  /* 0x0003c05801007387 */ /* 0x0003e80000100a00 */
[----:B------:R2:W-:Y:S01]  /*117c0*/  STL.64 [R1+0x3b8], R86 ;  /* 0x0003b85601007387 */ /* 0x0005e20000100a00 */
[----:B------:R-:W-:Y:S02]  /*117d0*/  IMAD.MOV.U32 R218, RZ, RZ, R52 ;  /* 0x000000ffffda7224 */ /* 0x000fe400078e0034 */
[----:B------:R-:W-:Y:S01]  /*117e0*/  IMAD.MOV.U32 R235, RZ, RZ, R51 ;  /* 0x000000ffffeb7224 */ /* 0x000fe200078e0033 */
[-C--:B-1----:R-:W-:Y:S02]  /*117f0*/  LEA R88, P6, R54, R246.reuse, 0x2 ;  /* 0x000000f636587211 */ /* 0x082fe400078c10ff */
[----:B--2---:R-:W-:Y:S01]  /*11800*/  LEA R86, P3, R53, R246, 0x2 ;  /* 0x000000f635567211 */ /* 0x004fe200078610ff */
[----:B------:R-:W-:Y:S01]  /*11810*/  IMAD R52, R212, UR12, RZ ;  /* 0x0000000cd4347c24 */ /* 0x000fe2000f8e02ff */
        /* <DEDUP_REMOVED lines=32> */
[----:B------:R-:W-:-:S02]  /*11a20*/  LEA.HI.X.SX32 R87, R46, R13, 0x2, P3 ;  /* 0x0000000d2e577211 */ /* 0x000fc400018f16ff */
[CC--:B------:R-:W-:Y:S01]  /*11a30*/  LEA R50, P6, R45.reuse, R246.reuse, 0x2 ;  /* 0x000000f62d327211 */ /* 0x0c0fe200078c10ff */
[----:B------:R-:W-:Y:S04]  /*11a40*/  STL.64 [R1+0x380], R88 ;  /* 0x0003805801007387 */ /* 0x000fe80000100a00 */
[----:B------:R1:W-:Y:S01]  /*11a50*/  STL.64 [R1+0x378], R86 ;  /* 0x0003785601007387 */ /* 0x0003e20000100a00 */
[----:B------:R-:W-:Y:S01]  /*11a60*/  IMAD.MOV.U32 R224, RZ, RZ, R43 ;  /* 0x000000ffffe07224 */ /* 0x000fe200078e002b */
[----:B------:R-:W-:Y:S01]  /*11a70*/  LEA.HI.X.SX32 R51, R45, R13, 0x2, P6 ;  /* 0x0000000d2d337211 */ /* 0x000fe200030f16ff */
[----:B------:R-:W-:Y:S01]  /*11a80*/  IMAD R43, R204, UR12, RZ ;  /* 0x0000000ccc2b7c24 */ /* 0x000fe2000f8e02ff */
[----:B-1----:R-:W-:-:S04]  /*11a90*/  LEA R86, P3, R44, R246, 0x2 ;  /* 0x000000f62c567211 */ /* 0x002fc800078610ff */
[-C--:B------:R-:W-:Y:S01]  /*11aa0*/  LEA.HI.X.SX32 R87, R44, R13.reuse, 0x2, P3 ;  /* 0x0000000d2c577211 */ /* 0x080fe200018f16ff */
[----:B------:R1:W-:Y:S04]  /*11ab0*/  STL.64 [R1+0x370], R50 ;  /* 0x0003703201007387 */ /* 0x0003e80000100a00 */
[----:B------:R2:W-:Y:S01]  /*11ac0*/  STL.64 [R1+0x368], R86 ;  /* 0x0003685601007387 */ /* 0x0005e20000100a00 */
[-C--:B-1----:R-:W-:Y:S02]  /*11ad0*/  LEA R50, P6, R43, R246.reuse, 0x2 ;  /* 0x000000f62b327211 */ /* 0x082fe400078c10ff */
[----:B--2---:R-:W-:Y:S02]  /*11ae0*/  LEA R86, P3, R41, R246, 0x2 ;  /* 0x000000f629567211 */ /* 0x004fe400078610ff */
[----:B------:R-:W-:-:S02]  /*11af0*/  LEA.HI.X.SX32 R51, R43, R13, 0x2, P6 ;  /* 0x0000000d2b337211 */ /* 0x000fc400030f16ff */
[-C--:B------:R-:W-:Y:S02]  /*11b00*/  LEA.HI.X.SX32 R87, R41, R13.reuse, 0x2, P3 ;  /* 0x0000000d29577211 */ /* 0x080fe400018f16ff */
[CC--:B------:R-:W-:Y:S01]  /*11b10*/  LEA R88, P6, R40.reuse, R246.reuse, 0x2 ;  /* 0x000000f628587211 */ /* 0x0c0fe200078c10ff */
[----:B------:R-:W-:Y:S03]  /*11b20*/  STL.64 [R1+0x360], R50 ;  /* 0x0003603201007387 */ /* 0x000fe60000100a00 */
[----:B------:R-:W-:Y:S01]  /*11b30*/  LEA.HI.X.SX32 R89, R40, R13, 0x2, P6 ;  /* 0x0000000d28597211 */ /* 0x000fe200030f16ff */
[----:B------:R1:W-:Y:S01]  /*11b40*/  STL.64 [R1+0x358], R86 ;  /* 0x0003585601007387 */ /* 0x0003e20000100a00 */
[----:B------:R-:W-:Y:S01]  /*11b50*/  MOV R240, R33 ;  /* 0x0000002100f07202 */ /* 0x000fe20000000f00 */
[----:B------:R-:W-:Y:S02]  /*11b60*/  IMAD R33, R198, UR12, RZ ;  /* 0x0000000cc6217c24 */ /* 0x000fe4000f8e02ff */
[----:B------:R2:W-:Y:S01]  /*11b70*/  STL.64 [R1+0x350], R88 ;  /* 0x0003505801007387 */ /* 0x0005e20000100a00 */
[----:B-1----:R-:W-:-:S04]  /*11b80*/  LEA R86, P3, R39, R246, 0x2 ;  /* 0x000000f627567211 */ /* 0x002fc800078610ff */
[----:B------:R-:W-:Y:S02]  /*11b90*/  LEA.HI.X.SX32 R87, R39, R13, 0x2, P3 ;  /* 0x0000000d27577211 */ /* 0x000fe400018f16ff */
[----:B--2---:R-:W-:-:S03]  /*11ba0*/  LEA R88, P6, R37, R246, 0x2 ;  /* 0x000000f625587211 */ /* 0x004fc600078c10ff */
[----:B------:R1:W-:Y:S01]  /*11bb0*/  STL.64 [R1+0x348], R86 ;  /* 0x0003485601007387 */ /* 0x0003e20000100a00 */
[----:B------:R-:W-:Y:S02]  /*11bc0*/  LEA.HI.X.SX32 R89, R37, R13, 0x2, P6 ;  /* 0x0000000d25597211 */ /* 0x000fe400030f16ff */
[----:B------:R-:W-:-:S04]  /*11bd0*/  LEA R40, P6, R33, R246, 0x2 ;  /* 0x000000f621287211 */ /* 0x000fc800078c10ff */
[----:B------:R-:W-:Y:S02]  /*11be0*/  LEA.HI.X.SX32 R41, R33, R13, 0x2, P6 ;  /* 0x0000000d21297211 */ /* 0x000fe400030f16ff */
[----:B-1----:R-:W-:-:S04]  /*11bf0*/  LEA R86, P3, R35, R246, 0x2 ;  /* 0x000000f623567211 */ /* 0x002fc800078610ff */
[----:B------:R-:W-:Y:S01]  /*11c00*/  LEA.HI.X.SX32 R87, R35, R13, 0x2, P3 ;  /* 0x0000000d23577211 */ /* 0x000fe200018f16ff */
[----:B------:R-:W-:Y:S04]  /*11c10*/  STL.64 [R1+0x340], R88 ;  /* 0x0003405801007387 */ /* 0x000fe80000100a00 */
[----:B------:R1:W-:Y:S04]  /*11c20*/  STL.64 [R1+0x338], R86 ;  /* 0x0003385601007387 */ /* 0x0003e80000100a00 */
[----:B------:R2:W-:Y:S01]  /*11c30*/  STL.64 [R1+0x330], R40 ;  /* 0x0003302801007387 */ /* 0x0005e20000100a00 */
[----:B------:R-:W-:Y:S01]  /*11c40*/  IMAD R25, R194, UR12, RZ ;  /* 0x0000000cc2197c24 */ /* 0x000fe2000f8e02ff */
[----:B-1----:R-:W-:-:S02]  /*11c50*/  LEA R86, P3, R31, R246, 0x2 ;  /* 0x000000f61f567211 */ /* 0x002fc400078610ff */
[----:B--2---:R-:W-:Y:S02]  /*11c60*/  LEA R40, P6, R29, R246, 0x2 ;  /* 0x000000f61d287211 */ /* 0x004fe400078c10ff */
[-C--:B------:R-:W-:Y:S02]  /*11c70*/  LEA.HI.X.SX32 R87, R31, R13.reuse, 0x2, P3 ;  /* 0x0000000d1f577211 */ /* 0x080fe400018f16ff */
[----:B------:R-:W-:-:S03]  /*11c80*/  LEA.HI.X.SX32 R41, R29, R13, 0x2, P6 ;  /* 0x0000000d1d297211 */ /* 0x000fc600030f16ff */
[----:B------:R1:W-:Y:S04]  /*11c90*/  STL.64 [R1+0x328], R86 ;  /* 0x0003285601007387 */ /* 0x0003e80000100a00 */
[----:B------:R2:W-:Y:S01]  /*11ca0*/  STL.64 [R1+0x320], R40 ;  /* 0x0003202801007387 */ /* 0x0005e20000100a00 */
[----:B------:R-:W-:Y:S01]  /*11cb0*/  IMAD R23, R193, UR12, RZ ;  /* 0x0000000cc1177c24 */ /* 0x000fe2000f8e02ff */
[-C--:B-1----:R-:W-:Y:S02]  /*11cc0*/  LEA R86, P3, R27, R246.reuse, 0x2 ;  /* 0x000000f61b567211 */ /* 0x082fe400078610ff */
[----:B--2---:R-:W-:Y:S02]  /*11cd0*/  LEA R40, P6, R25, R246, 0x2 ;  /* 0x000000f619287211 */ /* 0x004fe400078c10ff */
[-C--:B------:R-:W-:Y:S01]  /*11ce0*/  LEA.HI.X.SX32 R87, R27, R13.reuse, 0x2, P3 ;  /* 0x0000000d1b577211 */ /* 0x080fe200018f16ff */
[----:B------:R-:W-:Y:S01]  /*11cf0*/  IMAD R21, R192, UR12, RZ ;  /* 0x0000000cc0157c24 */ /* 0x000fe2000f8e02ff */
[----:B------:R-:W-:-:S03]  /*11d00*/  LEA.HI.X.SX32 R41, R25, R13, 0x2, P6 ;  /* 0x0000000d19297211 */ /* 0x000fc600030f16ff */
[----:B------:R1:W-:Y:S01]  /*11d10*/  STL.64 [R1+0x318], R86 ;  /* 0x0003185601007387 */ /* 0x0003e20000100a00 */
[----:B------:R-:W-:-:S03]  /*11d20*/  IMAD.MOV.U32 R217, RZ, RZ, R218 ;  /* 0x000000ffffd97224 */ /* 0x000fc600078e00da */
[----:B------:R2:W-:Y:S01]  /*11d30*/  STL.64 [R1+0x310], R40 ;  /* 0x0003102801007387 */ /* 0x0005e20000100a00 */
[----:B------:R-:W-:Y:S02]  /*11d40*/  IMAD.MOV.U32 R218, RZ, RZ, R219 ;  /* 0x000000ffffda7224 */ /* 0x000fe400078e00db */
[----:B------:R-:W-:Y:S01]  /*11d50*/  IMAD R20, R191, UR12, RZ ;  /* 0x0000000cbf147c24 */ /* 0x000fe2000f8e02ff */
[-C--:B-1----:R-:W-:Y:S02]  /*11d60*/  LEA R86, P3, R23, R246.reuse, 0x2 ;  /* 0x000000f617567211 */ /* 0x082fe400078610ff */
[----:B--2---:R-:W-:Y:S01]  /*11d70*/  LEA R40, P6, R21, R246, 0x2 ;  /* 0x000000f615287211 */ /* 0x004fe200078c10ff */
[----:B------:R-:W-:Y:S01]  /*11d80*/  IMAD.MOV.U32 R219, RZ, RZ, R220 ;  /* 0x000000ffffdb7224 */ /* 0x000fe200078e00dc */
[-C--:B------:R-:W-:Y:S01]  /*11d90*/  LEA.HI.X.SX32 R87, R23, R13.reuse, 0x2, P3 ;  /* 0x0000000d17577211 */ /* 0x080fe200018f16ff */
[----:B------:R-:W-:Y:S01]  /*11da0*/  IMAD R19, R190, UR12, RZ ;  /* 0x0000000cbe137c24 */ /* 0x000fe2000f8e02ff */
[----:B------:R-:W-:Y:S01]  /*11db0*/  LEA.HI.X.SX32 R41, R21, R13, 0x2, P6 ;  /* 0x0000000d15297211 */ /* 0x000fe200030f16ff */
[----:B------:R-:W-:-:S02]  /*11dc0*/  IMAD.MOV.U32 R220, RZ, RZ, R221 ;  /* 0x000000ffffdc7224 */ /* 0x000fc400078e00dd */
[----:B------:R-:W-:Y:S01]  /*11dd0*/  IMAD.MOV.U32 R221, RZ, RZ, R222 ;  /* 0x000000ffffdd7224 */ /* 0x000fe200078e00de */
[----:B------:R1:W-:Y:S01]  /*11de0*/  STL.64 [R1+0x308], R86 ;  /* 0x0003085601007387 */ /* 0x0003e20000100a00 */
[----:B------:R-:W-:Y:S02]  /*11df0*/  IMAD.MOV.U32 R222, RZ, RZ, R223 ;  /* 0x000000ffffde7224 */ /* 0x000fe400078e00df */
[----:B------:R-:W-:Y:S01]  /*11e00*/  IMAD.MOV.U32 R223, RZ, RZ, R224 ;  /* 0x000000ffffdf7224 */ /* 0x000fe200078e00e0 */
[----:B------:R2:W-:Y:S01]  /*11e10*/  STL.64 [R1+0x300], R40 ;  /* 0x0003002801007387 */ /* 0x0005e20000100a00 */
[----:B------:R-:W-:Y:S02]  /*11e20*/  IMAD.MOV.U32 R224, RZ, RZ, R226 ;  /* 0x000000ffffe07224 */ /* 0x000fe400078e00e2 */
[----:B------:R-:W-:Y:S02]  /*11e30*/  IMAD.MOV.U32 R226, RZ, RZ, R227 ;  /* 0x000000ffffe27224 */ /* 0x000fe400078e00e3 */
[----:B------:R-:W-:-:S02]  /*11e40*/  IMAD.MOV.U32 R227, RZ, RZ, R234 ;  /* 0x000000ffffe37224 */ /* 0x000fc400078e00ea */
[----:B------:R-:W3:Y:S01]  /*11e50*/  LDL.LU R234, [R1+0x174] ;  /* 0x0001740001ea7983 */ /* 0x000ee20000300800 */
[CC--:B-1----:R-:W-:Y:S01]  /*11e60*/  LEA R86, P3, R20.reuse, R246.reuse, 0x2 ;  /* 0x000000f614567211 */ /* 0x0c2fe200078610ff */
[----:B------:R-:W-:Y:S01]  /*11e70*/  IMAD R59, R217, UR12, RZ ;  /* 0x0000000cd93b7c24 */ /* 0x000fe2000f8e02ff */
[C---:B--2---:R-:W-:Y:S01]  /*11e80*/  LEA R40, P6, R19.reuse, R246, 0x2 ;  /* 0x000000f613287211 */ /* 0x044fe200078c10ff */
[----:B------:R-:W-:Y:S01]  /*11e90*/  IMAD.MOV.U32 R217, RZ, RZ, R218 ;  /* 0x000000ffffd97224 */ /* 0x000fe200078e00da */
[-C--:B------:R-:W-:Y:S01]  /*11ea0*/  LEA.HI.X.SX32 R87, R20, R13.reuse, 0x2, P3 ;  /* 0x0000000d14577211 */ /* 0x080fe200018f16ff */
[----:B------:R-:W-:Y:S01]  /*11eb0*/  IMAD.MOV.U32 R252, RZ, RZ, R17 ;  /* 0x000000fffffc7224 */ /* 0x000fe200078e0011 */
[----:B------:R-:W-:Y:S01]  /*11ec0*/  LEA.HI.X.SX32 R41, R19, R13, 0x2, P6 ;  /* 0x0000000d13297211 */ /* 0x000fe200030f16ff */
[----:B------:R-:W-:Y:S01]  /*11ed0*/  IMAD R18, R189, UR12, RZ ;  /* 0x0000000cbd127c24 */ /* 0x000fe2000f8e02ff */
[----:B------:R-:W-:Y:S01]  /*11ee0*/  MOV R218, R219 ;  /* 0x000000db00da7202 */ /* 0x000fe20000000f00 */
[----:B------:R-:W-:-:S02]  /*11ef0*/  IMAD R17, R188, UR12, RZ ;  /* 0x0000000cbc117c24 */ /* 0x000fc4000f8e02ff */
[----:B------:R-:W-:Y:S02]  /*11f00*/  IMAD.MOV.U32 R219, RZ, RZ, R220 ;  /* 0x000000ffffdb7224 */ /* 0x000fe400078e00dc */
[----:B------:R-:W-:Y:S01]  /*11f10*/  IMAD.MOV.U32 R220, RZ, RZ, R221 ;  /* 0x000000ffffdc7224 */ /* 0x000fe200078e00dd */
[----:B------:R1:W-:Y:S01]  /*11f20*/  STL.64 [R1+0x2f8], R86 ;  /* 0x0002f85601007387 */ /* 0x0003e20000100a00 */
[----:B------:R-:W-:Y:S02]  /*11f30*/  IMAD.MOV.U32 R221, RZ, RZ, R222 ;  /* 0x000000ffffdd7224 */ /* 0x000fe400078e00de */
[----:B------:R-:W-:Y:S01]  /*11f40*/  IMAD.MOV.U32 R222, RZ, RZ, R223 ;  /* 0x000000ffffde7224 */ /* 0x000fe200078e00df */
[----:B------:R2:W-:Y:S01]  /*11f50*/  STL.64 [R1+0x2f0], R40 ;  /* 0x0002f02801007387 */ /* 0x0005e20000100a00 */
[----:B------:R-:W-:Y:S02]  /*11f60*/  IMAD R61, R217, UR12, RZ ;  /* 0x0000000cd93d7c24 */ /* 0x000fe4000f8e02ff */
[----:B------:R-:W-:-:S02]  /*11f70*/  IMAD.MOV.U32 R247, RZ, RZ, R16 ;  /* 0x000000fffff77224 */ /* 0x000fc400078e0010 */
[----:B------:R-:W-:Y:S02]  /*11f80*/  IMAD.MOV.U32 R223, RZ, RZ, R224 ;  /* 0x000000ffffdf7224 */ /* 0x000fe400078e00e0 */
[----:B------:R-:W-:Y:S01]  /*11f90*/  IMAD.MOV.U32 R217, RZ, RZ, R218 ;  /* 0x000000ffffd97224 */ /* 0x000fe200078e00da */
[-C--:B-1----:R-:W-:Y:S01]  /*11fa0*/  LEA R86, P3, R18, R246.reuse, 0x2 ;  /* 0x000000f612567211 */ /* 0x082fe200078610ff */
[----:B------:R-:W-:Y:S02]  /*11fb0*/  IMAD R16, R187, UR12, RZ ;  /* 0x0000000cbb107c24 */ /* 0x000fe4000f8e02ff */
[----:B------:R-:W-:Y:S01]  /*11fc0*/  IMAD.MOV.U32 R224, RZ, RZ, R226 ;  /* 0x000000ffffe07224 */ /* 0x000fe200078e00e2 */
[----:B--2---:R-:W-:Y:S01]  /*11fd0*/  LEA R40, P6, R17, R246, 0x2 ;  /* 0x000000f611287211 */ /* 0x004fe200078c10ff */
[----:B------:R-:W-:Y:S02]  /*11fe0*/  IMAD.MOV.U32 R218, RZ, RZ, R219 ;  /* 0x000000ffffda7224 */ /* 0x000fe400078e00db */
[----:B------:R-:W-:-:S02]  /*11ff0*/  IMAD.MOV.U32 R226, RZ, RZ, R227 ;  /* 0x000000ffffe27224 */ /* 0x000fc400078e00e3 */
[----:B------:R-:W-:Y:S01]  /*12000*/  IMAD.MOV.U32 R219, RZ, RZ, R220 ;  /* 0x000000ffffdb7224 */ /* 0x000fe200078e00dc */
[-C--:B------:R-:W-:Y:S01]  /*12010*/  LEA.HI.X.SX32 R87, R18, R13.reuse, 0x2, P3 ;  /* 0x0000000d12577211 */ /* 0x080fe200018f16ff */
[----:B------:R-:W-:Y:S02]  /*12020*/  IMAD.MOV.U32 R227, RZ, RZ, R229 ;  /* 0x000000ffffe37224 */ /* 0x000fe400078e00e5 */
[----:B------:R-:W-:Y:S01]  /*12030*/  IMAD.MOV.U32 R220, RZ, RZ, R221 ;  /* 0x000000ffffdc7224 */ /* 0x000fe200078e00dd */
[----:B------:R-:W2:Y:S01]  /*12040*/  LDL.LU R229, [R1+0x178] ;  /* 0x0001780001e57983 */ /* 0x000ea20000300800 */
[----:B------:R-:W-:Y:S01]  /*12050*/  IMAD.MOV.U32 R221, RZ, RZ, R222 ;  /* 0x000000ffffdd7224 */ /* 0x000fe200078e00de */
[----:B------:R-:W-:Y:S01]  /*12060*/  LEA.HI.X.SX32 R41, R17, R13, 0x2, P6 ;  /* 0x0000000d11297211 */ /* 0x000fe200030f16ff */
[----:B------:R-:W-:Y:S01]  /*12070*/  IMAD.MOV.U32 R222, RZ, RZ, R223 ;  /* 0x000000ffffde7224 */ /* 0x000fe200078e00df */
[-C--:B------:R-:W-:Y:S01]  /*12080*/  LEA R20, P3, R16, R246.reuse, 0x2 ;  /* 0x000000f610147211 */ /* 0x080fe200078610ff */
[----:B------:R-:W-:Y:S01]  /*12090*/  IMAD R63, R217, UR12, RZ ;  /* 0x0000000cd93f7c24 */ /* 0x000fe2000f8e02ff */
[----:B------:R-:W-:Y:S01]  /*120a0*/  LEA R18, P6, R11, R246, 0x2 ;  /* 0x000000f60b127211 */ /* 0x000fe200078c10ff */
[----:B------:R-:W-:-:S02]  /*120b0*/  IMAD.MOV.U32 R217, RZ, RZ, R218 ;  /* 0x000000ffffd97224 */ /* 0x000fc400078e00da */
[----:B------:R-:W-:Y:S02]  /*120c0*/  IMAD.MOV.U32 R223, RZ, RZ, R224 ;  /* 0x000000ffffdf7224 */ /* 0x000fe400078e00e0 */
[----:B------:R-:W-:Y:S01]  /*120d0*/  IMAD.MOV.U32 R218, RZ, RZ, R219 ;  /* 0x000000ffffda7224 */ /* 0x000fe200078e00db */
[----:B------:R-:W-:Y:S01]  /*120e0*/  STL.64 [R1+0x2e8], R86 ;  /* 0x0002e85601007387 */ /* 0x000fe20000100a00 */
[----:B------:R-:W-:Y:S02]  /*120f0*/  IMAD.MOV.U32 R224, RZ, RZ, R226 ;  /* 0x000000ffffe07224 */ /* 0x000fe400078e00e2 */
[----:B------:R-:W-:Y:S01]  /*12100*/  IMAD.MOV.U32 R219, RZ, RZ, R220 ;  /* 0x000000ffffdb7224 */ /* 0x000fe200078e00dc */
[----:B------:R-:W-:Y:S01]  /*12110*/  STL.64 [R1+0x2e0], R40 ;  /* 0x0002e02801007387 */ /* 0x000fe20000100a00 */
[----:B------:R-:W-:Y:S01]  /*12120*/  IMAD.MOV.U32 R226, RZ, RZ, R227 ;  /* 0x000000ffffe27224 */ /* 0x000fe200078e00e3 */
[-C--:B------:R-:W-:Y:S01]  /*12130*/  LEA.HI.X.SX32 R21, R16, R13.reuse, 0x2, P3 ;  /* 0x0000000d10157211 */ /* 0x080fe200018f16ff */
[----:B------:R-:W-:Y:S01]  /*12140*/  IMAD.MOV.U32 R220, RZ, RZ, R221 ;  /* 0x000000ffffdc7224 */ /* 0x000fe200078e00dd */
[----:B------:R-:W-:Y:S01]  /*12150*/  MOV R221, R222 ;  /* 0x000000de00dd7202 */ /* 0x000fe20000000f00 */
[----:B------:R-:W-:Y:S01]  /*12160*/  IMAD.MOV.U32 R227, RZ, RZ, R230 ;  /* 0x000000ffffe37224 */ /* 0x000fe200078e00e6 */
[----:B------:R-:W-:Y:S01]  /*12170*/  LEA.HI.X.SX32 R19, R11, R13, 0x2, P6 ;  /* 0x0000000d0b137211 */ /* 0x000fe200030f16ff */
[----:B------:R-:W-:Y:S01]  /*12180*/  IMAD.MOV.U32 R233, RZ, RZ, R32 ;  /* 0x000000ffffe97224 */ /* 0x000fe200078e0020 */
[----:B------:R-:W4:Y:S01]  /*12190*/  LDL.LU R230, [R1+0x17c] ;  /* 0x00017c0001e67983 */ /* 0x000f220000300800 */
[----:B------:R-:W-:-:S02]  /*121a0*/  IMAD.MOV.U32 R222, RZ, RZ, R223 ;  /* 0x000000ffffde7224 */ /* 0x000fc400078e00df */
[----:B------:R-:W-:Y:S02]  /*121b0*/  IMAD.MOV.U32 R223, RZ, RZ, R224 ;  /* 0x000000ffffdf7224 */ /* 0x000fe400078e00e0 */
[----:B------:R-:W-:Y:S01]  /*121c0*/  IMAD.MOV.U32 R224, RZ, RZ, R226 ;  /* 0x000000ffffe07224 */ /* 0x000fe200078e00e2 */
[----:B------:R1:W-:Y:S01]  /*121d0*/  STL.64 [R1+0x2d8], R20 ;  /* 0x0002d81401007387 */ /* 0x0003e20000100a00 */
[----:B------:R-:W-:Y:S02]  /*121e0*/  IMAD.MOV.U32 R226, RZ, RZ, R227 ;  /* 0x000000ffffe27224 */ /* 0x000fe400078e00e3 */
[----:B------:R-:W-:Y:S01]  /*121f0*/  IMAD.MOV.U32 R227, RZ, RZ, R231 ;  /* 0x000000ffffe37224 */ /* 0x000fe200078e00e7 */
[----:B------:R1:W-:Y:S01]  /*12200*/  STL.64 [R1+0x2d0], R18 ;  /* 0x0002d01201007387 */ /* 0x0003e20000100a00 */
[----:B------:R-:W-:-:S03]  /*12210*/  IMAD.MOV.U32 R231, RZ, RZ, R233 ;  /* 0x000000ffffe77224 */ /* 0x000fc600078e00e9 */
[----:B------:R-:W4:Y:S01]  /*12220*/  LDL.LU R233, [R1+0x184] ;  /* 0x0001840001e97983 */ /* 0x000f220000300800 */
[----:B------:R-:W-:Y:S02]  /*12230*/  IMAD.MOV.U32 R242, RZ, RZ, R10 ;  /* 0x000000fffff27224 */ /* 0x000fe400078e000a */
[----:B------:R-:W-:Y:S02]  /*12240*/  IMAD R10, R185, UR12, RZ ;  /* 0x0000000cb90a7c24 */ /* 0x000fe4000f8e02ff */
[----:B------:R-:W-:Y:S02]  /*12250*/  IMAD R9, R184, UR12, RZ ;  /* 0x0000000cb8097c24 */ /* 0x000fe4000f8e02ff */
[----:B------:R-:W-:Y:S01]  /*12260*/  IMAD R65, R217, UR12, RZ ;  /* 0x0000000cd9417c24 */ /* 0x000fe2000f8e02ff */
[-C--:B-1----:R-:W-:Y:S01]  /*12270*/  LEA R20, P3, R10, R246.reuse, 0x2 ;  /* 0x000000f60a147211 */ /* 0x082fe200078610ff */
[----:B------:R-:W-:Y:S01]  /*12280*/  IMAD.MOV.U32 R217, RZ, RZ, R218 ;  /* 0x000000ffffd97224 */ /* 0x000fe200078e00da */
[----:B------:R-:W-:Y:S01]  /*12290*/  LEA R18, P6, R9, R246, 0x2 ;  /* 0x000000f609127211 */ /* 0x000fe200078c10ff */
[----:B------:R-:W-:-:S02]  /*122a0*/  IMAD.MOV.U32 R218, RZ, RZ, R219 ;  /* 0x000000ffffda7224 */ /* 0x000fc400078e00db */
[----:B------:R-:W-:Y:S01]  /*122b0*/  IMAD.MOV.U32 R219, RZ, RZ, R220 ;  /* 0x000000ffffdb7224 */ /* 0x000fe200078e00dc */
[-C--:B------:R-:W-:Y:S01]  /*122c0*/  LEA.HI.X.SX32 R21, R10, R13.reuse, 0x2, P3 ;  /* 0x0000000d0a157211 */ /* 0x080fe200018f16ff */
[----:B------:R-:W-:Y:S01]  /*122d0*/  IMAD.MOV.U32 R220, RZ, RZ, R221 ;  /* 0x000000ffffdc7224 */ /* 0x000fe200078e00dd */
[----:B------:R-:W-:Y:S01]  /*122e0*/  LEA.HI.X.SX32 R19, R9, R13, 0x2, P6 ;  /* 0x0000000d09137211 */ /* 0x000fe200030f16ff */
[----:B------:R-:W-:Y:S02]  /*122f0*/  IMAD R8, R183, UR12, RZ ;  /* 0x0000000cb7087c24 */ /* 0x000fe4000f8e02ff */
[----:B------:R-:W-:Y:S02]  /*12300*/  IMAD.MOV.U32 R221, RZ, RZ, R222 ;  /* 0x000000ffffdd7224 */ /* 0x000fe400078e00de */
[----:B------:R-:W-:Y:S02]  /*12310*/  IMAD.MOV.U32 R222, RZ, RZ, R223 ;  /* 0x000000ffffde7224 */ /* 0x000fe400078e00df */
[----:B------:R-:W-:-:S02]  /*12320*/  IMAD.MOV.U32 R223, RZ, RZ, R224 ;  /* 0x000000ffffdf7224 */ /* 0x000fc400078e00e0 */
[----:B------:R-:W-:Y:S01]  /*12330*/  IMAD.MOV.U32 R224, RZ, RZ, R226 ;  /* 0x000000ffffe07224 */ /* 0x000fe200078e00e2 */
[----:B------:R-:W-:Y:S01]  /*12340*/  STL.64 [R1+0x2c8], R20 ;  /* 0x0002c81401007387 */ /* 0x000fe20000100a00 */
[----:B------:R-:W-:Y:S01]  /*12350*/  IMAD.MOV.U32 R226, RZ, RZ, R227 ;  /* 0x000000ffffe27224 */ /* 0x000fe200078e00e3 */
[CC--:B------:R-:W-:Y:S01]  /*12360*/  LEA R16, P3, R8.reuse, R246.reuse, 0x2 ;  /* 0x000000f608107211 */ /* 0x0c0fe200078610ff */
[----:B------:R-:W-:Y:S01]  /*12370*/  IMAD.MOV.U32 R227, RZ, RZ, R238 ;  /* 0x000000ffffe37224 */ /* 0x000fe200078e00ee */
[----:B------:R-:W-:Y:S01]  /*12380*/  STL.64 [R1+0x2c0], R18 ;  /* 0x0002c01201007387 */ /* 0x000fe20000100a00 */
[----:B------:R-:W-:Y:S01]  /*12390*/  IMAD.MOV.U32 R238, RZ, RZ, R241 ;  /* 0x000000ffffee7224 */ /* 0x000fe200078e00f1 */
[----:B------:R-:W-:Y:S01]  /*123a0*/  LEA R10, P6, R7, R246, 0x2 ;  /* 0x000000f6070a7211 */ /* 0x000fe200078c10ff */
[----:B------:R-:W-:Y:S01]  /*123b0*/  IMAD R67, R217, UR12, RZ ;  /* 0x0000000cd9437c24 */ /* 0x000fe2000f8e02ff */
[----:B------:R-:W4:Y:S01]  /*123c0*/  LDL.LU R241, [R1+0x530] ;  /* 0x0005300001f17983 */ /* 0x000f220000300800 */
[----:B------:R-:W-:Y:S01]  /*123d0*/  IMAD.MOV.U32 R217, RZ, RZ, R218 ;  /* 0x000000ffffd97224 */ /* 0x000fe200078e00da */
[-C--:B------:R-:W-:Y:S01]  /*123e0*/  LEA.HI.X.SX32 R17, R8, R13.reuse, 0x2, P3 ;  /* 0x0000000d08117211 */ /* 0x080fe200018f16ff */
[----:B------:R-:W-:Y:S01]  /*123f0*/  IMAD.MOV.U32 R218, RZ, RZ, R219 ;  /* 0x000000ffffda7224 */ /* 0x000fe200078e00db */
[----:B------:R-:W-:Y:S01]  /*12400*/  SEL R4, R14, RZ, !P2 ;  /* 0x000000ff0e047207 */ /* 0x000fe20005000000 */
[----:B------:R-:W-:Y:S01]  /*12410*/  IMAD R6, R181, UR12, RZ ;  /* 0x0000000cb5067c24 */ /* 0x000fe2000f8e02ff */
[----:B------:R-:W-:Y:S01]  /*12420*/  LEA.HI.X.SX32 R11, R7, R13, 0x2, P6 ;  /* 0x0000000d070b7211 */ /* 0x000fe200030f16ff */
[----:B------:R-:W-:-:S02]  /*12430*/  IMAD.MOV.U32 R219, RZ, RZ, R220 ;  /* 0x000000ffffdb7224 */ /* 0x000fc400078e00dc */
[----:B------:R-:W-:Y:S02]  /*12440*/  IMAD R5, R180, UR12, RZ ;  /* 0x0000000cb4057c24 */ /* 0x000fe4000f8e02ff */
[----:B------:R-:W-:Y:S02]  /*12450*/  IMAD.MOV.U32 R220, RZ, RZ, R221 ;  /* 0x000000ffffdc7224 */ /* 0x000fe400078e00dd */
[----:B------:R-:W-:Y:S01]  /*12460*/  IMAD.MOV.U32 R221, RZ, RZ, R222 ;  /* 0x000000ffffdd7224 */ /* 0x000fe200078e00de */
[----:B------:R-:W-:Y:S01]  /*12470*/  MOV R222, R223 ;  /* 0x000000df00de7202 */ /* 0x000fe20000000f00 */
[----:B------:R1:W-:Y:S01]  /*12480*/  STL.64 [R1+0x2b8], R16 ;  /* 0x0002b81001007387 */ /* 0x0003e20000100a00 */
[----:B------:R-:W-:Y:S01]  /*12490*/  ISETP.NE.U32.AND P2, PT, R4, RZ, PT ;  /* 0x000000ff0400720c */ /* 0x000fe20003f45070 */
[----:B------:R-:W-:Y:S02]  /*124a0*/  IMAD.MOV.U32 R223, RZ, RZ, R224 ;  /* 0x000000ffffdf7224 */ /* 0x000fe400078e00e0 */
[----:B------:R-:W-:Y:S01]  /*124b0*/  IMAD R4, R179, UR12, RZ ;  /* 0x0000000cb3047c24 */ /* 0x000fe2000f8e02ff */
[----:B------:R1:W-:Y:S01]  /*124c0*/  STL.64 [R1+0x2b0], R10 ;  /* 0x0002b00a01007387 */ /* 0x0003e20000100a00 */
[----:B------:R-:W-:-:S02]  /*124d0*/  IMAD.MOV.U32 R224, RZ, RZ, R226 ;  /* 0x000000ffffe07224 */ /* 0x000fc400078e00e2 */
[----:B------:R-:W-:Y:S02]  /*124e0*/  IMAD R22, R178, UR12, RZ ;  /* 0x0000000cb2167c24 */ /* 0x000fe4000f8e02ff */
[----:B------:R-:W-:Y:S01]  /*124f0*/  IMAD.MOV.U32 R226, RZ, RZ, R227 ;  /* 0x000000ffffe27224 */ /* 0x000fe200078e00e3 */
[CC--:B-1----:R-:W-:Y:S01]  /*12500*/  LEA R16, P3, R6.reuse, R246.reuse, 0x2 ;  /* 0x000000f606107211 */ /* 0x0c2fe200078610ff */
[----:B------:R-:W-:Y:S02]  /*12510*/  IMAD R69, R217, UR12, RZ ;  /* 0x0000000cd9457c24 */ /* 0x000fe4000f8e02ff */
[----:B------:R-:W-:Y:S01]  /*12520*/  IMAD.MOV.U32 R227, RZ, RZ, R236 ;  /* 0x000000ffffe37224 */ /* 0x000fe200078e00ec */
[CC--:B------:R-:W-:Y:S01]  /*12530*/  LEA R10, P6, R5.reuse, R246.reuse, 0x2 ;  /* 0x000000f6050a7211 */ /* 0x0c0fe200078c10ff */
[----:B------:R-:W-:Y:S01]  /*12540*/  IMAD.MOV.U32 R217, RZ, RZ, R218 ;  /* 0x000000ffffd97224 */ /* 0x000fe200078e00da */
[----:B------:R-:W4:Y:S01]  /*12550*/  LDL.LU R236, [R1+0x534] ;  /* 0x0005340001ec7983 */ /* 0x000f220000300800 */
[----:B------:R-:W-:Y:S01]  /*12560*/  IMAD.MOV.U32 R218, RZ, RZ, R219 ;  /* 0x000000ffffda7224 */ /* 0x000fe200078e00db */
[-C--:B------:R-:W-:Y:S01]  /*12570*/  LEA.HI.X.SX32 R17, R6, R13.reuse, 0x2, P3 ;  /* 0x0000000d06117211 */ /* 0x080fe200018f16ff */
[----:B------:R-:W-:Y:S01]  /*12580*/  IMAD.MOV.U32 R219, RZ, RZ, R220 ;  /* 0x000000ffffdb7224 */ /* 0x000fe200078e00dc */
[-C--:B------:R-:W-:Y:S01]  /*12590*/  LEA R8, P3, R4, R246.reuse, 0x2 ;  /* 0x000000f604087211 */ /* 0x080fe200078610ff */
[----:B------:R-:W-:Y:S01]  /*125a0*/  IMAD.MOV.U32 R220, RZ, RZ, R221 ;  /* 0x000000ffffdc7224 */ /* 0x000fe200078e00dd */
[-C--:B------:R-:W-:Y:S01]  /*125b0*/  LEA.HI.X.SX32 R11, R5, R13.reuse, 0x2, P6 ;  /* 0x0000000d050b7211 */ /* 0x080fe200030f16ff */
[----:B------:R-:W-:Y:S01]  /*125c0*/  IMAD.MOV.U32 R221, RZ, RZ, R222 ;  /* 0x000000ffffdd7224 */ /* 0x000fe200078e00de */
[----:B------:R-:W-:Y:S01]  /*125d0*/  LEA R6, P6, R22, R246, 0x2 ;  /* 0x000000f616067211 */ /* 0x000fe200078c10ff */
[----:B------:R-:W-:Y:S01]  /*125e0*/  IMAD.MOV.U32 R222, RZ, RZ, R223 ;  /* 0x000000ffffde7224 */ /* 0x000fe200078e00df */
[-C--:B------:R-:W-:Y:S01]  /*125f0*/  LEA.HI.X.SX32 R9, R4, R13.reuse, 0x2, P3 ;  /* 0x0000000d04097211 */ /* 0x080fe200018f16ff */
[----:B------:R-:W-:Y:S01]  /*12600*/  IMAD.MOV.U32 R223, RZ, RZ, R224 ;  /* 0x000000ffffdf7224 */ /* 0x000fe200078e00e0 */
[----:B------:R-:W-:Y:S01]  /*12610*/  STL.64 [R1+0x2a8], R16 ;  /* 0x0002a81001007387 */ /* 0x000fe20000100a00 */
[----:B------:R-:W-:Y:S01]  /*12620*/  IMAD.MOV.U32 R224, RZ, RZ, R226 ;  /* 0x000000ffffe07224 */ /* 0x000fe200078e00e2 */
[----:B------:R-:W-:Y:S01]  /*12630*/  LEA.HI.X.SX32 R7, R22, R13, 0x2, P6 ;  /* 0x0000000d16077211 */ /* 0x000fe200030f16ff */
[----:B------:R-:W-:Y:S01]  /*12640*/  IMAD R24, R177, UR12, RZ ;  /* 0x0000000cb1187c24 */ /* 0x000fe2000f8e02ff */
[----:B------:R-:W-:Y:S01]  /*12650*/  STL.64 [R1+0x2a0], R10 ;  /* 0x0002a00a01007387 */ /* 0x000fe20000100a00 */
[----:B------:R-:W-:-:S02]  /*12660*/  IMAD.MOV.U32 R226, RZ, RZ, R227 ;  /* 0x000000ffffe27224 */ /* 0x000fc400078e00e3 */
[----:B------:R-:W-:Y:S02]  /*12670*/  IMAD R26, R176, UR12, RZ ;  /* 0x0000000cb01a7c24 */ /* 0x000fe4000f8e02ff */
[----:B------:R-:W-:Y:S02]  /*12680*/  IMAD.MOV.U32 R227, RZ, RZ, R237 ;  /* 0x000000ffffe37224 */ /* 0x000fe400078e00ed */
[----:B------:R-:W-:Y:S01]  /*12690*/  IMAD R71, R217, UR12, RZ ;  /* 0x0000000cd9477c24 */ /* 0x000fe2000f8e02ff */
[----:B------:R-:W4:Y:S01]  /*126a0*/  LDL.LU R237, [R1+0x538] ;  /* 0x0005380001ed7983 */ /* 0x000f220000300800 */
[----:B------:R-:W-:Y:S02]  /*126b0*/  IMAD.MOV.U32 R217, RZ, RZ, R218 ;  /* 0x000000ffffd97224 */ /* 0x000fe400078e00da */
[----:B------:R-:W-:Y:S01]  /*126c0*/  IMAD.MOV.U32 R218, RZ, RZ, R219 ;  /* 0x000000ffffda7224 */ /* 0x000fe200078e00db */
[----:B------:R1:W-:Y:S01]  /*126d0*/  STL.64 [R1+0x298], R8 ;  /* 0x0002980801007387 */ /* 0x0003e20000100a00 */
[----:B------:R-:W-:-:S02]  /*126e0*/  IMAD.MOV.U32 R219, RZ, RZ, R220 ;  /* 0x000000ffffdb7224 */ /* 0x000fc400078e00dc */
[----:B------:R-:W-:Y:S01]  /*126f0*/  IMAD.MOV.U32 R220, RZ, RZ, R221 ;  /* 0x000000ffffdc7224 */ /* 0x000fe200078e00dd */
[----:B------:R1:W-:Y:S01]  /*12700*/  STL.64 [R1+0x290], R6 ;  /* 0x0002900601007387 */ /* 0x0003e20000100a00 */
[----:B------:R-:W-:Y:S02]  /*12710*/  IMAD.MOV.U32 R221, RZ, RZ, R222 ;  /* 0x000000ffffdd7224 */ /* 0x000fe400078e00de */
[----:B------:R-:W-:Y:S02]  /*12720*/  IMAD.MOV.U32 R222, RZ, RZ, R223 ;  /* 0x000000ffffde7224 */ /* 0x000fe400078e00df */
[----:B------:R-:W-:Y:S01]  /*12730*/  IMAD.MOV.U32 R223, RZ, RZ, R224 ;  /* 0x000000ffffdf7224 */ /* 0x000fe200078e00e0 */
[-C--:B-1----:R-:W-:Y:S01]  /*12740*/  LEA R8, P3, R24, R246.reuse, 0x2 ;  /* 0x000000f618087211 */ /* 0x082fe200078610ff */
[----:B------:R-:W-:Y:S01]  /*12750*/  IMAD.MOV.U32 R224, RZ, RZ, R226 ;  /* 0x000000ffffe07224 */ /* 0x000fe200078e00e2 */
[----:B------:R-:W-:Y:S01]  /*12760*/  LEA R6, P6, R26, R246, 0x2 ;  /* 0x000000f61a067211 */ /* 0x000fe200078c10ff */
[----:B------:R-:W-:Y:S01]  /*12770*/  IMAD R28, R175, UR12, RZ ;  /* 0x0000000caf1c7c24 */ /* 0x000fe2000f8e02ff */
[----:B------:R-:W-:Y:S01]  /*12780*/  LEA.HI.X.SX32 R9, R24, R13, 0x2, P3 ;  /* 0x0000000d18097211 */ /* 0x000fe200018f16ff */
[----:B------:R-:W-:Y:S01]  /*12790*/  IMAD R30, R174, UR12, RZ ;  /* 0x0000000cae1e7c24 */ /* 0x000fe2000f8e02ff */
[----:B------:R-:W-:Y:S01]  /*127a0*/  MOV R226, R227 ;  /* 0x000000e300e27202 */ /* 0x000fe20000000f00 */
[----:B------:R-:W-:Y:S01]  /*127b0*/  IMAD.MOV.U32 R227, RZ, RZ, R244 ;  /* 0x000000ffffe37224 */ /* 0x000fe200078e00f4 */
[----:B------:R-:W-:Y:S01]  /*127c0*/  LEA.HI.X.SX32 R7, R26, R13, 0x2, P6 ;  /* 0x0000000d1a077211 */ /* 0x000fe200030f16ff */
[----:B------:R-:W-:-:S02]  /*127d0*/  IMAD.MOV.U32 R244, RZ, RZ, R252 ;  /* 0x000000fffff47224 */ /* 0x000fc400078e00fc */
[----:B------:R-:W-:Y:S01]  /*127e0*/  IMAD R73, R217, UR12, RZ ;  /* 0x0000000cd9497c24 */ /* 0x000fe2000f8e02ff */
[----:B------:R-:W4:Y:S01]  /*127f0*/  LDL.LU R252, [R1+0x53c] ;  /* 0x00053c0001fc7983 */ /* 0x000f220000300800 */
[----:B------:R-:W-:Y:S01]  /*12800*/  IMAD.MOV.U32 R217, RZ, RZ, R218 ;  /* 0x000000ffffd97224 */ /* 0x000fe200078e00da */
[C---:B------:R-:W-:Y:S01]  /*12810*/  LEA R4, P3, R28.reuse, R246, 0x2 ;  /* 0x000000f61c047211 */ /* 0x040fe200078610ff */
[----:B------:R-:W-:Y:S01]  /*12820*/  IMAD.MOV.U32 R218, RZ, RZ, R219 ;  /* 0x000000ffffda7224 */ /* 0x000fe200078e00db */
[----:B------:R-:W-:Y:S01]  /*12830*/  STL.64 [R1+0x288], R8 ;  /* 0x0002880801007387 */ /* 0x000fe20000100a00 */
[----:B------:R-:W-:Y:S02]  /*12840*/  IMAD.MOV.U32 R219, RZ, RZ, R220 ;  /* 0x000000ffffdb7224 */ /* 0x000fe400078e00dc */
[----:B------:R-:W-:Y:S01]  /*12850*/  IMAD.MOV.U32 R220, RZ, RZ, R221 ;  /* 0x000000ffffdc7224 */ /* 0x000fe200078e00dd */
[----:B------:R1:W-:Y:S01]  /*12860*/  STL.64 [R1+0x280], R6 ;  /* 0x0002800601007387 */ /* 0x0003e20000100a00 */
[----:B------:R-:W-:Y:S01]  /*12870*/  IMAD.MOV.U32 R221, RZ, RZ, R222 ;  /* 0x000000ffffdd7224 */ /* 0x000fe200078e00de */
[----:B------:R-:W-:Y:S01]  /*12880*/  LEA.HI.X.SX32 R5, R28, R13, 0x2, P3 ;  /* 0x0000000d1c057211 */ /* 0x000fe200018f16ff */
[----:B------:R-:W-:-:S02]  /*12890*/  IMAD.MOV.U32 R222, RZ, RZ, R223 ;  /* 0x000000ffffde7224 */ /* 0x000fc400078e00df */
[----:B------:R-:W-:Y:S02]  /*128a0*/  IMAD.MOV.U32 R223, RZ, RZ, R224 ;  /* 0x000000ffffdf7224 */ /* 0x000fe400078e00e0 */
[----:B------:R-:W-:Y:S01]  /*128b0*/  IMAD R32, R173, UR12, RZ ;  /* 0x0000000cad207c24 */ /* 0x000fe2000f8e02ff */
[----:B-1----:R-:W-:Y:S01]  /*128c0*/  LEA R6, P6, R30, R246, 0x2 ;  /* 0x000000f61e067211 */ /* 0x002fe200078c10ff */
[----:B------:R-:W-:Y:S02]  /*128d0*/  IMAD.MOV.U32 R224, RZ, RZ, R226 ;  /* 0x000000ffffe07224 */ /* 0x000fe400078e00e2 */
[----:B------:R-:W-:Y:S01]  /*128e0*/  IMAD R34, R172, UR12, RZ ;  /* 0x0000000cac227c24 */ /* 0x000fe2000f8e02ff */
[----:B------:R-:W-:Y:S01]  /*128f0*/  LEA.HI.X.SX32 R7, R30, R13, 0x2, P6 ;  /* 0x0000000d1e077211 */ /* 0x000fe200030f16ff */
[----:B------:R-:W-:Y:S02]  /*12900*/  IMAD.MOV.U32 R226, RZ, RZ, R227 ;  /* 0x000000ffffe27224 */ /* 0x000fe400078e00e3 */
[----:B------:R-:W-:-:S02]  /*12910*/  IMAD.MOV.U32 R227, RZ, RZ, R239 ;  /* 0x000000ffffe37224 */ /* 0x000fc400078e00ef */
[----:B------:R-:W-:Y:S01]  /*12920*/  IMAD R75, R217, UR12, RZ ;  /* 0x0000000cd94b7c24 */ /* 0x000fe2000f8e02ff */
[----:B------:R-:W4:Y:S01]  /*12930*/  LDL.LU R239, [R1+0x540] ;  /* 0x0005400001ef7983 */ /* 0x000f220000300800 */
[----:B------:R-:W-:Y:S02]  /*12940*/  IMAD.MOV.U32 R217, RZ, RZ, R218 ;  /* 0x000000ffffd97224 */ /* 0x000fe400078e00da */
[----:B------:R-:W-:Y:S01]  /*12950*/  IMAD.MOV.U32 R218, RZ, RZ, R219 ;  /* 0x000000ffffda7224 */ /* 0x000fe200078e00db */
[----:B------:R1:W-:Y:S01]  /*12960*/  STL.64 [R1+0x278], R4 ;  /* 0x0002780401007387 */ /* 0x0003e20000100a00 */
[----:B------:R-:W-:Y:S02]  /*12970*/  IMAD.MOV.U32 R219, RZ, RZ, R220 ;  /* 0x000000ffffdb7224 */ /* 0x000fe400078e00dc */
[----:B------:R-:W-:Y:S01]  /*12980*/  IMAD.MOV.U32 R220, RZ, RZ, R221 ;  /* 0x000000ffffdc7224 */ /* 0x000fe200078e00dd */
[----:B------:R1:W-:Y:S01]  /*12990*/  STL.64 [R1+0x270], R6 ;  /* 0x0002700601007387 */ /* 0x0003e20000100a00 */
[----:B------:R-:W-:-:S02]  /*129a0*/  IMAD.MOV.U32 R221, RZ, RZ, R222 ;  /* 0x000000ffffdd7224 */ /* 0x000fc400078e00de */
[----:B------:R-:W-:Y:S01]  /*129b0*/  IMAD.MOV.U32 R222, RZ, RZ, R223 ;  /* 0x000000ffffde7224 */ /* 0x000fe200078e00df */
[-C--:B-1----:R-:W-:Y:S01]  /*129c0*/  LEA R4, P3, R32, R246.reuse, 0x2 ;  /* 0x000000f620047211 */ /* 0x082fe200078610ff */
[----:B------:R-:W-:Y:S01]  /*129d0*/  IMAD.MOV.U32 R223, RZ, RZ, R224 ;  /* 0x000000ffffdf7224 */ /* 0x000fe200078e00e0 */
[----:B------:R-:W-:Y:S01]  /*129e0*/  LEA R6, P6, R34, R246, 0x2 ;  /* 0x000000f622067211 */ /* 0x000fe200078c10ff */
[----:B------:R-:W-:Y:S01]  /*129f0*/  IMAD.MOV.U32 R224, RZ, RZ, R226 ;  /* 0x000000ffffe07224 */ /* 0x000fe200078e00e2 */
[-C--:B------:R-:W-:Y:S01]  /*12a00*/  LEA.HI.X.SX32 R5, R32, R13.reuse, 0x2, P3 ;  /* 0x0000000d20057211 */ /* 0x080fe200018f16ff */
[----:B------:R-:W-:Y:S01]  /*12a10*/  IMAD.MOV.U32 R226, RZ, RZ, R227 ;  /* 0x000000ffffe27224 */ /* 0x000fe200078e00e3 */
[----:B------:R-:W-:Y:S01]  /*12a20*/  LEA.HI.X.SX32 R7, R34, R13, 0x2, P6 ;  /* 0x0000000d22077211 */ /* 0x000fe200030f16ff */
[----:B------:R-:W-:Y:S01]  /*12a30*/  IMAD R77, R217, UR12, RZ ;  /* 0x0000000cd94d7c24 */ /* 0x000fe2000f8e02ff */
[----:B------:R-:W-:Y:S01]  /*12a40*/  MOV R217, R218 ;  /* 0x000000da00d97202 */ /* 0x000fe20000000f00 */
[----:B------:R-:W-:-:S02]  /*12a50*/  IMAD.MOV.U32 R227, RZ, RZ, R228 ;  /* 0x000000ffffe37224 */ /* 0x000fc400078e00e4 */
[----:B------:R-:W4:Y:S01]  /*12a60*/  LDL.LU R228, [R1+0x544] ;  /* 0x0005440001e47983 */ /* 0x000f220000300800 */
[----:B------:R-:W-:Y:S02]  /*12a70*/  IMAD.MOV.U32 R218, RZ, RZ, R219 ;  /* 0x000000ffffda7224 */ /* 0x000fe400078e00db */
[----:B------:R-:W-:Y:S01]  /*12a80*/  IMAD.MOV.U32 R219, RZ, RZ, R220 ;  /* 0x000000ffffdb7224 */ /* 0x000fe200078e00dc */
[----:B------:R1:W-:Y:S01]  /*12a90*/  STL.64 [R1+0x268], R4 ;  /* 0x0002680401007387 */ /* 0x0003e20000100a00 */
[----:B------:R-:W-:Y:S02]  /*12aa0*/  IMAD.MOV.U32 R220, RZ, RZ, R221 ;  /* 0x000000ffffdc7224 */ /* 0x000fe400078e00dd */
[----:B------:R-:W-:Y:S01]  /*12ab0*/  IMAD.MOV.U32 R221, RZ, RZ, R222 ;  /* 0x000000ffffdd7224 */ /* 0x000fe200078e00de */
[----:B------:R1:W-:Y:S01]  /*12ac0*/  STL.64 [R1+0x260], R6 ;  /* 0x0002600601007387 */ /* 0x0003e20000100a00 */
[----:B------:R-:W-:Y:S02]  /*12ad0*/  IMAD.MOV.U32 R222, RZ, RZ, R223 ;  /* 0x000000ffffde7224 */ /* 0x000fe400078e00df */
        /* <DEDUP_REMOVED lines=9> */
[----:B------:R-:W4:Y:S01]  /*12b70*/  LDL.LU R232, [R1+0x548] ;  /* 0x0005480001e87983 */ /* 0x000f220000300800 */
        /* <DEDUP_REMOVED lines=8> */
[----:B------:R-:W-:Y:S01]  /*12c00*/  IMAD.MOV.U32 R223, RZ, RZ, R224 ;  /* 0x000000ffffdf7224 */ /* 0x000fe200078e00e0 */
[CC--:B-1----:R-:W-:Y:S01]  /*12c10*/  LEA R4, P3, R42.reuse, R246.reuse, 0x2 ;  /* 0x000000f62a047211 */ /* 0x0c2fe200078610ff */
[----:B------:R-:W-:Y:S01]  /*12c20*/  IMAD.MOV.U32 R224, RZ, RZ, R226 ;  /* 0x000000ffffe07224 */ /* 0x000fe200078e00e2 */
[----:B---3--:R-:W-:Y:S01]  /*12c30*/  LEA R6, P6, R47, R246, 0x2 ;  /* 0x000000f62f067211 */ /* 0x008fe200078c10ff */
[----:B------:R-:W-:Y:S01]  /*12c40*/  IMAD R167, R167, UR12, RZ ;  /* 0x0000000ca7a77c24 */ /* 0x000fe2000f8e02ff */
[-C--:B------:R-:W-:Y:S01]  /*12c50*/  LEA.HI.X.SX32 R5, R42, R13.reuse, 0x2, P3 ;  /* 0x0000000d2a057211 */ /* 0x080fe200018f16ff */
[----:B------:R-:W-:Y:S01]  /*12c60*/  IMAD.MOV.U32 R226, RZ, RZ, R227 ;  /* 0x000000ffffe27224 */ /* 0x000fe200078e00e3 */
[----:B------:R-:W-:Y:S01]  /*12c70*/  LEA.HI.X.SX32 R7, R47, R13, 0x2, P6 ;  /* 0x0000000d2f077211 */ /* 0x000fe200030f16ff */
[----:B------:R-:W-:-:S02]  /*12c80*/  IMAD R166, R166, UR12, RZ ;  /* 0x0000000ca6a67c24 */ /* 0x000fc4000f8e02ff */
[----:B------:R-:W-:Y:S02]  /*12c90*/  IMAD.MOV.U32 R227, RZ, RZ, R234 ;  /* 0x000000ffffe37224 */ /* 0x000fe400078e00ea */
[----:B------:R-:W3:Y:S01]  /*12ca0*/  LDL.LU R234, [R1+0x54c] ;  /* 0x00054c0001ea7983 */ /* 0x000ee20000300800 */
[----:B------:R-:W-:Y:S02]  /*12cb0*/  IMAD R81, R217, UR12, RZ ;  /* 0x0000000cd9517c24 */ /* 0x000fe4000f8e02ff */
[----:B------:R-:W-:Y:S01]  /*12cc0*/  IMAD.MOV.U32 R217, RZ, RZ, R218 ;  /* 0x000000ffffd97224 */ /* 0x000fe200078e00da */
[----:B------:R1:W-:Y:S01]  /*12cd0*/  STL.64 [R1+0x248], R4 ;  /* 0x0002480401007387 */ /* 0x0003e20000100a00 */
[----:B------:R-:W-:Y:S02]  /*12ce0*/  IMAD.MOV.U32 R218, RZ, RZ, R219 ;  /* 0x000000ffffda7224 */ /* 0x000fe400078e00db */
[----:B------:R-:W-:Y:S01]  /*12cf0*/  IMAD.MOV.U32 R219, RZ, RZ, R220 ;  /* 0x000000ffffdb7224 */ /* 0x000fe200078e00dc */
[----:B------:R1:W-:Y:S01]  /*12d00*/  STL.64 [R1+0x240], R6 ;  /* 0x0002400601007387 */ /* 0x0003e20000100a00 */
[----:B------:R-:W-:Y:S01]  /*12d10*/  MOV R220, R221 ;  /* 0x000000dd00dc7202 */ /* 0x000fe20000000f00 */
[----:B------:R-:W-:-:S02]  /*12d20*/  IMAD.MOV.U32 R221, RZ, RZ, R222 ;  /* 0x000000ffffdd7224 */ /* 0x000fc400078e00de */
[----:B------:R-:W-:Y:S01]  /*12d30*/  IMAD.MOV.U32 R222, RZ, RZ, R223 ;  /* 0x000000ffffde7224 */ /* 0x000fe200078e00df */
[-C--:B-1----:R-:W-:Y:S01]  /*12d40*/  LEA R4, P3, R167, R246.reuse, 0x2 ;  /* 0x000000f6a7047211 */ /* 0x082fe200078610ff */
[----:B------:R-:W-:Y:S01]  /*12d50*/  IMAD.MOV.U32 R223, RZ, RZ, R224 ;  /* 0x000000ffffdf7224 */ /* 0x000fe200078e00e0 */
[C---:B------:R-:W-:Y:S01]  /*12d60*/  LEA R6, P6, R166.reuse, R246, 0x2 ;  /* 0x000000f6a6067211 */ /* 0x040fe200078c10ff */
[----:B------:R-:W-:Y:S01]  /*12d70*/  IMAD R83, R217, UR12, RZ ;  /* 0x0000000cd9537c24 */ /* 0x000fe2000f8e02ff */
[-C--:B------:R-:W-:Y:S01]  /*12d80*/  LEA.HI.X.SX32 R5, R167, R13.reuse, 0x2, P3 ;  /* 0x0000000da7057211 */ /* 0x080fe200018f16ff */
[----:B------:R-:W-:Y:S01]  /*12d90*/  IMAD R165, R165, UR12, RZ ;  /* 0x0000000ca5a57c24 */ /* 0x000fe2000f8e02ff */
[----:B------:R-:W-:Y:S01]  /*12da0*/  LEA.HI.X.SX32 R7, R166, R13, 0x2, P6 ;  /* 0x0000000da6077211 */ /* 0x000fe200030f16ff */
[----:B------:R-:W-:Y:S02]  /*12db0*/  IMAD.MOV.U32 R224, RZ, RZ, R226 ;  /* 0x000000ffffe07224 */ /* 0x000fe400078e00e2 */
[----:B------:R-:W-:-:S02]  /*12dc0*/  IMAD.MOV.U32 R217, RZ, RZ, R218 ;  /* 0x000000ffffd97224 */ /* 0x000fc400078e00da */
[----:B------:R-:W-:Y:S02]  /*12dd0*/  IMAD R164, R164, UR12, RZ ;  /* 0x0000000ca4a47c24 */ /* 0x000fe4000f8e02ff */
[----:B------:R-:W-:Y:S02]  /*12de0*/  IMAD.MOV.U32 R226, RZ, RZ, R227 ;  /* 0x000000ffffe27224 */ /* 0x000fe400078e00e3 */
[----:B------:R-:W-:Y:S02]  /*12df0*/  IMAD.MOV.U32 R218, RZ, RZ, R219 ;  /* 0x000000ffffda7224 */ /* 0x000fe400078e00db */
[----:B--2---:R-:W-:Y:S02]  /*12e00*/  IMAD.MOV.U32 R227, RZ, RZ, R229 ;  /* 0x000000ffffe37224 */ /* 0x004fe400078e00e5 */
[----:B------:R-:W-:Y:S01]  /*12e10*/  IMAD.MOV.U32 R219, RZ, RZ, R220 ;  /* 0x000000ffffdb7224 */ /* 0x000fe200078e00dc */
[----:B------:R-:W2:Y:S01]  /*12e20*/  LDL.LU R229, [R1+0x550] ;  /* 0x0005500001e57983 */ /* 0x000ea20000300800 */
[----:B------:R-:W-:-:S02]  /*12e30*/  IMAD.MOV.U32 R220, RZ, RZ, R221 ;  /* 0x000000ffffdc7224 */ /* 0x000fc400078e00dd */
[----:B------:R-:W-:Y:S01]  /*12e40*/  IMAD.MOV.U32 R221, RZ, RZ, R222 ;  /* 0x000000ffffdd7224 */ /* 0x000fe200078e00de */
[----:B------:R1:W-:Y:S01]  /*12e50*/  STL.64 [R1+0x238], R4 ;  /* 0x0002380401007387 */ /* 0x0003e20000100a00 */
[----:B------:R-:W-:Y:S02]  /*12e60*/  IMAD.MOV.U32 R222, RZ, RZ, R223 ;  /* 0x000000ffffde7224 */ /* 0x000fe400078e00df */
[----:B------:R-:W-:Y:S01]  /*12e70*/  IMAD R85, R217, UR12, RZ ;  /* 0x0000000cd9557c24 */ /* 0x000fe2000f8e02ff */
[----:B------:R1:W-:Y:S01]  /*12e80*/  STL.64 [R1+0x230], R6 ;  /* 0x0002300601007387 */ /* 0x0003e20000100a00 */
[----:B------:R-:W-:Y:S02]  /*12e90*/  IMAD.MOV.U32 R223, RZ, RZ, R224 ;  /* 0x000000ffffdf7224 */ /* 0x000fe400078e00e0 */
[----:B------:R-:W-:Y:S02]  /*12ea0*/  IMAD.MOV.U32 R217, RZ, RZ, R218 ;  /* 0x000000ffffd97224 */ /* 0x000fe400078e00da */
[----:B------:R-:W-:Y:S01]  /*12eb0*/  IMAD.MOV.U32 R224, RZ, RZ, R226 ;  /* 0x000000ffffe07224 */ /* 0x000fe200078e00e2 */
[CC--:B-1----:R-:W-:Y:S01]  /*12ec0*/  LEA R4, P3, R165.reuse, R246.reuse, 0x2 ;  /* 0x000000f6a5047211 */ /* 0x0c2fe200078610ff */
[----:B------:R-:W-:Y:S01]  /*12ed0*/  IMAD.MOV.U32 R218, RZ, RZ, R219 ;  /* 0x000000ffffda7224 */ /* 0x000fe200078e00db */
[C---:B------:R-:W-:Y:S01]  /*12ee0*/  LEA R6, P6, R164.reuse, R246, 0x2 ;  /* 0x000000f6a4067211 */ /* 0x040fe200078c10ff */
[----:B------:R-:W-:Y:S01]  /*12ef0*/  IMAD.MOV.U32 R226, RZ, RZ, R227 ;  /* 0x000000ffffe27224 */ /* 0x000fe200078e00e3 */
[-C--:B------:R-:W-:Y:S01]  /*12f00*/  LEA.HI.X.SX32 R5, R165, R13.reuse, 0x2, P3 ;  /* 0x0000000da5057211 */ /* 0x080fe200018f16ff */
[----:B------:R-:W-:Y:S01]  /*12f10*/  IMAD.MOV.U32 R219, RZ, RZ, R220 ;  /* 0x000000ffffdb7224 */ /* 0x000fe200078e00dc */
[----:B------:R-:W-:Y:S01]  /*12f20*/  LEA.HI.X.SX32 R7, R164, R13, 0x2, P6 ;  /* 0x0000000da4077211 */ /* 0x000fe200030f16ff */
[----:B----4-:R-:W-:-:S02]  /*12f30*/  IMAD.MOV.U32 R227, RZ, RZ, R230 ;  /* 0x000000ffffe37224 */ /* 0x010fc400078e00e6 */
[----:B------:R-:W-:Y:S02]  /*12f40*/  IMAD.MOV.U32 R220, RZ, RZ, R221 ;  /* 0x000000ffffdc7224 */ /* 0x000fe400078e00dd */
[----:B------:R-:W-:Y:S02]  /*12f50*/  IMAD.MOV.U32 R230, RZ, RZ, R231 ;  /* 0x000000ffffe67224 */ /* 0x000fe400078e00e7 */
[----:B------:R-:W-:Y:S01]  /*12f60*/  IMAD.MOV.U32 R221, RZ, RZ, R222 ;  /* 0x000000ffffdd7224 */ /* 0x000fe200078e00de */
[----:B------:R-:W4:Y:S01]  /*12f70*/  LDL.LU R231, [R1+0x554] ;  /* 0x0005540001e77983 */ /* 0x000f220000300800 */
[----:B------:R-:W-:Y:S01]  /*12f80*/  MOV R222, R223 ;  /* 0x000000df00de7202 */ /* 0x000fe20000000f00 */
[----:B------:R-:W-:Y:S02]  /*12f90*/  IMAD.MOV.U32 R223, RZ, RZ, R224 ;  /* 0x000000ffffdf7224 */ /* 0x000fe400078e00e0 */
[----:B------:R-:W-:Y:S01]  /*12fa0*/  IMAD.MOV.U32 R224, RZ, RZ, R226 ;  /* 0x000000ffffe07224 */ /* 0x000fe200078e00e2 */
[----:B------:R1:W-:Y:S01]  /*12fb0*/  STL.64 [R1+0x228], R4 ;  /* 0x0002280401007387 */ /* 0x0003e20000100a00 */
[----:B------:R-:W-:-:S02]  /*12fc0*/  IMAD.MOV.U32 R226, RZ, RZ, R227 ;  /* 0x000000ffffe27224 */ /* 0x000fc400078e00e3 */
[----:B------:R-:W-:Y:S01]  /*12fd0*/  IMAD.MOV.U32 R227, RZ, RZ, R233 ;  /* 0x000000ffffe37224 */ /* 0x000fe200078e00e9 */
[----:B------:R1:W-:Y:S04]  /*12fe0*/  STL.64 [R1+0x220], R6 ;  /* 0x0002200601007387 */ /* 0x0003e80000100a00 */
[----:B------:R-:W2:Y:S01]  /*12ff0*/  LDL.LU R233, [R1+0x558] ;  /* 0x0005580001e97983 */ /* 0x000ea20000300800 */
[----:B------:R-:W-:Y:S02]  /*13000*/  IMAD R163, R163, UR12, RZ ;  /* 0x0000000ca3a37c24 */ /* 0x000fe4000f8e02ff */
[----:B------:R-:W-:-:S03]  /*13010*/  IMAD R162, R162, UR12, RZ ;  /* 0x0000000ca2a27c24 */ /* 0x000fc6000f8e02ff */
[-C--:B-1----:R-:W-:Y:S02]  /*13020*/  LEA R4, P3, R163, R246.reuse, 0x2 ;  /* 0x000000f6a3047211 */ /* 0x082fe400078610ff */
[----:B------:R-:W-:Y:S01]  /*13030*/  LEA R6, P6, R162, R246, 0x2 ;  /* 0x000000f6a2067211 */ /* 0x000fe200078c10ff */
[----:B------:R-:W-:Y:S01]  /*13040*/  IMAD R161, R161, UR12, RZ ;  /* 0x0000000ca1a17c24 */ /* 0x000fe2000f8e02ff */
[-C--:B------:R-:W-:Y:S01]  /*13050*/  LEA.HI.X.SX32 R5, R163, R13.reuse, 0x2, P3 ;  /* 0x0000000da3057211 */ /* 0x080fe200018f16ff */
[----:B------:R-:W-:Y:S01]  /*13060*/  IMAD R160, R160, UR12, RZ ;  /* 0x0000000ca0a07c24 */ /* 0x000fe2000f8e02ff */
[----:B------:R-:W-:Y:S01]  /*13070*/  LEA.HI.X.SX32 R7, R162, R13, 0x2, P6 ;  /* 0x0000000da2077211 */ /* 0x000fe200030f16ff */
[----:B------:R-:W-:Y:S02]  /*13080*/  IMAD R87, R217, UR12, RZ ;  /* 0x0000000cd9577c24 */ /* 0x000fe4000f8e02ff */
        /* <DEDUP_REMOVED lines=13> */
[----:B------:R-:W-:Y:S01]  /*13160*/  IMAD R159, R159, UR12, RZ ;  /* 0x0000000c9f9f7c24 */ /* 0x000fe2000f8e02ff */
[----:B------:R-:W-:Y:S01]  /*13170*/  LEA.HI.X.SX32 R7, R160, R13, 0x2, P6 ;  /* 0x0000000da0077211 */ /* 0x000fe200030f16ff */
[----:B------:R-:W-:-:S02]  /*13180*/  IMAD.MOV.U32 R226, RZ, RZ, R227 ;  /* 0x000000ffffe27224 */ /* 0x000fc400078e00e3 */
[----:B------:R-:W-:Y:S02]  /*13190*/  IMAD R158, R158, UR12, RZ ;  /* 0x0000000c9e9e7c24 */ /* 0x000fe4000f8e02ff */
[----:B------:R-:W-:Y:S02]  /*131a0*/  IMAD.MOV.U32 R227, RZ, RZ, R241 ;  /* 0x000000ffffe37224 */ /* 0x000fe400078e00f1 */
        /* <DEDUP_REMOVED lines=10> */
[----:B------:R-:W-:Y:S01]  /*13250*/  IMAD.MOV.U32 R222, RZ, RZ, R223 ;  /* 0x000000ffffde7224 */ /* 0x000fe200078e00df */
[-C--:B-1----:R-:W-:Y:S01]  /*13260*/  LEA R4, P3, R159, R246.reuse, 0x2 ;  /* 0x000000f69f047211 */ /* 0x082fe200078610ff */
[----:B------:R-:W-:Y:S01]  /*13270*/  IMAD.MOV.U32 R223, RZ, RZ, R224 ;  /* 0x000000ffffdf7224 */ /* 0x000fe200078e00e0 */
[----:B------:R-:W-:Y:S01]  /*13280*/  LEA R6, P6, R158, R246, 0x2 ;  /* 0x000000f69e067211 */ /* 0x000fe200078c10ff */
[----:B------:R-:W-:Y:S01]  /*13290*/  IMAD R157, R157, UR12, RZ ;  /* 0x0000000c9d9d7c24 */ /* 0x000fe2000f8e02ff */
[-C--:B------:R-:W-:Y:S01]  /*132a0*/  LEA.HI.X.SX32 R5, R159, R13.reuse, 0x2, P3 ;  /* 0x0000000d9f057211 */ /* 0x080fe200018f16ff */
[----:B------:R-:W-:Y:S01]  /*132b0*/  IMAD R156, R156, UR12, RZ ;  /* 0x0000000c9c9c7c24 */ /* 0x000fe2000f8e02ff */
[----:B------:R-:W-:Y:S01]  /*132c0*/  MOV R224, R226 ;  /* 0x000000e200e07202 */ /* 0x000fe20000000f00 */
[----:B------:R-:W-:Y:S01]  /*132d0*/  IMAD.MOV.U32 R226, RZ, RZ, R227 ;  /* 0x000000ffffe27224 */ /* 0x000fe200078e00e3 */
[----:B------:R-:W-:Y:S01]  /*132e0*/  LEA.HI.X.SX32 R7, R158, R13, 0x2, P6 ;  /* 0x0000000d9e077211 */ /* 0x000fe200030f16ff */
[----:B------:R-:W-:-:S02]  /*132f0*/  IMAD R91, R217, UR12, RZ ;  /* 0x0000000cd95b7c24 */ /* 0x000fc4000f8e02ff */
[----:B------:R-:W-:Y:S02]  /*13300*/  IMAD.MOV.U32 R227, RZ, RZ, R236 ;  /* 0x000000ffffe37224 */ /* 0x000fe400078e00ec */
[----:B------:R-:W-:Y:S01]  /*13310*/  IMAD.MOV.U32 R217, RZ, RZ, R218 ;  /* 0x000000ffffd97224 */ /* 0x000fe200078e00da */
        /* <DEDUP_REMOVED lines=11> */
[C---:B------:R-:W-:Y:S01]  /*133d0*/  LEA R6, P6, R156.reuse, R246, 0x2 ;  /* 0x000000f69c067211 */ /* 0x040fe200078c10ff */
[----:B------:R-:W-:Y:S01]  /*133e0*/  IMAD R155, R155, UR12, RZ ;  /* 0x0000000c9b9b7c24 */ /* 0x000fe2000f8e02ff */
[-C--:B------:R-:W-:Y:S01]  /*133f0*/  LEA.HI.X.SX32 R5, R157, R13.reuse, 0x2, P3 ;  /* 0x0000000d9d057211 */ /* 0x080fe200018f16ff */
[----:B------:R-:W-:Y:S01]  /*13400*/  IMAD.MOV.U32 R226, RZ, RZ, R227 ;  /* 0x000000ffffe27224 */ /* 0x000fe200078e00e3 */
[----:B------:R-:W-:Y:S01]  /*13410*/  LEA.HI.X.SX32 R7, R156, R13, 0x2, P6 ;  /* 0x0000000d9c077211 */ /* 0x000fe200030f16ff */
[----:B------:R-:W-:Y:S02]  /*13420*/  IMAD R154, R154, UR12, RZ ;  /* 0x0000000c9a9a7c24 */ /* 0x000fe4000f8e02ff */
[----:B------:R-:W-:-:S02]  /*13430*/  IMAD.MOV.U32 R227, RZ, RZ, R237 ;  /* 0x000000ffffe37224 */ /* 0x000fc400078e00ed */
[----:B------:R-:W-:Y:S02]  /*13440*/  IMAD.MOV.U32 R237, RZ, RZ, R244 ;  /* 0x000000ffffed7224 */ /* 0x000fe400078e00f4 */
        /* <DEDUP_REMOVED lines=18> */
[----:B------:R-:W-:Y:S01]  /*13570*/  IMAD.MOV.U32 R226, RZ, RZ, R227 ;  /* 0x000000ffffe27224 */ /* 0x000fe200078e00e3 */
[----:B------:R-:W-:Y:S01]  /*13580*/  MOV R227, R252 ;  /* 0x000000fc00e37202 */ /* 0x000fe20000000f00 */
        /* <DEDUP_REMOVED lines=17> */
[----:B------:R-:W-:-:S02]  /*136a0*/  IMAD R150, R150, UR12, RZ ;  /* 0x0000000c96967c24 */ /* 0x000fc4000f8e02ff */
        /* <DEDUP_REMOVED lines=20> */
[----:B------:R-:W-:-:S02]  /*137f0*/  IMAD.MOV.U32 R224, RZ, RZ, R226 ;  /* 0x000000ffffe07224 */ /* 0x000fc400078e00e2 */
[----:B------:R-:W-:Y:S02]  /*13800*/  IMAD R148, R148, UR12, RZ ;  /* 0x0000000c94947c24 */ /* 0x000fe4000f8e02ff */
[----:B------:R-:W-:Y:S02]  /*13810*/  IMAD.MOV.U32 R226, RZ, RZ, R227 ;  /* 0x000000ffffe27224 */ /* 0x000fe400078e00e3 */
[----:B------:R-:W-:Y:S02]  /*13820*/  IMAD R99, R217, UR12, RZ ;  /* 0x0000000cd9637c24 */ /* 0x000fe4000f8e02ff */
[----:B------:R-:W-:Y:S02]  /*13830*/  IMAD.MOV.U32 R227, RZ, RZ, R228 ;  /* 0x000000ffffe37224 */ /* 0x000fe400078e00e4 */
[----:B------:R-:W-:Y:S01]  /*13840*/  IMAD.MOV.U32 R217, RZ, RZ, R218 ;  /* 0x000000ffffd97224 */ /* 0x000fe200078e00da */
[----:B------:R-:W4:Y:S01]  /*13850*/  LDL.LU R228, [R1+0x568] ;  /* 0x0005680001e47983 */ /* 0x000f220000300800 */
[----:B------:R-:W-:Y:S01]  /*13860*/  IMAD.MOV.U32 R218, RZ, RZ, R219 ;  /* 0x000000ffffda7224 */ /* 0x000fe200078e00db */
[----:B------:R-:W-:Y:S01]  /*13870*/  MOV R219, R220 ;  /* 0x000000dc00db7202 */ /* 0x000fe20000000f00 */
[----:B------:R-:W-:Y:S01]  /*13880*/  IMAD.MOV.U32 R220, RZ, RZ, R221 ;  /* 0x000000ffffdc7224 */ /* 0x000fe200078e00dd */
[----:B------:R1:W-:Y:S01]  /*13890*/  STL.64 [R1+0x1b8], R4 ;  /* 0x0001b80401007387 */ /* 0x0003e20000100a00 */
[----:B------:R-:W-:-:S03]  /*138a0*/  IMAD.MOV.U32 R221, RZ, RZ, R222 ;  /* 0x000000ffffdd7224 */ /* 0x000fc600078e00de */
[----:B------:R3:W-:Y:S01]  /*138b0*/  STL.64 [R1+0x1b0], R6 ;  /* 0x0001b00601007387 */ /* 0x0007e20000100a00 */
[----:B------:R-:W-:Y:S02]  /*138c0*/  IMAD.MOV.U32 R222, RZ, RZ, R223 ;  /* 0x000000ffffde7224 */ /* 0x000fe400078e00df */
[----:B------:R-:W-:Y:S01]  /*138d0*/  IMAD.MOV.U32 R223, RZ, RZ, R224 ;  /* 0x000000ffffdf7224 */ /* 0x000fe200078e00e0 */
[-C--:B-1----:R-:W-:Y:S01]  /*138e0*/  LEA R4, P3, R149, R246.reuse, 0x2 ;  /* 0x000000f695047211 */ /* 0x082fe200078610ff */
[----:B------:R-:W-:Y:S01]  /*138f0*/  IMAD.MOV.U32 R224, RZ, RZ, R226 ;  /* 0x000000ffffe07224 */ /* 0x000fe200078e00e2 */
[C---:B---3--:R-:W-:Y:S01]  /*13900*/  LEA R6, P6, R148.reuse, R246, 0x2 ;  /* 0x000000f694067211 */ /* 0x048fe200078c10ff */
        /* <DEDUP_REMOVED lines=10> */
[----:B------:R-:W3:Y:S01]  /*139b0*/  LDL.LU R235, [R1+0x60c] ;  /* 0x00060c0001eb7983 */ /* 0x000ee20000300800 */
        /* <DEDUP_REMOVED lines=20> */
[----:B------:R-:W3:Y:S01]  /*13b00*/  LDL.LU R240, [R1+0x588] ;  /* 0x0005880001f07983 */ /* 0x000ee20000300800 */
[----:B------:R-:W-:Y:S02]  /*13b10*/  IMAD.MOV.U32 R217, RZ, RZ, R218 ;  /* 0x000000ffffd97224 */ /* 0x000fe400078e00da */
[----:B------:R-:W-:Y:S01]  /*13b20*/  IMAD.MOV.U32 R218, RZ, RZ, R219 ;  /* 0x000000ffffda7224 */ /* 0x000fe200078e00db */
[----:B------:R1:W-:Y:S01]  /*13b30*/  STL.64 [R1+0x198], R4 ;  /* 0x0001980401007387 */ /* 0x0003e20000100a00 */
[----:B------:R-:W-:Y:S01]  /*13b40*/  IMAD.MOV.U32 R219, RZ, RZ, R220 ;  /* 0x000000ffffdb7224 */ /* 0x000fe200078e00dc */
[----:B------:R-:W-:-:S02]  /*13b50*/  MOV R220, R221 ;  /* 0x000000dd00dc7202 */ /* 0x000fc40000000f00 */
[----:B------:R2:W-:Y:S01]  /*13b60*/  STL.64 [R1+0x190], R6 ;  /* 0x0001900601007387 */ /* 0x0005e20000100a00 */
[----:B------:R-:W-:Y:S02]  /*13b70*/  IMAD.MOV.U32 R221, RZ, RZ, R222 ;  /* 0x000000ffffdd7224 */ /* 0x000fe400078e00de */
[----:B------:R-:W-:Y:S02]  /*13b80*/  IMAD R52, R105, UR12, RZ ;  /* 0x0000000c69347c24 */ /* 0x000fe4000f8e02ff */
[----:B------:R-:W-:Y:S01]  /*13b90*/  IMAD.MOV.U32 R222, RZ, RZ, R223 ;  /* 0x000000ffffde7224 */ /* 0x000fe200078e00df */
[-C--:B-1----:R-:W-:Y:S01]  /*13ba0*/  LEA R4, P3, R145, R246.reuse, 0x2 ;  /* 0x000000f691047211 */ /* 0x082fe200078610ff */
[----:B------:R-:W-:Y:S01]  /*13bb0*/  IMAD.MOV.U32 R223, RZ, RZ, R224 ;  /* 0x000000ffffdf7224 */ /* 0x000fe200078e00e0 */
[C---:B--2---:R-:W-:Y:S01]  /*13bc0*/  LEA R6, P6, R144.reuse, R246, 0x2 ;  /* 0x000000f690067211 */ /* 0x044fe200078c10ff */
[----:B------:R-:W-:Y:S01]  /*13bd0*/  IMAD R105, R217, UR12, RZ ;  /* 0x0000000cd9697c24 */ /* 0x000fe2000f8e02ff */
[-C--:B------:R-:W-:Y:S01]  /*13be0*/  LEA.HI.X.SX32 R5, R145, R13.reuse, 0x2, P3 ;  /* 0x0000000d91057211 */ /* 0x080fe200018f16ff */
[----:B------:R-:W-:Y:S01]  /*13bf0*/  IMAD R143, R143, UR12, RZ ;  /* 0x0000000c8f8f7c24 */ /* 0x000fe2000f8e02ff */
[----:B------:R-:W-:Y:S01]  /*13c00*/  LEA.HI.X.SX32 R7, R144, R13, 0x2, P6 ;  /* 0x0000000d90077211 */ /* 0x000fe200030f16ff */
[----:B------:R-:W-:-:S02]  /*13c10*/  IMAD.MOV.U32 R224, RZ, RZ, R226 ;  /* 0x000000ffffe07224 */ /* 0x000fc400078e00e2 */
[----:B------:R-:W-:Y:S02]  /*13c20*/  IMAD.MOV.U32 R217, RZ, RZ, R218 ;  /* 0x000000ffffd97224 */ /* 0x000fe400078e00da */
[----:B------:R-:W-:Y:S02]  /*13c30*/  IMAD R142, R142, UR12, RZ ;  /* 0x0000000c8e8e7c24 */ /* 0x000fe4000f8e02ff */
[----:B------:R-:W-:Y:S02]  /*13c40*/  IMAD.MOV.U32 R226, RZ, RZ, R227 ;  /* 0x000000ffffe27224 */ /* 0x000fe400078e00e3 */
[----:B------:R-:W-:Y:S02]  /*13c50*/  IMAD.MOV.U32 R218, RZ, RZ, R219 ;  /* 0x000000ffffda7224 */ /* 0x000fe400078e00db */
[----:B------:R-:W-:Y:S02]  /*13c60*/  IMAD.MOV.U32 R227, RZ, RZ, R229 ;  /* 0x000000ffffe37224 */ /* 0x000fe400078e00e5 */
[----:B------:R-:W-:Y:S01]  /*13c70*/  IMAD.MOV.U32 R219, RZ, RZ, R220 ;  /* 0x000000ffffdb7224 */ /* 0x000fe200078e00dc */
[----:B------:R-:W2:Y:S01]  /*13c80*/  LDL.LU R229, [R1+0x5d4] ;  /* 0x0005d40001e57983 */ /* 0x000ea20000300800 */
[----:B------:R-:W-:-:S02]  /*13c90*/  IMAD.MOV.U32 R220, RZ, RZ, R221 ;  /* 0x000000ffffdc7224 */ /* 0x000fc400078e00dd */
[----:B------:R-:W-:Y:S01]  /*13ca0*/  IMAD R56, R107, UR12, RZ ;  /* 0x0000000c6b387c24 */ /* 0x000fe2000f8e02ff */
[----:B------:R1:W-:Y:S01]  /*13cb0*/  STL.64 [R1+0x188], R4 ;  /* 0x0001880401007387 */ /* 0x0003e20000100a00 */
[----:B------:R-:W-:Y:S02]  /*13cc0*/  IMAD.MOV.U32 R221, RZ, RZ, R222 ;  /* 0x000000ffffdd7224 */ /* 0x000fe400078e00de */
[----:B------:R-:W-:Y:S01]  /*13cd0*/  IMAD.MOV.U32 R222, RZ, RZ, R223 ;  /* 0x000000ffffde7224 */ /* 0x000fe200078e00df */
[----:B------:R1:W-:Y:S01]  /*13ce0*/  STL.64 [R1+0x180], R6 ;  /* 0x0001800601007387 */ /* 0x0003e20000100a00 */
[----:B------:R-:W-:Y:S02]  /*13cf0*/  IMAD R107, R217, UR12, RZ ;  /* 0x0000000cd96b7c24 */ /* 0x000fe4000f8e02ff */
        /* <DEDUP_REMOVED lines=9> */
[----:B------:R-:W-:-:S02]  /*13d90*/  IMAD.MOV.U32 R226, RZ, RZ, R227 ;  /* 0x000000ffffe27224 */ /* 0x000fc400078e00e3 */
[----:B------:R-:W-:Y:S02]  /*13da0*/  IMAD.MOV.U32 R220, RZ, RZ, R221 ;  /* 0x000000ffffdc7224 */ /* 0x000fe400078e00dd */
[----:B----4-:R-:W-:Y:S02]  /*13db0*/  IMAD.MOV.U32 R227, RZ, RZ, R231 ;  /* 0x000000ffffe37224 */ /* 0x010fe400078e00e7 */
[----:B------:R-:W-:Y:S01]  /*13dc0*/  IMAD.MOV.U32 R221, RZ, RZ, R222 ;  /* 0x000000ffffdd7224 */ /* 0x000fe200078e00de */
[----:B------:R-:W-:Y:S01]  /*13dd0*/  MOV R222, R223 ;  /* 0x000000df00de7202 */ /* 0x000fe20000000f00 */
[----:B------:R-:W-:Y:S02]  /*13de0*/  IMAD.MOV.U32 R231, RZ, RZ, R238 ;  /* 0x000000ffffe77224 */ /* 0x000fe400078e00ee */
[----:B------:R-:W-:Y:S01]  /*13df0*/  IMAD.MOV.U32 R223, RZ, RZ, R224 ;  /* 0x000000ffffdf7224 */ /* 0x000fe200078e00e0 */
[----:B------:R-:W4:Y:S01]  /*13e00*/  LDL.LU R238, [R1+0x618] ;  /* 0x0006180001ee7983 */ /* 0x000f220000300800 */
[----:B------:R-:W-:-:S02]  /*13e10*/  IMAD.MOV.U32 R224, RZ, RZ, R226 ;  /* 0x000000ffffe07224 */ /* 0x000fc400078e00e2 */
[----:B------:R-:W-:Y:S01]  /*13e20*/  IMAD.MOV.U32 R226, RZ, RZ, R227 ;  /* 0x000000ffffe27224 */ /* 0x000fe200078e00e3 */
[----:B------:R1:W-:Y:S01]  /*13e30*/  STL.64 [R1+0x178], R4 ;  /* 0x0001780401007387 */ /* 0x0003e20000100a00 */
[----:B------:R-:W-:-:S03]  /*13e40*/  IMAD.MOV.U32 R227, RZ, RZ, R233 ;  /* 0x000000ffffe37224 */ /* 0x000fc600078e00e9 */
[----:B------:R1:W-:Y:S04]  /*13e50*/  STL.64 [R1+0x170], R6 ;  /* 0x0001700601007387 */ /* 0x0003e80000100a00 */
[----:B------:R-:W2:Y:S01]  /*13e60*/  LDL.LU R233, [R1+0x574] ;  /* 0x0005740001e97983 */ /* 0x000ea20000300800 */
[----:B------:R-:W-:Y:S02]  /*13e70*/  IMAD R141, R141, UR12, RZ ;  /* 0x0000000c8d8d7c24 */ /* 0x000fe4000f8e02ff */
[----:B------:R-:W-:-:S03]  /*13e80*/  IMAD R140, R140, UR12, RZ ;  /* 0x0000000c8c8c7c24 */ /* 0x000fc6000f8e02ff */
[-C--:B-1----:R-:W-:Y:S02]  /*13e90*/  LEA R4, P3, R141, R246.reuse, 0x2 ;  /* 0x000000f68d047211 */ /* 0x082fe400078610ff */
[C---:B------:R-:W-:Y:S01]  /*13ea0*/  LEA R6, P6, R140.reuse, R246, 0x2 ;  /* 0x000000f68c067211 */ /* 0x040fe200078c10ff */
[----:B------:R-:W-:Y:S01]  /*13eb0*/  IMAD R60, R109, UR12, RZ ;  /* 0x0000000c6d3c7c24 */ /* 0x000fe2000f8e02ff */
[-C--:B------:R-:W-:Y:S01]  /*13ec0*/  LEA.HI.X.SX32 R5, R141, R13.reuse, 0x2, P3 ;  /* 0x0000000d8d057211 */ /* 0x080fe200018f16ff */
[----:B------:R-:W-:Y:S01]  /*13ed0*/  IMAD R109, R217, UR12, RZ ;  /* 0x0000000cd96d7c24 */ /* 0x000fe2000f8e02ff */
[----:B------:R-:W-:Y:S01]  /*13ee0*/  LEA.HI.X.SX32 R7, R140, R13, 0x2, P6 ;  /* 0x0000000d8c077211 */ /* 0x000fe200030f16ff */
[----:B------:R-:W-:Y:S02]  /*13ef0*/  IMAD R139, R139, UR12, RZ ;  /* 0x0000000c8b8b7c24 */ /* 0x000fe4000f8e02ff */
[----:B------:R-:W-:Y:S02]  /*13f00*/  IMAD.MOV.U32 R217, RZ, RZ, R218 ;  /* 0x000000ffffd97224 */ /* 0x000fe400078e00da */
[----:B------:R-:W-:-:S02]  /*13f10*/  IMAD R138, R138, UR12, RZ ;  /* 0x0000000c8a8a7c24 */ /* 0x000fc4000f8e02ff */
[----:B------:R-:W-:Y:S02]  /*13f20*/  IMAD.MOV.U32 R218, RZ, RZ, R219 ;  /* 0x000000ffffda7224 */ /* 0x000fe400078e00db */
[----:B------:R-:W-:Y:S01]  /*13f30*/  IMAD.MOV.U32 R219, RZ, RZ, R220 ;  /* 0x000000ffffdb7224 */ /* 0x000fe200078e00dc */
[----:B------:R1:W-:Y:S01]  /*13f40*/  STL.64 [R1+0x168], R4 ;  /* 0x0001680401007387 */ /* 0x0003e20000100a00 */
[----:B------:R-:W-:Y:S02]  /*13f50*/  IMAD.MOV.U32 R220, RZ, RZ, R221 ;  /* 0x000000ffffdc7224 */ /* 0x000fe400078e00dd */
[----:B------:R-:W-:Y:S01]  /*13f60*/  IMAD R64, R111, UR12, RZ ;  /* 0x0000000c6f407c24 */ /* 0x000fe2000f8e02ff */
[----:B------:R1:W-:Y:S01]  /*13f70*/  STL.64 [R1+0x160], R6 ;  /* 0x0001600601007387 */ /* 0x0003e20000100a00 */
[----:B------:R-:W-:Y:S02]  /*13f80*/  IMAD.MOV.U32 R221, RZ, RZ, R222 ;  /* 0x000000ffffdd7224 */ /* 0x000fe400078e00de */
[----:B------:R-:W-:-:S02]  /*13f90*/  IMAD.MOV.U32 R222, RZ, RZ, R223 ;  /* 0x000000ffffde7224 */ /* 0x000fc400078e00df */
[----:B------:R-:W-:Y:S02]  /*13fa0*/  IMAD R111, R217, UR12, RZ ;  /* 0x0000000cd96f7c24 */ /* 0x000fe4000f8e02ff */
[----:B------:R-:W-:Y:S01]  /*13fb0*/  IMAD.MOV.U32 R223, RZ, RZ, R224 ;  /* 0x000000ffffdf7224 */ /* 0x000fe200078e00e0 */
[CC--:B-1----:R-:W-:Y:S01]  /*13fc0*/  LEA R4, P3, R139.reuse, R246.reuse, 0x2 ;  /* 0x000000f68b047211 */ /* 0x0c2fe200078610ff */
[----:B------:R-:W-:Y:S02]  /*13fd0*/  IMAD.MOV.U32 R217, RZ, RZ, R218 ;  /* 0x000000ffffd97224 */ /* 0x000fe400078e00da */
[----:B------:R-:W-:Y:S01]  /*13fe0*/  IMAD.MOV.U32 R224, RZ, RZ, R226 ;  /* 0x000000ffffe07224 */ /* 0x000fe200078e00e2 */
[----:B------:R-:W-:Y:S01]  /*13ff0*/  LEA R6, P6, R138, R246, 0x2 ;  /* 0x000000f68a067211 */ /* 0x000fe200078c10ff */
[----:B------:R-:W-:Y:S01]  /*14000*/  IMAD.MOV.U32 R218, RZ, RZ, R219 ;  /* 0x000000ffffda7224 */ /* 0x000fe200078e00db */
[----:B------:R-:W-:Y:S01]  /*14010*/  LEA.HI.X.SX32 R5, R139, R13, 0x2, P3 ;  /* 0x0000000d8b057211 */ /* 0x000fe200018f16ff */
[----:B------:R-:W-:-:S02]  /*14020*/  IMAD.MOV.U32 R226, RZ, RZ, R227 ;  /* 0x000000ffffe27224 */ /* 0x000fc400078e00e3 */
[----:B------:R-:W-:Y:S01]  /*14030*/  IMAD.MOV.U32 R219, RZ, RZ, R220 ;  /* 0x000000ffffdb7224 */ /* 0x000fe200078e00dc */
[----:B------:R-:W-:Y:S01]  /*14040*/  LEA.HI.X.SX32 R7, R138, R13, 0x2, P6 ;  /* 0x0000000d8a077211 */ /* 0x000fe200030f16ff */
[----:B------:R-:W-:Y:S02]  /*14050*/  IMAD.MOV.U32 R220, RZ, RZ, R221 ;  /* 0x000000ffffdc7224 */ /* 0x000fe400078e00dd */
[----:B------:R-:W-:Y:S02]  /*14060*/  IMAD.MOV.U32 R221, RZ, RZ, R222 ;  /* 0x000000ffffdd7224 */ /* 0x000fe400078e00de */
[----:B------:R-:W-:Y:S02]  /*14070*/  IMAD.MOV.U32 R222, RZ, RZ, R223 ;  /* 0x000000ffffde7224 */ /* 0x000fe400078e00df */
[----:B------:R-:W-:Y:S01]  /*14080*/  IMAD.MOV.U32 R223, RZ, RZ, R224 ;  /* 0x000000ffffdf7224 */ /* 0x000fe200078e00e0 */
[----:B------:R-:W-:Y:S01]  /*14090*/  MOV R224, R226 ;  /* 0x000000e200e07202 */ /* 0x000fe20000000f00 */
[----:B--2---:R-:W-:-:S02]  /*140a0*/  IMAD.MOV.U32 R227, RZ, RZ, R233 ;  /* 0x000000ffffe37224 */ /* 0x004fc400078e00e9 */
[----:B------:R-:W-:Y:S02]  /*140b0*/  IMAD.MOV.U32 R233, RZ, RZ, R242 ;  /* 0x000000ffffe97224 */ /* 0x000fe400078e00f2 */
[----:B------:R-:W2:Y:S02]  /*140c0*/  LDL.LU R242, [R1+0x628] ;  /* 0x0006280001f27983 */ /* 0x000ea40000300800 */
[----:B------:R-:W-:Y:S02]  /*140d0*/  IMAD.MOV.U32 R226, RZ, RZ, R233 ;  /* 0x000000ffffe27224 */ /* 0x000fe400078e00e9 */
[----:B------:R1:W-:Y:S01]  /*140e0*/  STL.64 [R1+0x158], R4 ;  /* 0x0001580401007387 */ /* 0x0003e20000100a00 */
[----:B------:R-:W-:-:S03]  /*140f0*/  IMAD.MOV.U32 R233, RZ, RZ, R236 ;  /* 0x000000ffffe97224 */ /* 0x000fc600078e00ec */
[----:B------:R3:W-:Y:S04]  /*14100*/  STL.64 [R1+0x150], R6 ;  /* 0x0001500601007387 */ /* 0x0007e80000100a00 */
[----:B------:R-:W2:Y:S01]  /*14110*/  LDL.LU R236, [R1+0x560] ;  /* 0x0005600001ec7983 */ /* 0x000ea20000300800 */
[----:B------:R-:W-:Y:S02]  /*14120*/  IMAD R137, R137, UR12, RZ ;  /* 0x0000000c89897c24 */ /* 0x000fe4000f8e02ff */
[----:B------:R-:W-:-:S03]  /*14130*/  IMAD R136, R136, UR12, RZ ;  /* 0x0000000c88887c24 */ /* 0x000fc6000f8e02ff */
[-C--:B-1----:R-:W-:Y:S02]  /*14140*/  LEA R4, P3, R137, R246.reuse, 0x2 ;  /* 0x000000f689047211 */ /* 0x082fe400078610ff */
[----:B---3--:R-:W-:Y:S01]  /*14150*/  LEA R6, P6, R136, R246, 0x2 ;  /* 0x000000f688067211 */ /* 0x008fe200078c10ff */
[----:B------:R-:W-:Y:S01]  /*14160*/  IMAD R135, R135, UR12, RZ ;  /* 0x0000000c87877c24 */ /* 0x000fe2000f8e02ff */
[-C--:B------:R-:W-:Y:S01]  /*14170*/  LEA.HI.X.SX32 R5, R137, R13.reuse, 0x2, P3 ;  /* 0x0000000d89057211 */ /* 0x080fe200018f16ff */
[----:B------:R-:W-:Y:S01]  /*14180*/  IMAD R134, R134, UR12, RZ ;  /* 0x0000000c86867c24 */ /* 0x000fe2000f8e02ff */
[----:B------:R-:W-:Y:S01]  /*14190*/  LEA.HI.X.SX32 R7, R136, R13, 0x2, P6 ;  /* 0x0000000d88077211 */ /* 0x000fe200030f16ff */
[----:B------:R-:W-:Y:S02]  /*141a0*/  IMAD R68, R113, UR12, RZ ;  /* 0x0000000c71447c24 */ /* 0x000fe4000f8e02ff */
[----:B------:R-:W-:Y:S01]  /*141b0*/  IMAD R113, R217, UR12, RZ ;  /* 0x0000000cd9717c24 */ /* 0x000fe2000f8e02ff */
        /* <DEDUP_REMOVED lines=9> */
[C---:B---3--:R-:W-:Y:S01]  /*14250*/  LEA R6, P6, R134.reuse, R246, 0x2 ;  /* 0x000000f686067211 */ /* 0x048fe200078c10ff */
[----:B------:R-:W-:Y:S01]  /*14260*/  IMAD R133, R133, UR12, RZ ;  /* 0x0000000c85857c24 */ /* 0x000fe2000f8e02ff */
[-C--:B------:R-:W-:Y:S01]  /*14270*/  LEA.HI.X.SX32 R5, R135, R13.reuse, 0x2, P3 ;  /* 0x0000000d87057211 */ /* 0x080fe200018f16ff */
[----:B------:R-:W-:Y:S01]  /*14280*/  IMAD.MOV.U32 R223, RZ, RZ, R224 ;  /* 0x000000ffffdf7224 */ /* 0x000fe200078e00e0 */
[----:B------:R-:W-:Y:S01]  /*14290*/  LEA.HI.X.SX32 R7, R134, R13, 0x2, P6 ;  /* 0x0000000d86077211 */ /* 0x000fe200030f16ff */
[----:B------:R-:W-:-:S02]  /*142a0*/  IMAD R132, R132, UR12, RZ ;  /* 0x0000000c84847c24 */ /* 0x000fc4000f8e02ff */
[----:B------:R-:W-:Y:S02]  /*142b0*/  IMAD.MOV.U32 R224, RZ, RZ, R226 ;  /* 0x000000ffffe07224 */ /* 0x000fe400078e00e2 */
[----:B------:R-:W-:Y:S02]  /*142c0*/  IMAD R72, R115, UR12, RZ ;  /* 0x0000000c73487c24 */ /* 0x000fe4000f8e02ff */
[----:B------:R-:W-:Y:S02]  /*142d0*/  IMAD R115, R217, UR12, RZ ;  /* 0x0000000cd9737c24 */ /* 0x000fe4000f8e02ff */
[----:B------:R-:W-:Y:S02]  /*142e0*/  IMAD.MOV.U32 R217, RZ, RZ, R218 ;  /* 0x000000ffffd97224 */ /* 0x000fe400078e00da */
[----:B------:R-:W-:Y:S02]  /*142f0*/  IMAD.MOV.U32 R218, RZ, RZ, R219 ;  /* 0x000000ffffda7224 */ /* 0x000fe400078e00db */
[----:B------:R-:W-:-:S02]  /*14300*/  IMAD.MOV.U32 R219, RZ, RZ, R220 ;  /* 0x000000ffffdb7224 */ /* 0x000fc400078e00dc */
[----:B------:R-:W-:Y:S02]  /*14310*/  IMAD.MOV.U32 R220, RZ, RZ, R221 ;  /* 0x000000ffffdc7224 */ /* 0x000fe400078e00dd */
[----:B------:R-:W-:Y:S02]  /*14320*/  IMAD.MOV.U32 R221, RZ, RZ, R222 ;  /* 0x000000ffffdd7224 */ /* 0x000fe400078e00de */
[----:B------:R-:W-:Y:S02]  /*14330*/  IMAD R76, R117, UR12, RZ ;  /* 0x0000000c754c7c24 */ /* 0x000fe4000f8e02ff */
[----:B------:R-:W-:Y:S02]  /*14340*/  IMAD.MOV.U32 R222, RZ, RZ, R223 ;  /* 0x000000ffffde7224 */ /* 0x000fe400078e00df */
[----:B------:R-:W-:Y:S02]  /*14350*/  IMAD R131, R131, UR12, RZ ;  /* 0x0000000c83837c24 */ /* 0x000fe4000f8e02ff */
[----:B------:R-:W-:-:S02]  /*14360*/  IMAD.MOV.U32 R223, RZ, RZ, R224 ;  /* 0x000000ffffdf7224 */ /* 0x000fc400078e00e0 */
[----:B------:R-:W-:Y:S02]  /*14370*/  IMAD R117, R217, UR12, RZ ;  /* 0x0000000cd9757c24 */ /* 0x000fe4000f8e02ff */
[----:B------:R-:W-:Y:S02]  /*14380*/  IMAD R130, R130, UR12, RZ ;  /* 0x0000000c82827c24 */ /* 0x000fe4000f8e02ff */
[----:B------:R-:W-:Y:S02]  /*14390*/  IMAD.MOV.U32 R217, RZ, RZ, R218 ;  /* 0x000000ffffd97224 */ /* 0x000fe400078e00da */
[----:B------:R-:W-:Y:S01]  /*143a0*/  IMAD.MOV.U32 R218, RZ, RZ, R219 ;  /* 0x000000ffffda7224 */ /* 0x000fe200078e00db */
[----:B------:R-:W-:Y:S01]  /*143b0*/  MOV R219, R220 ;  /* 0x000000dc00db7202 */ /* 0x000fe20000000f00 */
[----:B------:R-:W-:Y:S02]  /*143c0*/  IMAD R80, R119, UR12, RZ ;  /* 0x0000000c77507c24 */ /* 0x000fe4000f8e02ff */
[----:B------:R-:W-:-:S02]  /*143d0*/  IMAD.MOV.U32 R220, RZ, RZ, R221 ;  /* 0x000000ffffdc7224 */ /* 0x000fc400078e00dd */
[----:B------:R-:W-:Y:S02]  /*143e0*/  IMAD.MOV.U32 R221, RZ, RZ, R222 ;  /* 0x000000ffffdd7224 */ /* 0x000fe400078e00de */
[----:B------:R-:W-:Y:S02]  /*143f0*/  IMAD R119, R217, UR12, RZ ;  /* 0x0000000cd9777c24 */ /* 0x000fe4000f8e02ff */
[----:B------:R-:W-:Y:S02]  /*14400*/  IMAD.MOV.U32 R222, RZ, RZ, R223 ;  /* 0x000000ffffde7224 */ /* 0x000fe400078e00df */
[----:B------:R-:W-:Y:S02]  /*14410*/  IMAD.MOV.U32 R217, RZ, RZ, R218 ;  /* 0x000000ffffd97224 */ /* 0x000fe400078e00da */
[----:B------:R-:W-:Y:S02]  /*14420*/  IMAD.MOV.U32 R218, RZ, RZ, R219 ;  /* 0x000000ffffda7224 */ /* 0x000fe400078e00db */
[----:B------:R-:W-:-:S02]  /*14430*/  IMAD.MOV.U32 R219, RZ, RZ, R220 ;  /* 0x000000ffffdb7224 */ /* 0x000fc400078e00dc */
[----:B------:R-:W-:Y:S02]  /*14440*/  IMAD.MOV.U32 R220, RZ, RZ, R221 ;  /* 0x000000ffffdc7224 */ /* 0x000fe400078e00dd */
[----:B------:R-:W-:Y:S02]  /*14450*/  IMAD.MOV.U32 R221, RZ, RZ, R222 ;  /* 0x000000ffffdd7224 */ /* 0x000fe400078e00de */
[----:B--2---:R-:W-:Y:S02]  /*14460*/  IMAD.MOV.U32 R226, RZ, RZ, R236 ;  /* 0x000000ffffe27224 */ /* 0x004fe400078e00ec */
[----:B------:R-:W2:Y:S04]  /*14470*/  LDL.LU R236, [R1+0x610] ;  /* 0x0006100001ec7983 */ /* 0x000ea80000300800 */
[----:B------:R1:W-:Y:S04]  /*14480*/  STL.64 [R1+0x138], R4 ;  /* 0x0001380401007387 */ /* 0x0003e80000100a00 */
[----:B------:R3:W-:Y:S01]  /*14490*/  STL.64 [R1+0x130], R6 ;  /* 0x0001300601007387 */ /* 0x0007e20000100a00 */
[----:B------:R-:W-:Y:S01]  /*144a0*/  IMAD.MOV.U32 R224, RZ, RZ, R226 ;  /* 0x000000ffffe07224 */ /* 0x000fe200078e00e2 */
[----:B-1----:R-:W-:-:S02]  /*144b0*/  LEA R4, P3, R133, R246, 0x2 ;  /* 0x000000f685047211 */ /* 0x002fc400078610ff */
[C---:B---3--:R-:W-:Y:S02]  /*144c0*/  LEA R6, P6, R132.reuse, R246, 0x2 ;  /* 0x000000f684067211 */ /* 0x048fe400078c10ff */
[-C--:B------:R-:W-:Y:S02]  /*144d0*/  LEA.HI.X.SX32 R5, R133, R13.reuse, 0x2, P3 ;  /* 0x0000000d85057211 */ /* 0x080fe400018f16ff */
[----:B------:R-:W-:Y:S01]  /*144e0*/  LEA.HI.X.SX32 R7, R132, R13, 0x2, P6 ;  /* 0x0000000d84077211 */ /* 0x000fe200030f16ff */
[----:B------:R-:W-:Y:S02]  /*144f0*/  IMAD.MOV.U32 R226, RZ, RZ, R243 ;  /* 0x000000ffffe27224 */ /* 0x000fe400078e00f3 */
[----:B------:R-:W3:Y:S04]  /*14500*/  LDL.LU R243, [R1+0x580] ;  /* 0x0005800001f37983 */ /* 0x000ee80000300800 */
[----:B------:R1:W-:Y:S01]  /*14510*/  STL.64 [R1+0x128], R4 ;  /* 0x0001280401007387 */ /* 0x0003e20000100a00 */
[----:B------:R-:W-:-:S03]  /*14520*/  IMAD.MOV.U32 R223, RZ, RZ, R224 ;  /* 0x000000ffffdf7224 */ /* 0x000fc600078e00e0 */
[----:B------:R4:W-:Y:S01]  /*14530*/  STL.64 [R1+0x120], R6 ;  /* 0x0001200601007387 */ /* 0x0009e20000100a00 */
[----:B------:R-:W-:Y:S02]  /*14540*/  IMAD.MOV.U32 R224, RZ, RZ, R226 ;  /* 0x000000ffffe07224 */ /* 0x000fe400078e00e2 */
[----:B------:R-:W-:Y:S01]  /*14550*/  IMAD.MOV.U32 R226, RZ, RZ, R239 ;  /* 0x000000ffffe27224 */ /* 0x000fe200078e00ef */
[CC--:B-1----:R-:W-:Y:S02]  /*14560*/  LEA R4, P3, R131.reuse, R246.reuse, 0x2 ;  /* 0x000000f683047211 */ /* 0x0c2fe400078610ff */
[C---:B----4-:R-:W-:Y:S02]  /*14570*/  LEA R6, P6, R130.reuse, R246, 0x2 ;  /* 0x000000f682067211 */ /* 0x050fe400078c10ff */
[-C--:B------:R-:W-:Y:S02]  /*14580*/  LEA.HI.X.SX32 R5, R131, R13.reuse, 0x2, P3 ;  /* 0x0000000d83057211 */ /* 0x080fe400018f16ff */
[----:B------:R-:W-:Y:S01]  /*14590*/  LEA.HI.X.SX32 R7, R130, R13, 0x2, P6 ;  /* 0x0000000d82077211 */ /* 0x000fe200030f16ff */
[----:B------:R-:W-:-:S02]  /*145a0*/  IMAD.MOV.U32 R239, RZ, RZ, R247 ;  /* 0x000000ffffef7224 */ /* 0x000fc400078e00f7 */
[----:B------:R-:W-:Y:S01]  /*145b0*/  IMAD.MOV.U32 R222, RZ, RZ, R223 ;  /* 0x000000ffffde7224 */ /* 0x000fe200078e00df */
[----:B------:R-:W4:Y:S01]  /*145c0*/  LDL.LU R247, [R1+0x638] ;  /* 0x0006380001f77983 */ /* 0x000f220000300800 */
[----:B------:R-:W-:Y:S02]  /*145d0*/  IMAD.MOV.U32 R223, RZ, RZ, R224 ;  /* 0x000000ffffdf7224 */ /* 0x000fe400078e00e0 */
[----:B------:R-:W-:Y:S01]  /*145e0*/  IMAD.MOV.U32 R224, RZ, RZ, R226 ;  /* 0x000000ffffe07224 */ /* 0x000fe200078e00e2 */
[----:B------:R1:W-:Y:S01]  /*145f0*/  STL.64 [R1+0x118], R4 ;  /* 0x0001180401007387 */ /* 0x0003e20000100a00 */
[----:B------:R-:W-:-:S03]  /*14600*/  IMAD.MOV.U32 R226, RZ, RZ, R228 ;  /* 0x000000ffffe27224 */ /* 0x000fc600078e00e4 */
[----:B------:R1:W-:Y:S04]  /*14610*/  STL.64 [R1+0x110], R6 ;  /* 0x0001100601007387 */ /* 0x0003e80000100a00 */
[----:B------:R-:W2:Y:S01]  /*14620*/  LDL.LU R228, [R1+0x5e4] ;  /* 0x0005e40001e47983 */ /* 0x000ea20000300800 */
[----:B------:R-:W-:Y:S02]  /*14630*/  IMAD R129, R129, UR12, RZ ;  /* 0x0000000c81817c24 */ /* 0x000fe4000f8e02ff */
[----:B------:R-:W-:Y:S02]  /*14640*/  IMAD R128, R128, UR12, RZ ;  /* 0x0000000c80807c24 */ /* 0x000fe4000f8e02ff */
[----:B------:R-:W-:Y:S01]  /*14650*/  IMAD R84, R121, UR12, RZ ;  /* 0x0000000c79547c24 */ /* 0x000fe2000f8e02ff */
[-C--:B-1----:R-:W-:Y:S01]  /*14660*/  LEA R4, P3, R129, R246.reuse, 0x2 ;  /* 0x000000f681047211 */ /* 0x082fe200078610ff */
[----:B------:R-:W-:Y:S01]  /*14670*/  IMAD R121, R217, UR12, RZ ;  /* 0x0000000cd9797c24 */ /* 0x000fe2000f8e02ff */
[C---:B------:R-:W-:Y:S01]  /*14680*/  LEA R6, P6, R128.reuse, R246, 0x2 ;  /* 0x000000f680067211 */ /* 0x040fe200078c10ff */
[----:B------:R-:W-:Y:S01]  /*14690*/  IMAD.MOV.U32 R217, RZ, RZ, R218 ;  /* 0x000000ffffd97224 */ /* 0x000fe200078e00da */
[-C--:B------:R-:W-:Y:S01]  /*146a0*/  LEA.HI.X.SX32 R5, R129, R13.reuse, 0x2, P3 ;  /* 0x0000000d81057211 */ /* 0x080fe200018f16ff */
[----:B------:R-:W-:Y:S01]  /*146b0*/  IMAD.MOV.U32 R218, RZ, RZ, R219 ;  /* 0x000000ffffda7224 */ /* 0x000fe200078e00db */
[----:B------:R-:W-:Y:S01]  /*146c0*/  LEA.HI.X.SX32 R7, R128, R13, 0x2, P6 ;  /* 0x0000000d80077211 */ /* 0x000fe200030f16ff */
[----:B------:R-:W-:-:S02]  /*146d0*/  IMAD.MOV.U32 R219, RZ, RZ, R220 ;  /* 0x000000ffffdb7224 */ /* 0x000fc400078e00dc */
[----:B------:R-:W-:Y:S02]  /*146e0*/  IMAD.MOV.U32 R220, RZ, RZ, R221 ;  /* 0x000000ffffdc7224 */ /* 0x000fe400078e00dd */
[----:B------:R-:W-:Y:S02]  /*146f0*/  IMAD.MOV.U32 R221, RZ, RZ, R222 ;  /* 0x000000ffffdd7224 */ /* 0x000fe400078e00de */
[----:B------:R-:W-:Y:S01]  /*14700*/  IMAD.MOV.U32 R222, RZ, RZ, R223 ;  /* 0x000000ffffde7224 */ /* 0x000fe200078e00df */
[----:B------:R-:W-:Y:S01]  /*14710*/  MOV R223, R224 ;  /* 0x000000e000df7202 */ /* 0x000fe20000000f00 */
[----:B------:R1:W-:Y:S01]  /*14720*/  STL.64 [R1+0x108], R4 ;  /* 0x0001080401007387 */ /* 0x0003e20000100a00 */
[----:B------:R-:W-:-:S03]  /*14730*/  IMAD.MOV.U32 R224, RZ, RZ, R226 ;  /* 0x000000ffffe07224 */ /* 0x000fc600078e00e2 */
[----:B------:R1:W-:Y:S01]  /*14740*/  STL.64 [R1+0x100], R6 ;  /* 0x0001000601007387 */ /* 0x0003e20000100a00 */
[----:B--2---:R-:W-:-:S03]  /*14750*/  IMAD.MOV.U32 R226, RZ, RZ, R228 ;  /* 0x000000ffffe27224 */ /* 0x004fc600078e00e4 */
        /* <DEDUP_REMOVED lines=19> */
[----:B------:R-:W-:Y:S01]  /*14890*/  IMAD R128, R217, UR12, RZ ;  /* 0x0000000cd9807c24 */ /* 0x000fe2000f8e02ff */
[C---:B---3--:R-:W-:Y:S01]  /*148a0*/  LEA R6, P6, R124.reuse, R246, 0x2 ;  /* 0x000000f67c067211 */ /* 0x048fe200078c10ff */
[----:B------:R-:W-:Y:S01]  /*148b0*/  IMAD.MOV.U32 R224, RZ, RZ, R226 ;  /* 0x000000ffffe07224 */ /* 0x000fe200078e00e2 */
[-C--:B------:R-:W-:Y:S01]  /*148c0*/  LEA.HI.X.SX32 R5, R125, R13.reuse, 0x2, P3 ;  /* 0x0000000d7d057211 */ /* 0x080fe200018f16ff */
[----:B------:R-:W-:Y:S01]  /*148d0*/  IMAD.MOV.U32 R217, RZ, RZ, R218 ;  /* 0x000000ffffd97224 */ /* 0x000fe200078e00da */
[----:B------:R-:W-:Y:S01]  /*148e0*/  LEA.HI.X.SX32 R7, R124, R13, 0x2, P6 ;  /* 0x0000000d7c077211 */ /* 0x000fe200030f16ff */
[----:B------:R-:W-:-:S02]  /*148f0*/  IMAD.MOV.U32 R218, RZ, RZ, R219 ;  /* 0x000000ffffda7224 */ /* 0x000fc400078e00db */
[----:B------:R-:W-:Y:S02]  /*14900*/  IMAD.MOV.U32 R219, RZ, RZ, R220 ;  /* 0x000000ffffdb7224 */ /* 0x000fe400078e00dc */
[----:B------:R-:W-:Y:S02]  /*14910*/  IMAD.MOV.U32 R220, RZ, RZ, R221 ;  /* 0x000000ffffdc7224 */ /* 0x000fe400078e00dd */
[----:B------:R-:W-:Y:S02]  /*14920*/  IMAD.MOV.U32 R221, RZ, RZ, R222 ;  /* 0x000000ffffdd7224 */ /* 0x000fe400078e00de */
[----:B--2---:R-:W-:Y:S02]  /*14930*/  IMAD.MOV.U32 R226, RZ, RZ, R228 ;  /* 0x000000ffffe27224 */ /* 0x004fe400078e00e4 */
[----:B------:R-:W-:Y:S02]  /*14940*/  IMAD.MOV.U32 R228, RZ, RZ, R230 ;  /* 0x000000ffffe47224 */ /* 0x000fe400078e00e6 */
[----:B------:R-:W2:Y:S01]  /*14950*/  LDL.LU R230, [R1+0x5f8] ;  /* 0x0005f80001e67983 */ /* 0x000ea20000300800 */
[----:B------:R-:W-:-:S02]  /*14960*/  IMAD.MOV.U32 R222, RZ, RZ, R226 ;  /* 0x000000ffffde7224 */ /* 0x000fc400078e00e2 */
        /* <DEDUP_REMOVED lines=9> */
[----:B------:R-:W-:Y:S01]  /*14a00*/  IMAD.MOV.U32 R217, RZ, RZ, R218 ;  /* 0x000000ffffd97224 */ /* 0x000fe200078e00da */
[----:B---3--:R-:W-:Y:S01]  /*14a10*/  LEA R6, P6, R122, R246, 0x2 ;  /* 0x000000f67a067211 */ /* 0x008fe200078c10ff */
[----:B------:R-:W-:-:S02]  /*14a20*/  IMAD.MOV.U32 R218, RZ, RZ, R219 ;  /* 0x000000ffffda7224 */ /* 0x000fc400078e00db */
[----:B------:R-:W-:Y:S01]  /*14a30*/  IMAD.MOV.U32 R219, RZ, RZ, R220 ;  /* 0x000000ffffdb7224 */ /* 0x000fe200078e00dc */
[----:B------:R-:W-:Y:S01]  /*14a40*/  MOV R220, R221 ;  /* 0x000000dd00dc7202 */ /* 0x000fe20000000f00 */
[----:B------:R-:W-:Y:S01]  /*14a50*/  IMAD.MOV.U32 R221, RZ, RZ, R222 ;  /* 0x000000ffffdd7224 */ /* 0x000fe200078e00de */
[-C--:B------:R-:W-:Y:S01]  /*14a60*/  LEA.HI.X.SX32 R5, R123, R13.reuse, 0x2, P3 ;  /* 0x0000000d7b057211 */ /* 0x080fe200018f16ff */
[----:B------:R-:W-:Y:S01]  /*14a70*/  IMAD R129, R217, UR12, RZ ;  /* 0x0000000cd9817c24 */ /* 0x000fe2000f8e02ff */
[----:B------:R-:W-:Y:S01]  /*14a80*/  LEA.HI.X.SX32 R7, R122, R13, 0x2, P6 ;  /* 0x0000000d7a077211 */ /* 0x000fe200030f16ff */
[----:B------:R-:W-:Y:S02]  /*14a90*/  IMAD.MOV.U32 R222, RZ, RZ, R228 ;  /* 0x000000ffffde7224 */ /* 0x000fe400078e00e4 */
        /* <DEDUP_REMOVED lines=8> */
[----:B------:R-:W-:Y:S02]  /*14b20*/  IMAD R131, R217, UR12, RZ ;  /* 0x0000000cd9837c24 */ /* 0x000fe4000f8e02ff */
[----:B------:R-:W-:Y:S02]  /*14b30*/  IMAD.MOV.U32 R217, RZ, RZ, R218 ;  /* 0x000000ffffd97224 */ /* 0x000fe400078e00da */
[----:B------:R-:W-:-:S02]  /*14b40*/  IMAD.MOV.U32 R218, RZ, RZ, R219 ;  /* 0x000000ffffda7224 */ /* 0x000fc400078e00db */
[----:B------:R-:W-:Y:S02]  /*14b50*/  IMAD.MOV.U32 R219, RZ, RZ, R220 ;  /* 0x000000ffffdb7224 */ /* 0x000fe400078e00dc */
        /* <DEDUP_REMOVED lines=8> */
[----:B------:R-:W-:Y:S02]  /*14be0*/  IMAD.MOV.U32 R221, RZ, RZ, R222 ;  /* 0x000000ffffdd7224 */ /* 0x000fe400078e00de */
[----:B------:R-:W-:Y:S02]  /*14bf0*/  IMAD.MOV.U32 R222, RZ, RZ, R244 ;  /* 0x000000ffffde7224 */ /* 0x000fe400078e00f4 */
[----:B--2---:R-:W-:-:S02]  /*14c00*/  IMAD.MOV.U32 R228, RZ, RZ, R231 ;  /* 0x000000ffffe47224 */ /* 0x004fc400078e00e7 */
[----:B------:R-:W2:Y:S04]  /*14c10*/  LDL.LU R231, [R1+0x5e0] ;  /* 0x0005e00001e77983 */ /* 0x000ea80000300800 */
[----:B------:R-:W2:Y:S04]  /*14c20*/  LDL.LU R227, [R1+0x590] ;  /* 0x0005900001e37983 */ /* 0x000ea80000300800 */
[----:B------:R-:W3:Y:S04]  /*14c30*/  LDL.LU R245, [R1+0x594] ;  /* 0x0005940001f57983 */ /* 0x000ee80000300800 */
[----:B------:R-:W4:Y:S01]  /*14c40*/  LDL.LU R244, [R1+0x598] ;  /* 0x0005980001f47983 */ /* 0x000f220000300800 */
[----:B------:R-:W-:-:S02]  /*14c50*/  IMAD R135, R217, UR12, RZ ;  /* 0x0000000cd9877c24 */ /* 0x000fc4000f8e02ff */
[----:B------:R-:W-:Y:S01]  /*14c60*/  IMAD.MOV.U32 R217, RZ, RZ, R218 ;  /* 0x000000ffffd97224 */ /* 0x000fe200078e00da */
[----:B------:R-:W-:Y:S01]  /*14c70*/  MOV R218, R219 ;  /* 0x000000db00da7202 */ /* 0x000fe20000000f00 */
[----:B------:R-:W-:Y:S02]  /*14c80*/  IMAD.MOV.U32 R219, RZ, RZ, R220 ;  /* 0x000000ffffdb7224 */ /* 0x000fe400078e00dc */
[----:B------:R-:W-:Y:S02]  /*14c90*/  IMAD.MOV.U32 R220, RZ, RZ, R221 ;  /* 0x000000ffffdc7224 */ /* 0x000fe400078e00dd */
[----:B------:R-:W-:Y:S02]  /*14ca0*/  IMAD.MOV.U32 R221, RZ, RZ, R222 ;  /* 0x000000ffffdd7224 */ /* 0x000fe400078e00de */
[----:B------:R-:W-:Y:S02]  /*14cb0*/  IMAD.MOV.U32 R222, RZ, RZ, R243 ;  /* 0x000000ffffde7224 */ /* 0x000fe400078e00f3 */
[----:B------:R-:W-:Y:S01]  /*14cc0*/  IMAD R137, R217, UR12, RZ ;  /* 0x0000000cd9897c24 */ /* 0x000fe2000f8e02ff */
[----:B------:R-:W4:Y:S01]  /*14cd0*/  LDL.LU R243, [R1+0x59c] ;  /* 0x00059c0001f37983 */ /* 0x000f220000300800 */
[----:B------:R-:W-:-:S02]  /*14ce0*/  IMAD.MOV.U32 R217, RZ, RZ, R218 ;  /* 0x000000ffffd97224 */ /* 0x000fc400078e00da */
[----:B------:R-:W-:Y:S02]  /*14cf0*/  IMAD.MOV.U32 R218, RZ, RZ, R219 ;  /* 0x000000ffffda7224 */ /* 0x000fe400078e00db */
        /* <DEDUP_REMOVED lines=11> */
[----:B------:R-:W-:Y:S02]  /*14db0*/  IMAD R141, R217, UR12, RZ ;  /* 0x0000000cd98d7c24 */ /* 0x000fe4000f8e02ff */
[----:B------:R-:W-:-:S02]  /*14dc0*/  IMAD.MOV.U32 R222, RZ, RZ, R240 ;  /* 0x000000ffffde7224 */ /* 0x000fc400078e00f0 */
[----:B------:R-:W-:Y:S01]  /*14dd0*/  IMAD.MOV.U32 R217, RZ, RZ, R218 ;  /* 0x000000ffffd97224 */ /* 0x000fe200078e00da */
[----:B------:R-:W4:Y:S01]  /*14de0*/  LDL.LU R240, [R1+0x5a4] ;  /* 0x0005a40001f07983 */ /* 0x000f220000300800 */
[----:B------:R-:W-:Y:S02]  /*14df0*/  IMAD.MOV.U32 R218, RZ, RZ, R219 ;  /* 0x000000ffffda7224 */ /* 0x000fe400078e00db */
[----:B------:R-:W-:Y:S02]  /*14e00*/  IMAD.MOV.U32 R219, RZ, RZ, R220 ;  /* 0x000000ffffdb7224 */ /* 0x000fe400078e00dc */
[----:B------:R-:W-:Y:S02]  /*14e10*/  IMAD.MOV.U32 R220, RZ, RZ, R221 ;  /* 0x000000ffffdc7224 */ /* 0x000fe400078e00dd */
[----:B------:R-:W-:Y:S02]  /*14e20*/  IMAD.MOV.U32 R221, RZ, RZ, R222 ;  /* 0x000000ffffdd7224 */ /* 0x000fe400078e00de */
[----:B------:R-:W-:-:S02]  /*14e30*/  IMAD.MOV.U32 R222, RZ, RZ, R228 ;  /* 0x000000ffffde7224 */ /* 0x000fc400078e00e4 */
[----:B------:R-:W-:Y:S01]  /*14e40*/  IMAD R143, R217, UR12, RZ ;  /* 0x0000000cd98f7c24 */ /* 0x000fe2000f8e02ff */
[----:B------:R-:W4:Y:S01]  /*14e50*/  LDL.LU R228, [R1+0x5a8] ;  /* 0x0005a80001e47983 */ /* 0x000f220000300800 */
[----:B------:R-:W-:Y:S01]  /*14e60*/  MOV R217, R218 ;  /* 0x000000da00d97202 */ /* 0x000fe20000000f00 */
[----:B------:R-:W-:Y:S02]  /*14e70*/  IMAD.MOV.U32 R218, RZ, RZ, R219 ;  /* 0x000000ffffda7224 */ /* 0x000fe400078e00db */
[----:B------:R-:W-:Y:S02]  /*14e80*/  IMAD.MOV.U32 R219, RZ, RZ, R220 ;  /* 0x000000ffffdb7224 */ /* 0x000fe400078e00dc */
[----:B------:R-:W-:Y:S02]  /*14e90*/  IMAD.MOV.U32 R220, RZ, RZ, R221 ;  /* 0x000000ffffdc7224 */ /* 0x000fe400078e00dd */
[----:B------:R-:W-:Y:S02]  /*14ea0*/  IMAD.MOV.U32 R221, RZ, RZ, R222 ;  /* 0x000000ffffdd7224 */ /* 0x000fe400078e00de */
[----:B------:R-:W-:-:S02]  /*14eb0*/  IMAD R145, R217, UR12, RZ ;  /* 0x0000000cd9917c24 */ /* 0x000fc4000f8e02ff */
        /* <DEDUP_REMOVED lines=8> */
[----:B--2---:R-:W-:Y:S02]  /*14f40*/  IMAD.MOV.U32 R222, RZ, RZ, R227 ;  /* 0x000000ffffde7224 */ /* 0x004fe400078e00e3 */
[----:B------:R-:W2:Y:S02]  /*14f50*/  LDL.LU R227, [R1+0x5ac] ;  /* 0x0005ac0001e37983 */ /* 0x000ea40000300800 */
[----:B------:R-:W-:Y:S02]  /*14f60*/  IMAD.MOV.U32 R221, RZ, RZ, R222 ;  /* 0x000000ffffdd7224 */ /* 0x000fe400078e00de */
[----:B---3--:R-:W-:-:S02]  /*14f70*/  IMAD.MOV.U32 R222, RZ, RZ, R245 ;  /* 0x000000ffffde7224 */ /* 0x008fc400078e00f5 */
[----:B------:R-:W3:Y:S01]  /*14f80*/  LDL.LU R245, [R1+0x5b0] ;  /* 0x0005b00001f57983 */ /* 0x000ee20000300800 */
[----:B------:R-:W-:Y:S02]  /*14f90*/  IMAD.MOV.U32 R220, RZ, RZ, R221 ;  /* 0x000000ffffdc7224 */ /* 0x000fe400078e00dd */
[----:B------:R-:W-:Y:S02]  /*14fa0*/  IMAD.MOV.U32 R221, RZ, RZ, R222 ;  /* 0x000000ffffdd7224 */ /* 0x000fe400078e00de */
[----:B----4-:R-:W-:Y:S02]  /*14fb0*/  IMAD.MOV.U32 R222, RZ, RZ, R244 ;  /* 0x000000ffffde7224 */ /* 0x010fe400078e00f4 */
[----:B------:R-:W4:Y:S01]  /*14fc0*/  LDL.LU R244, [R1+0x5b4] ;  /* 0x0005b40001f47983 */ /* 0x000f220000300800 */
[----:B------:R-:W-:Y:S02]  /*14fd0*/  IMAD R149, R217, UR12, RZ ;  /* 0x0000000cd9957c24 */ /* 0x000fe4000f8e02ff */
[----:B------:R-:W-:-:S02]  /*14fe0*/  IMAD.MOV.U32 R217, RZ, RZ, R218 ;  /* 0x000000ffffd97224 */ /* 0x000fc400078e00da */
[----:B------:R-:W-:Y:S02]  /*14ff0*/  IMAD.MOV.U32 R218, RZ, RZ, R219 ;  /* 0x000000ffffda7224 */ /* 0x000fe400078e00db */
[----:B------:R-:W-:Y:S02]  /*15000*/  IMAD.MOV.U32 R219, RZ, RZ, R220 ;  /* 0x000000ffffdb7224 */ /* 0x000fe400078e00dc */
[----:B------:R-:W-:Y:S02]  /*15010*/  IMAD.MOV.U32 R220, RZ, RZ, R221 ;  /* 0x000000ffffdc7224 */ /* 0x000fe400078e00dd */
[----:B------:R-:W-:Y:S01]  /*15020*/  IMAD.MOV.U32 R221, RZ, RZ, R222 ;  /* 0x000000ffffdd7224 */ /* 0x000fe200078e00de */
[----:B------:R-:W-:Y:S01]  /*15030*/  MOV R222, R243 ;  /* 0x000000f300de7202 */ /* 0x000fe20000000f00 */
        /* <DEDUP_REMOVED lines=26> */
[----:B------:R-:W-:Y:S02]  /*151e0*/  IMAD.MOV.U32 R217, RZ, RZ, R218 ;  /* 0x000000ffffd97224 */ /* 0x000fe400078e00da */
[----:B------:R-:W-:Y:S02]  /*151f0*/  IMAD.MOV.U32 R218, RZ, RZ, R219 ;  /* 0x000000ffffda7224 */ /* 0x000fe400078e00db */
[----:B------:R-:W-:Y:S02]  /*15200*/  IMAD.MOV.U32 R219, RZ, RZ, R220 ;  /* 0x000000ffffdb7224 */ /* 0x000fe400078e00dc */
[----:B------:R-:W-:Y:S01]  /*15210*/  IMAD.MOV.U32 R220, RZ, RZ, R221 ;  /* 0x000000ffffdc7224 */ /* 0x000fe200078e00dd */
[----:B------:R-:W-:Y:S01]  /*15220*/  MOV R221, R222 ;  /* 0x000000de00dd7202 */ /* 0x000fe20000000f00 */
        /* <DEDUP_REMOVED lines=13> */
[----:B------:R-:W-:Y:S01]  /*15300*/  IMAD.MOV.U32 R220, RZ, RZ, R221 ;  /* 0x000000ffffdc7224 */ /* 0x000fe200078e00dd */
[----:B------:R-:W3:Y:S01]  /*15310*/  LDL.LU R245, [R1+0x634] ;  /* 0x0006340001f57983 */ /* 0x000ee20000300800 */
[----:B------:R-:W-:Y:S02]  /*15320*/  IMAD.MOV.U32 R221, RZ, RZ, R222 ;  /* 0x000000ffffdd7224 */ /* 0x000fe400078e00de */
[----:B----4-:R-:W-:Y:S02]  /*15330*/  IMAD.MOV.U32 R222, RZ, RZ, R244 ;  /* 0x000000ffffde7224 */ /* 0x010fe400078e00f4 */
[----:B------:R-:W4:Y:S01]  /*15340*/  LDL.LU R244, [R1+0x5d8] ;  /* 0x0005d80001f47983 */ /* 0x000f220000300800 */
        /* <DEDUP_REMOVED lines=9> */
[----:B------:R-:W-:Y:S01]  /*153e0*/  IMAD.MOV.U32 R218, RZ, RZ, R219 ;  /* 0x000000ffffda7224 */ /* 0x000fe200078e00db */
[----:B------:R-:W3:Y:S01]  /*153f0*/  LDL.LU R243, [R1+0x62c] ;  /* 0x00062c0001f37983 */ /* 0x000ee20000300800 */
[----:B------:R-:W-:Y:S01]  /*15400*/  IMAD.MOV.U32 R219, RZ, RZ, R220 ;  /* 0x000000ffffdb7224 */ /* 0x000fe200078e00dc */
[----:B------:R-:W-:Y:S01]  /*15410*/  MOV R220, R221 ;  /* 0x000000dd00dc7202 */ /* 0x000fe20000000f00 */
[----:B------:R-:W-:Y:S02]  /*15420*/  IMAD.MOV.U32 R221, RZ, RZ, R222 ;  /* 0x000000ffffdd7224 */ /* 0x000fe400078e00de */
[----:B------:R-:W-:Y:S02]  /*15430*/  IMAD R167, R217, UR12, RZ ;  /* 0x0000000cd9a77c24 */ /* 0x000fe4000f8e02ff */
[----:B------:R-:W-:Y:S02]  /*15440*/  IMAD.MOV.U32 R222, RZ, RZ, R232 ;  /* 0x000000ffffde7224 */ /* 0x000fe400078e00e8 */
[----:B------:R-:W-:Y:S01]  /*15450*/  IMAD.MOV.U32 R217, RZ, RZ, R218 ;  /* 0x000000ffffd97224 */ /* 0x000fe200078e00da */
[----:B------:R-:W3:Y:S01]  /*15460*/  LDL.LU R232, [R1+0x5f4] ;  /* 0x0005f40001e87983 */ /* 0x000ee20000300800 */
        /* <DEDUP_REMOVED lines=9> */
[----:B------:R-:W-:Y:S02]  /*15500*/  IMAD.MOV.U32 R219, RZ, RZ, R220 ;  /* 0x000000ffffdb7224 */ /* 0x000fe400078e00dc */
[----:B------:R-:W-:Y:S02]  /*15510*/  IMAD.MOV.U32 R220, RZ, RZ, R221 ;  /* 0x000000ffffdc7224 */ /* 0x000fe400078e00dd */
[----:B------:R-:W-:Y:S02]  /*15520*/  IMAD R171, R217, UR12, RZ ;  /* 0x0000000cd9ab7c24 */ /* 0x000fe4000f8e02ff */
[----:B------:R-:W-:Y:S02]  /*15530*/  IMAD.MOV.U32 R221, RZ, RZ, R222 ;  /* 0x000000ffffdd7224 */ /* 0x000fe400078e00de */
[----:B------:R-:W-:-:S02]  /*15540*/  IMAD.MOV.U32 R217, RZ, RZ, R218 ;  /* 0x000000ffffd97224 */ /* 0x000fc400078e00da */
[----:B------:R-:W-:Y:S02]  /*15550*/  IMAD.MOV.U32 R222, RZ, RZ, R228 ;  /* 0x000000ffffde7224 */ /* 0x000fe400078e00e4 */
[----:B------:R-:W-:Y:S01]  /*15560*/  IMAD.MOV.U32 R218, RZ, RZ, R219 ;  /* 0x000000ffffda7224 */ /* 0x000fe200078e00db */
[----:B------:R-:W3:Y:S01]  /*15570*/  LDL.LU R228, [R1+0x5f0] ;  /* 0x0005f00001e47983 */ /* 0x000ee20000300800 */
[----:B------:R-:W-:Y:S02]  /*15580*/  IMAD.MOV.U32 R219, RZ, RZ, R220 ;  /* 0x000000ffffdb7224 */ /* 0x000fe400078e00dc */
[----:B------:R-:W-:Y:S02]  /*15590*/  IMAD.MOV.U32 R220, RZ, RZ, R221 ;  /* 0x000000ffffdc7224 */ /* 0x000fe400078e00dd */
[----:B------:R-:W-:Y:S02]  /*155a0*/  IMAD.MOV.U32 R221, RZ, RZ, R222 ;  /* 0x000000ffffdd7224 */ /* 0x000fe400078e00de */
[----:B------:R-:W-:-:S02]  /*155b0*/  IMAD R173, R217, UR12, RZ ;  /* 0x0000000cd9ad7c24 */ /* 0x000fc4000f8e02ff */
[----:B------:R-:W-:Y:S02]  /*155c0*/  IMAD.MOV.U32 R222, RZ, RZ, R223 ;  /* 0x000000ffffde7224 */ /* 0x000fe400078e00df */
[----:B------:R-:W-:Y:S01]  /*155d0*/  IMAD.MOV.U32 R217, RZ, RZ, R218 ;  /* 0x000000ffffd97224 */ /* 0x000fe200078e00da */
[----:B------:R-:W-:Y:S01]  /*155e0*/  MOV R218, R219 ;  /* 0x000000db00da7202 */ /* 0x000fe20000000f00 */
[----:B------:R-:W-:Y:S02]  /*155f0*/  IMAD.MOV.U32 R219, RZ, RZ, R220 ;  /* 0x000000ffffdb7224 */ /* 0x000fe400078e00dc */
[----:B------:R-:W-:Y:S02]  /*15600*/  IMAD.MOV.U32 R220, RZ, RZ, R221 ;  /* 0x000000ffffdc7224 */ /* 0x000fe400078e00dd */
[----:B------:R-:W-:Y:S02]  /*15610*/  IMAD R175, R217, UR12, RZ ;  /* 0x0000000cd9af7c24 */ /* 0x000fe4000f8e02ff */
[----:B------:R-:W-:-:S02]  /*15620*/  IMAD.MOV.U32 R217, RZ, RZ, R218 ;  /* 0x000000ffffd97224 */ /* 0x000fc400078e00da */
[----:B------:R-:W-:Y:S02]  /*15630*/  IMAD.MOV.U32 R218, RZ, RZ, R219 ;  /* 0x000000ffffda7224 */ /* 0x000fe400078e00db */
[----:B------:R-:W-:Y:S02]  /*15640*/  IMAD.MOV.U32 R219, RZ, RZ, R220 ;  /* 0x000000ffffdb7224 */ /* 0x000fe400078e00dc */
[----:B------:R-:W-:Y:S02]  /*15650*/  IMAD R177, R217, UR12, RZ ;  /* 0x0000000cd9b17c24 */ /* 0x000fe4000f8e02ff */
[----:B------:R-:W-:Y:S02]  /*15660*/  IMAD.MOV.U32 R217, RZ, RZ, R218 ;  /* 0x000000ffffd97224 */ /* 0x000fe400078e00da */
[----:B------:R-:W-:Y:S02]  /*15670*/  IMAD.MOV.U32 R218, RZ, RZ, R219 ;  /* 0x000000ffffda7224 */ /* 0x000fe400078e00db */
[----:B--2---:R-:W-:-:S02]  /*15680*/  IMAD.MOV.U32 R223, RZ, RZ, R227 ;  /* 0x000000ffffdf7224 */ /* 0x004fc400078e00e3 */
[----:B------:R-:W2:Y:S02]  /*15690*/  LDL.LU R227, [R1+0x5ec] ;  /* 0x0005ec0001e37983 */ /* 0x000ea40000300800 */
[----:B------:R-:W-:Y:S02]  /*156a0*/  IMAD.MOV.U32 R221, RZ, RZ, R223 ;  /* 0x000000ffffdd7224 */ /* 0x000fe400078e00df */
[----:B------:R-:W-:Y:S02]  /*156b0*/  IMAD.MOV.U32 R223, RZ, RZ, R234 ;  /* 0x000000ffffdf7224 */ /* 0x000fe400078e00ea */
[----:B------:R-:W-:Y:S01]  /*156c0*/  IMAD.MOV.U32 R220, RZ, RZ, R221 ;  /* 0x000000ffffdc7224 */ /* 0x000fe200078e00dd */
[----:B------:R-:W2:Y:S01]  /*156d0*/  LDL.LU R234, [R1+0x608] ;  /* 0x0006080001ea7983 */ /* 0x000ea20000300800 */
[----:B------:R-:W-:Y:S02]  /*156e0*/  IMAD.MOV.U32 R221, RZ, RZ, R223 ;  /* 0x000000ffffdd7224 */ /* 0x000fe400078e00df */
[----:B------:R-:W-:-:S02]  /*156f0*/  IMAD.MOV.U32 R223, RZ, RZ, R226 ;  /* 0x000000ffffdf7224 */ /* 0x000fc400078e00e2 */
[----:B------:R-:W-:Y:S02]  /*15700*/  IMAD.MOV.U32 R226, RZ, RZ, R229 ;  /* 0x000000ffffe27224 */ /* 0x000fe400078e00e5 */
[----:B----4-:R-:W-:Y:S02]  /*15710*/  IMAD.MOV.U32 R229, RZ, RZ, R244 ;  /* 0x000000ffffe57224 */ /* 0x010fe400078e00f4 */
[----:B------:R-:W-:Y:S01]  /*15720*/  IMAD.MOV.U32 R219, RZ, RZ, R220 ;  /* 0x000000ffffdb7224 */ /* 0x000fe200078e00dc */
[----:B------:R-:W4:Y:S01]  /*15730*/  LDL.LU R244, [R1+0x630] ;  /* 0x0006300001f47983 */ /* 0x000f220000300800 */
[----:B------:R-:W-:Y:S02]  /*15740*/  IMAD.MOV.U32 R220, RZ, RZ, R221 ;  /* 0x000000ffffdc7224 */ /* 0x000fe400078e00dd */
[----:B------:R-:W-:Y:S02]  /*15750*/  IMAD.MOV.U32 R221, RZ, RZ, R223 ;  /* 0x000000ffffdd7224 */ /* 0x000fe400078e00df */
[----:B------:R-:W-:-:S02]  /*15760*/  IMAD.MOV.U32 R223, RZ, RZ, R226 ;  /* 0x000000ffffdf7224 */ /* 0x000fc400078e00e2 */
[----:B------:R-:W-:Y:S02]  /*15770*/  IMAD.MOV.U32 R226, RZ, RZ, R229 ;  /* 0x000000ffffe27224 */ /* 0x000fe400078e00e5 */
[----:B------:R-:W-:Y:S02]  /*15780*/  IMAD.MOV.U32 R229, RZ, RZ, R231 ;  /* 0x000000ffffe57224 */ /* 0x000fe400078e00e7 */
[----:B------:R-:W2:Y:S01]  /*15790*/  LDL.LU R231, [R1+0x5e8] ;  /* 0x0005e80001e77983 */ /* 0x000ea20000300800 */
[----:B------:R-:W-:Y:S02]  /*157a0*/  IMAD R179, R217, UR12, RZ ;  /* 0x0000000cd9b37c24 */ /* 0x000fe4000f8e02ff */
[----:B------:R-:W-:Y:S02]  /*157b0*/  IMAD.MOV.U32 R217, RZ, RZ, R218 ;  /* 0x000000ffffd97224 */ /* 0x000fe400078e00da */
[----:B------:R-:W-:Y:S01]  /*157c0*/  IMAD.MOV.U32 R218, RZ, RZ, R219 ;  /* 0x000000ffffda7224 */ /* 0x000fe200078e00db */
[----:B------:R-:W-:Y:S01]  /*157d0*/  MOV R219, R220 ;  /* 0x000000dc00db7202 */ /* 0x000fe20000000f00 */
        /* <DEDUP_REMOVED lines=10> */
[----:B------:R-:W-:Y:S01]  /*15880*/  IMAD.MOV.U32 R223, RZ, RZ, R226 ;  /* 0x000000ffffdf7224 */ /* 0x000fe200078e00e2 */
[----:B-1----:R-:W-:Y:S01]  /*15890*/  LEA R4, P3, R84, R246, 0x2 ;  /* 0x000000f654047211 */ /* 0x002fe200078610ff */
[----:B------:R-:W-:Y:S02]  /*158a0*/  IMAD R82, R120, UR12, RZ ;  /* 0x0000000c78527c24 */ /* 0x000fe4000f8e02ff */
[----:B------:R-:W-:Y:S01]  /*158b0*/  IMAD R78, R118, UR12, RZ ;  /* 0x0000000c764e7c24 */ /* 0x000fe2000f8e02ff */
[----:B------:R-:W-:-:S02]  /*158c0*/  LEA.HI.X.SX32 R5, R84, R13, 0x2, P3 ;  /* 0x0000000d54057211 */ /* 0x000fc400018f16ff */
[-C--:B------:R-:W-:Y:S02]  /*158d0*/  LEA R6, P6, R82, R246.reuse, 0x2 ;  /* 0x000000f652067211 */ /* 0x080fe400078c10ff */
[-C--:B------:R-:W-:Y:S01]  /*158e0*/  LEA R8, P3, R80, R246.reuse, 0x2 ;  /* 0x000000f650087211 */ /* 0x080fe200078610ff */
[----:B------:R-:W-:Y:S01]  /*158f0*/  IMAD R191, R221, UR12, RZ ;  /* 0x0000000cddbf7c24 */ /* 0x000fe2000f8e02ff */
[-C--:B------:R-:W-:Y:S01]  /*15900*/  LEA.HI.X.SX32 R7, R82, R13.reuse, 0x2, P6 ;  /* 0x0000000d52077211 */ /* 0x080fe200030f16ff */
[----:B------:R-:W-:Y:S01]  /*15910*/  IMAD R74, R116, UR12, RZ ;  /* 0x0000000c744a7c24 */ /* 0x000fe2000f8e02ff */
[-C--:B------:R-:W-:Y:S01]  /*15920*/  LEA.HI.X.SX32 R9, R80, R13.reuse, 0x2, P3 ;  /* 0x0000000d50097211 */ /* 0x080fe200018f16ff */
[----:B------:R-:W-:Y:S01]  /*15930*/  IMAD R221, R237, UR20, RZ ;  /* 0x00000014eddd7c24 */ /* 0x000fe2000f8e02ff */
[-C--:B------:R-:W-:Y:S01]  /*15940*/  LEA R10, P6, R78, R246.reuse, 0x2 ;  /* 0x000000f64e0a7211 */ /* 0x080fe200078c10ff */
[----:B---3--:R-:W-:Y:S01]  /*15950*/  IMAD R237, R245, UR30, RZ ;  /* 0x0000001ef5ed7c24 */ /* 0x008fe2000f8e02ff */
[----:B------:R-:W-:Y:S01]  /*15960*/  LEA R16, P3, R76, R246, 0x2 ;  /* 0x000000f64c107211 */ /* 0x000fe200078610ff */
[----:B------:R-:W-:Y:S01]  /*15970*/  IMAD R245, R0, UR9, RZ ;  /* 0x0000000900f57c24 */ /* 0x000fe2000f8e02ff */
[-C--:B------:R-:W-:Y:S01]  /*15980*/  LEA.HI.X.SX32 R11, R78, R13.reuse, 0x2, P6 ;  /* 0x0000000d4e0b7211 */ /* 0x080fe200030f16ff */
[----:B------:R-:W-:Y:S01]  /*15990*/  IMAD R70, R114, UR12, RZ ;  /* 0x0000000c72467c24 */ /* 0x000fe2000f8e02ff */
[----:B------:R-:W-:-:S02]  /*159a0*/  LEA.HI.X.SX32 R17, R76, R13, 0x2, P3 ;  /* 0x0000000d4c117211 */ /* 0x000fc400018f16ff */
[-C--:B------:R-:W-:Y:S02]  /*159b0*/  LEA R18, P6, R74, R246.reuse, 0x2 ;  /* 0x000000f64a127211 */ /* 0x080fe400078c10ff */
[-C--:B------:R-:W-:Y:S01]  /*159c0*/  LEA R20, P3, R72, R246.reuse, 0x2 ;  /* 0x000000f648147211 */ /* 0x080fe200078610ff */
[----:B------:R-:W-:Y:S01]  /*159d0*/  IMAD R66, R112, UR12, RZ ;  /* 0x0000000c70427c24 */ /* 0x000fe2000f8e02ff */
[-C--:B------:R-:W-:Y:S02]  /*159e0*/  LEA.HI.X.SX32 R19, R74, R13.reuse, 0x2, P6 ;  /* 0x0000000d4a137211 */ /* 0x080fe400030f16ff */
[-C--:B------:R-:W-:Y:S02]  /*159f0*/  LEA.HI.X.SX32 R21, R72, R13.reuse, 0x2, P3 ;  /* 0x0000000d48157211 */ /* 0x080fe400018f16ff */
[-C--:B------:R-:W-:Y:S02]  /*15a00*/  LEA R22, P6, R70, R246.reuse, 0x2 ;  /* 0x000000f646167211 */ /* 0x080fe400078c10ff */
[----:B------:R-:W-:Y:S01]  /*15a10*/  LEA R24, P3, R68, R246, 0x2 ;  /* 0x000000f644187211 */ /* 0x000fe200078610ff */
[----:B------:R-:W-:Y:S01]  /*15a20*/  IMAD R62, R110, UR12, RZ ;  /* 0x0000000c6e3e7c24 */ /* 0x000fe2000f8e02ff */
[----:B------:R-:W-:-:S02]  /*15a30*/  LEA.HI.X.SX32 R23, R70, R13, 0x2, P6 ;  /* 0x0000000d46177211 */ /* 0x000fc400030f16ff */
[-C--:B------:R-:W-:Y:S02]  /*15a40*/  LEA.HI.X.SX32 R25, R68, R13.reuse, 0x2, P3 ;  /* 0x0000000d44197211 */ /* 0x080fe400018f16ff */
[-C--:B------:R-:W-:Y:S02]  /*15a50*/  LEA R26, P6, R66, R246.reuse, 0x2 ;  /* 0x000000f6421a7211 */ /* 0x080fe400078c10ff */
[-C--:B------:R-:W-:Y:S01]  /*15a60*/  LEA R28, P3, R64, R246.reuse, 0x2 ;  /* 0x000000f6401c7211 */ /* 0x080fe200078610ff */
[----:B------:R-:W-:Y:S01]  /*15a70*/  IMAD R58, R108, UR12, RZ ;  /* 0x0000000c6c3a7c24 */ /* 0x000fe2000f8e02ff */
[-C--:B------:R-:W-:Y:S02]  /*15a80*/  LEA.HI.X.SX32 R27, R66, R13.reuse, 0x2, P6 ;  /* 0x0000000d421b7211 */ /* 0x080fe400030f16ff */
[----:B------:R-:W-:Y:S02]  /*15a90*/  LEA.HI.X.SX32 R29, R64, R13, 0x2, P3 ;  /* 0x0000000d401d7211 */ /* 0x000fe400018f16ff */
[----:B------:R-:W-:-:S02]  /*15aa0*/  LEA R30, P6, R62, R246, 0x2 ;  /* 0x000000f63e1e7211 */ /* 0x000fc400078c10ff */
        /* <DEDUP_REMOVED lines=10> */
[-C--:B------:R-:W-:Y:S02]  /*15b50*/  LEA R40, P3, R52, R246.reuse, 0x2 ;  /* 0x000000f634287211 */ /* 0x080fe400078610ff */
[-C--:B------:R-:W-:Y:S02]  /*15b60*/  LEA.HI.X.SX32 R39, R54, R13.reuse, 0x2, P6 ;  /* 0x0000000d36277211 */ /* 0x080fe400030f16ff */
[----:B------:R-:W-:Y:S02]  /*15b70*/  LEA.HI.X.SX32 R41, R52, R13, 0x2, P3 ;  /* 0x0000000d34297211 */ /* 0x000fe400018f16ff */
[----:B------:R-:W-:-:S02]  /*15b80*/  LEA R42, P6, R48, R246, 0x2 ;  /* 0x000000f6302a7211 */ /* 0x000fc400078c10ff */
[CC--:B------:R-:W-:Y:S01]  /*15b90*/  LEA R44, P3, R45.reuse, R246.reuse, 0x2 ;  /* 0x000000f62d2c7211 */ /* 0x0c0fe200078610ff */
[----:B------:R-:W-:Y:S01]  /*15ba0*/  IMAD R50, R102, UR12, RZ ;  /* 0x0000000c66327c24 */ /* 0x000fe2000f8e02ff */
[-C--:B------:R-:W-:Y:S02]  /*15bb0*/  LEA.HI.X.SX32 R43, R48, R13.reuse, 0x2, P6 ;  /* 0x0000000d302b7211 */ /* 0x080fe400030f16ff */
[-C--:B------:R-:W-:Y:S02]  /*15bc0*/  LEA.HI.X.SX32 R45, R45, R13.reuse, 0x2, P3 ;  /* 0x0000000d2d2d7211 */ /* 0x080fe400018f16ff */
[CC--:B------:R-:W-:Y:S01]  /*15bd0*/  LEA R48, P3, R49.reuse, R246.reuse, 0x2 ;  /* 0x000000f631307211 */ /* 0x0c0fe200078610ff */
[----:B------:R-:W-:Y:S01]  /*15be0*/  IMAD R51, R100, UR12, RZ ;  /* 0x0000000c64337c24 */ /* 0x000fe2000f8e02ff */
[----:B------:R-:W-:Y:S02]  /*15bf0*/  LEA R46, P6, R50, R246, 0x2 ;  /* 0x000000f6322e7211 */ /* 0x000fe400078c10ff */
[----:B------:R-:W-:-:S02]  /*15c00*/  LEA.HI.X.SX32 R49, R49, R13, 0x2, P3 ;  /* 0x0000000d31317211 */ /* 0x000fc400018f16ff */
[-C--:B------:R-:W-:Y:S01]  /*15c10*/  LEA R52, P3, R53, R246.reuse, 0x2 ;  /* 0x000000f635347211 */ /* 0x080fe200078610ff */
[----:B------:R-:W-:Y:S01]  /*15c20*/  IMAD R55, R98, UR12, RZ ;  /* 0x0000000c62377c24 */ /* 0x000fe2000f8e02ff */
[-C--:B------:R-:W-:Y:S02]  /*15c30*/  LEA.HI.X.SX32 R47, R50, R13.reuse, 0x2, P6 ;  /* 0x0000000d322f7211 */ /* 0x080fe400030f16ff */
[-C--:B------:R-:W-:Y:S02]  /*15c40*/  LEA R50, P6, R51, R246.reuse, 0x2 ;  /* 0x000000f633327211 */ /* 0x080fe400078c10ff */
[-C--:B------:R-:W-:Y:S02]  /*15c50*/  LEA.HI.X.SX32 R53, R53, R13.reuse, 0x2, P3 ;  /* 0x0000000d35357211 */ /* 0x080fe400018f16ff */
[----:B------:R-:W-:Y:S02]  /*15c60*/  LEA R56, P3, R57, R246, 0x2 ;  /* 0x000000f639387211 */ /* 0x000fe400078610ff */
[----:B------:R-:W-:-:S02]  /*15c70*/  LEA.HI.X.SX32 R51, R51, R13, 0x2, P6 ;  /* 0x0000000d33337211 */ /* 0x000fc400030f16ff */
[-C--:B------:R-:W-:Y:S02]  /*15c80*/  LEA R54, P6, R55, R246.reuse, 0x2 ;  /* 0x000000f637367211 */ /* 0x080fe400078c10ff */
        /* <DEDUP_REMOVED lines=17> */
[----:B------:R-:W-:Y:S02]  /*15da0*/  LEA R76, P3, R77, R246, 0x2 ;  /* 0x000000f64d4c7211 */ /* 0x000fe400078610ff */
[----:B------:R-:W-:Y:S01]  /*15db0*/  LEA.HI.X.SX32 R71, R71, R13, 0x2, P6 ;  /* 0x0000000d47477211 */ /* 0x000fe200030f16ff */
[----:B--2---:R-:W-:Y:S02]  /*15dc0*/  IMAD.MOV.U32 R229, RZ, RZ, R231 ;  /* 0x000000ffffe57224 */ /* 0x004fe400078e00e7 */
[----:B------:R-:W-:Y:S02]  /*15dd0*/  IMAD.MOV.U32 R231, RZ, RZ, R232 ;  /* 0x000000ffffe77224 */ /* 0x000fe400078e00e8 */
[----:B------:R-:W2:Y:S01]  /*15de0*/  LDL.LU R232, [R1+0x600] ;  /* 0x0006000001e87983 */ /* 0x000ea20000300800 */
[----:B------:R-:W-:Y:S02]  /*15df0*/  IMAD.MOV.U32 R226, RZ, RZ, R229 ;  /* 0x000000ffffe27224 */ /* 0x000fe400078e00e5 */
[----:B------:R-:W-:-:S02]  /*15e00*/  IMAD.MOV.U32 R229, RZ, RZ, R231 ;  /* 0x000000ffffe57224 */ /* 0x000fc400078e00e7 */
[----:B------:R-:W-:Y:S02]  /*15e10*/  IMAD.MOV.U32 R231, RZ, RZ, R240 ;  /* 0x000000ffffe77224 */ /* 0x000fe400078e00f0 */
[----:B------:R-:W3:Y:S04]  /*15e20*/  LDL.LU R240, [R1+0x620] ;  /* 0x0006200001f07983 */ /* 0x000ee80000300800 */
[----:B------:R1:W5:Y:S01]  /*15e30*/  LDL.LU R0, [R1+0xdd4] ;  /* 0x000dd40001007983 */ /* 0x0003620000300800 */
[-C--:B------:R-:W-:Y:S02]  /*15e40*/  LEA R74, P6, R75, R246.reuse, 0x2 ;  /* 0x000000f64b4a7211 */ /* 0x080fe400078c10ff */
[----:B------:R-:W-:Y:S02]  /*15e50*/  LEA.HI.X.SX32 R77, R77, R13, 0x2, P3 ;  /* 0x0000000d4d4d7211 */ /* 0x000fe400018f16ff */
[----:B------:R-:W-:-:S02]  /*15e60*/  LEA R80, P3, R81, R246, 0x2 ;  /* 0x000000f651507211 */ /* 0x000fc400078610ff */
[-C--:B------:R-:W-:Y:S02]  /*15e70*/  LEA.HI.X.SX32 R75, R75, R13.reuse, 0x2, P6 ;  /* 0x0000000d4b4b7211 */ /* 0x080fe400030f16ff */
[-C--:B------:R-:W-:Y:S02]  /*15e80*/  LEA R78, P6, R79, R246.reuse, 0x2 ;  /* 0x000000f64f4e7211 */ /* 0x080fe400078c10ff */
[-C--:B------:R-:W-:Y:S02]  /*15e90*/  LEA.HI.X.SX32 R81, R81, R13.reuse, 0x2, P3 ;  /* 0x0000000d51517211 */ /* 0x080fe400018f16ff */
        /* <DEDUP_REMOVED lines=93> */
[-C--:B------:R-:W-:Y:S01]  /*16470*/  LEA.HI.X.SX32 R171, R171, R13.reuse, 0x2, P6 ;  /* 0x0000000dabab7211 */ /* 0x080fe200030f16ff */
[----:B------:R-:W-:Y:S01]  /*16480*/  IMAD R185, R218, UR12, RZ ;  /* 0x0000000cdab97c24 */ /* 0x000fe2000f8e02ff */
[-C--:B------:R-:W-:Y:S02]  /*16490*/  LEA R174, P6, R175, R246.reuse, 0x2 ;  /* 0x000000f6afae7211 */ /* 0x080fe400078c10ff */
[-C--:B------:R-:W-:Y:S02]  /*164a0*/  LEA.HI.X.SX32 R177, R177, R13.reuse, 0x2, P3 ;  /* 0x0000000db1b17211 */ /* 0x080fe400018f16ff */
[-C--:B------:R-:W-:Y:S01]  /*164b0*/  LEA R180, P3, R181, R246.reuse, 0x2 ;  /* 0x000000f6b5b47211 */ /* 0x080fe200078610ff */
[----:B------:R-:W-:Y:S01]  /*164c0*/  IMAD R183, R217, UR12, RZ ;  /* 0x0000000cd9b77c24 */ /* 0x000fe2000f8e02ff */
[----:B------:R-:W-:Y:S01]  /*164d0*/  LEA.HI.X.SX32 R175, R175, R13, 0x2, P6 ;  /* 0x0000000dafaf7211 */ /* 0x000fe200030f16ff */
[----:B------:R-:W-:Y:S01]  /*164e0*/  IMAD R189, R220, UR12, RZ ;  /* 0x0000000cdcbd7c24 */ /* 0x000fe2000f8e02ff */
[----:B------:R-:W-:-:S02]  /*164f0*/  LEA R178, P6, R179, R246, 0x2 ;  /* 0x000000f6b3b27211 */ /* 0x000fc400078c10ff */
[-C--:B------:R-:W-:Y:S02]  /*16500*/  LEA.HI.X.SX32 R181, R181, R13.reuse, 0x2, P3 ;  /* 0x0000000db5b57211 */ /* 0x080fe400018f16ff */
[-C--:B------:R-:W-:Y:S01]  /*16510*/  LEA R184, P3, R185, R246.reuse, 0x2 ;  /* 0x000000f6b9b87211 */ /* 0x080fe200078610ff */
[----:B------:R-:W-:Y:S01]  /*16520*/  IMAD R187, R219, UR12, RZ ;  /* 0x0000000cdbbb7c24 */ /* 0x000fe2000f8e02ff */
[-C--:B------:R-:W-:Y:S01]  /*16530*/  LEA.HI.X.SX32 R179, R179, R13.reuse, 0x2, P6 ;  /* 0x0000000db3b37211 */ /* 0x080fe200030f16ff */
[----:B------:R-:W-:Y:S01]  /*16540*/  IMAD R193, R222, UR12, RZ ;  /* 0x0000000cdec17c24 */ /* 0x000fe2000f8e02ff */
        /* <DEDUP_REMOVED lines=36> */
[----:B------:R-:W-:Y:S01]  /*16790*/  LEA R212, P3, R213, R246, 0x2 ;  /* 0x000000f6d5d47211 */ /* 0x000fe200078610ff */
[----:B------:R-:W-:Y:S01]  /*167a0*/  IMAD R215, R234, UR15, RZ ;  /* 0x0000000fead77c24 */ /* 0x000fe2000f8e02ff */
[-C--:B------:R-:W-:Y:S02]  /*167b0*/  LEA.HI.X.SX32 R207, R207, R13.reuse, 0x2, P6 ;  /* 0x0000000dcfcf7211 */ /* 0x080fe400030f16ff */
[----:B------:R-:W-:-:S02]  /*167c0*/  LEA.HI.X.SX32 R213, R213, R13, 0x2, P3 ;  /* 0x0000000dd5d57211 */ /* 0x000fc400018f16ff */
[----:B------:R-:W-:Y:S01]  /*167d0*/  LEA R216, P3, R217, R246, 0x2 ;  /* 0x000000f6d9d87211 */ /* 0x000fe200078610ff */
[----:B------:R-:W-:Y:S02]  /*167e0*/  IMAD R219, R236, UR17, RZ ;  /* 0x00000011ecdb7c24 */ /* 0x000fe4000f8e02ff */
[----:B------:R-:W-:Y:S01]  /*167f0*/  IMAD R225, R239, UR24, RZ ;  /* 0x00000018efe17c24 */ /* 0x000fe2000f8e02ff */
[----:B------:R-:W-:Y:S01]  /*16800*/  LEA.HI.X.SX32 R217, R217, R13, 0x2, P3 ;  /* 0x0000000dd9d97211 */ /* 0x000fe200018f16ff */
[----:B--2---:R-:W-:-:S05]  /*16810*/  IMAD R211, R232, UR12, RZ ;  /* 0x0000000ce8d37c24 */ /* 0x004fca000f8e02ff */
[-C--:B------:R-:W-:Y:S01]  /*16820*/  LEA R210, P6, R211, R246.reuse, 0x2 ;  /* 0x000000f6d3d27211 */ /* 0x080fe200078c10ff */
[----:B------:R-:W-:Y:S01]  /*16830*/  IMAD R233, R243, UR28, RZ ;  /* 0x0000001cf3e97c24 */ /* 0x000fe2000f8e02ff */
[-C--:B------:R-:W-:Y:S02]  /*16840*/  LEA R220, P3, R221, R246.reuse, 0x2 ;  /* 0x000000f6dddc7211 */ /* 0x080fe400078610ff */
[-C--:B------:R-:W-:Y:S02]  /*16850*/  LEA.HI.X.SX32 R211, R211, R13.reuse, 0x2, P6 ;  /* 0x0000000dd3d37211 */ /* 0x080fe400030f16ff */
[-C--:B------:R-:W-:Y:S01]  /*16860*/  LEA R214, P6, R215, R246.reuse, 0x2 ;  /* 0x000000f6d7d67211 */ /* 0x080fe200078c10ff */
[----:B------:R-:W-:Y:S02]  /*16870*/  IMAD R243, R251, UR8, RZ ;  /* 0x00000008fbf37c24 */ /* 0x000fe4000f8e02ff */
[----:B------:R-:W2:Y:S01]  /*16880*/  S2R R251, SR_TID.X ;  /* 0x0000000000fb7919 */ /* 0x000ea20000002100 */
[-C--:B------:R-:W-:Y:S01]  /*16890*/  LEA.HI.X.SX32 R215, R215, R13.reuse, 0x2, P6 ;  /* 0x0000000dd7d77211 */ /* 0x080fe200030f16ff */
[----:B------:R-:W-:Y:S01]  /*168a0*/  IMAD R223, R238, UR21, RZ ;  /* 0x00000015eedf7c24 */ /* 0x000fe2000f8e02ff */
[----:B------:R-:W-:Y:S01]  /*168b0*/  LEA R218, P6, R219, R246, 0x2 ;  /* 0x000000f6dbda7211 */ /* 0x000fe200078c10ff */
[----:B------:R-:W-:Y:S01]  /*168c0*/  IMAD R229, R241, UR26, RZ ;  /* 0x0000001af1e57c24 */ /* 0x000fe2000f8e02ff */
[----:B------:R-:W-:-:S02]  /*168d0*/  LEA.HI.X.SX32 R221, R221, R13, 0x2, P3 ;  /* 0x0000000ddddd7211 */ /* 0x000fc400018f16ff */
[-C--:B------:R-:W-:Y:S01]  /*168e0*/  LEA R224, P3, R225, R246.reuse, 0x2 ;  /* 0x000000f6e1e07211 */ /* 0x080fe200078610ff */
[----:B---3--:R-:W-:Y:S01]  /*168f0*/  IMAD R227, R240, UR25, RZ ;  /* 0x00000019f0e37c24 */ /* 0x008fe2000f8e02ff */
[-C--:B------:R-:W-:Y:S02]  /*16900*/  LEA.HI.X.SX32 R219, R219, R13.reuse, 0x2, P6 ;  /* 0x0000000ddbdb7211 */ /* 0x080fe400030f16ff */
[-C--:B------:R-:W-:Y:S02]  /*16910*/  LEA R222, P6, R223, R246.reuse, 0x2 ;  /* 0x000000f6dfde7211 */ /* 0x080fe400078c10ff */
[-C--:B------:R-:W-:Y:S02]  /*16920*/  LEA.HI.X.SX32 R225, R225, R13.reuse, 0x2, P3 ;  /* 0x0000000de1e17211 */ /* 0x080fe400018f16ff */
[----:B------:R-:W-:Y:S01]  /*16930*/  LEA R228, P3, R229, R246, 0x2 ;  /* 0x000000f6e5e47211 */ /* 0x000fe200078610ff */
[----:B------:R-:W-:Y:S01]  /*16940*/  IMAD R231, R242, UR27, RZ ;  /* 0x0000001bf2e77c24 */ /* 0x000fe2000f8e02ff */
[----:B------:R-:W-:-:S02]  /*16950*/  LEA.HI.X.SX32 R223, R223, R13, 0x2, P6 ;  /* 0x0000000ddfdf7211 */ /* 0x000fc400030f16ff */
[-C--:B------:R-:W-:Y:S02]  /*16960*/  LEA R226, P6, R227, R246.reuse, 0x2 ;  /* 0x000000f6e3e27211 */ /* 0x080fe400078c10ff */
[-C--:B------:R-:W-:Y:S02]  /*16970*/  LEA.HI.X.SX32 R229, R229, R13.reuse, 0x2, P3 ;  /* 0x0000000de5e57211 */ /* 0x080fe400018f16ff */
[-C--:B------:R-:W-:Y:S01]  /*16980*/  LEA R232, P3, R233, R246.reuse, 0x2 ;  /* 0x000000f6e9e87211 */ /* 0x080fe200078610ff */
[----:B----4-:R-:W-:Y:S01]  /*16990*/  IMAD R235, R244, UR29, RZ ;  /* 0x0000001df4eb7c24 */ /* 0x010fe2000f8e02ff */
[-C--:B------:R-:W-:Y:S01]  /*169a0*/  LEA.HI.X.SX32 R227, R227, R13.reuse, 0x2, P6 ;  /* 0x0000000de3e37211 */ /* 0x080fe200030f16ff */
        /* <DEDUP_REMOVED lines=12> */
[----:B------:R-:W-:Y:S02]  /*16a70*/  LEA R242, P3, R243, R246, 0x2 ;  /* 0x000000f6f3f27211 */ /* 0x000fe400078610ff */
[-C--:B------:R-:W-:Y:S01]  /*16a80*/  LEA.HI.X.SX32 R239, R239, R13.reuse, 0x2, P6 ;  /* 0x0000000defef7211 */ /* 0x080fe200030f16ff */
[----:B------:R-:W-:Y:S01]  /*16a90*/  IMAD R247, R250, UR10, RZ ;  /* 0x0000000afaf77c24 */ /* 0x000fe2000f8e02ff */
[C---:B--2---:R-:W-:Y:S02]  /*16aa0*/  LOP3.LUT P6, RZ, R251.reuse, 0x7f, RZ, 0xc0, !PT ;  /* 0x0000007ffbff7812 */ /* 0x044fe400078cc0ff */
[C---:B------:R-:W-:Y:S01]  /*16ab0*/  LOP3.LUT R252, R251.reuse, 0x40, RZ, 0xc0, !PT ;  /* 0x00000040fbfc7812 */ /* 0x040fe200078ec0ff */
[----:B------:R-:W-:Y:S01]  /*16ac0*/  IMAD.SHL.U32 R251, R251, 0x10, RZ ;  /* 0x00000010fbfb7824 */ /* 0x000fe200078e00ff */
[----:B------:R-:W-:-:S02]  /*16ad0*/  LEA.HI.X.SX32 R243, R243, R13, 0x2, P3 ;  /* 0x0000000df3f37211 */ /* 0x000fc400018f16ff */
[-C--:B------:R-:W-:Y:S01]  /*16ae0*/  LEA R244, P3, R245, R246.reuse, 0x2 ;  /* 0x000000f6f5f47211 */ /* 0x080fe200078610ff */
[----:B------:R-:W-:Y:S01]  /*16af0*/  USHF.L.U32 UR4, UR13, 0x15, URZ ;  /* 0x000000150d047899 */ /* 0x000fe200080006ff */
[----:B------:R-:W-:Y:S02]  /*16b00*/  LOP3.LUT R250, R251, 0x70, RZ, 0xc0, !PT ;  /* 0x00000070fbfa7812 */ /* 0x000fe400078ec0ff */
[-C--:B------:R-:W-:Y:S02]  /*16b10*/  LEA.HI.X.SX32 R245, R245, R13.reuse, 0x2, P3 ;  /* 0x0000000df5f57211 */ /* 0x080fe400018f16ff */
[C---:B------:R-:W-:Y:S01]  /*16b20*/  LEA R246, P3, R247.reuse, R246, 0x2 ;  /* 0x000000f6f7f67211 */ /* 0x040fe200078610ff */
[----:B------:R-:W-:Y:S01]  /*16b30*/  ULOP3.LUT UR4, UR4, 0x600000, URZ, 0xc0, !UPT ;  /* 0x0060000004047892 */ /* 0x000fe2000f8ec0ff */
[----:B------:R-:W-:Y:S02]  /*16b40*/  LEA.HI R250, R252, R250, RZ, 0x1c ;  /* 0x000000fafcfa7211 */ /* 0x000fe400078fe0ff */
[----:B------:R-:W-:-:S02]  /*16b50*/  LEA.HI.X.SX32 R247, R247, R13, 0x2, P3 ;  /* 0x0000000df7f77211 */ /* 0x000fc400018f16ff */
[----:B------:R-:W-:Y:S01]  /*16b60*/  LOP3.LUT R251, R12, 0x20, RZ, 0xfc, !PT ;  /* 0x000000200cfb7812 */ /* 0x000fe200078efcff */
[----:B------:R-:W2:Y:S01]  /*16b70*/  LDCU.64 UR22, c[0x0][0x358] ;  /* 0x00006b00ff1677ac */ /* 0x000ea20008000a00 */
[----:B------:R-:W-:Y:S02]  /*16b80*/  UIADD3 UR12, UPT, UPT, UR6, 0x48000, URZ ;  /* 0x00048000060c7890 */ /* 0x000fe4000fffe0ff */
[----:B------:R-:W-:Y:S01]  /*16b90*/  UIADD3 UR8, UPT, UPT, UR7, UR4, URZ ;  /* 0x0000000407087290 */ /* 0x000fe2000fffe0ff */
[----:B------:R-:W-:Y:S01]  /*16ba0*/  UMOV UR10, 0x1 ;  /* 0x00000001000a7882 */ /* 0x000fe20000000000 */
[----:B-1----:R-:W-:Y:S10]  /*16bb0*/  BRA.U UP0, `(.L_x_5) ;  /* 0x0000000100187547 */ /* 0x002ff4000b800000 */
[----:B------:R-:W-:Y:S01]  /*16bc0*/  ELECT P3, URZ, PT ;  /* 0x0000000000ff782f */ /* 0x000fe20003860000 */
[----:B------:R-:W-:Y:S01]  /*16bd0*/  IMAD.MOV.U32 R13, RZ, RZ, 0x1 ;  /* 0x00000001ff0d7424 */ /* 0x000fe200078e00ff */
[----:B------:R-:W-:Y:S01]  /*16be0*/  UMOV UR4, 0x40 ;  /* 0x0000004000047882 */ /* 0x000fe20000000000 */
[----:B------:R-:W-:Y:S01]  /*16bf0*/  UVIRTCOUNT.DEALLOC.SMPOOL 0x80 ;  /* 0x000000800000784c */ /* 0x000fe20000000000 */
[----:B------:R-:W-:-:S09]  /*16c00*/  ULEA UR4, UR5, UR4, 0x18 ;  /* 0x0000000405047291 */ /* 0x000fd2000f8ec0ff */
[----:B------:R1:W-:Y:S03]  /*16c10*/  @P3 STS.U8 [UR4], R13 ;  /* 0x0000000dff003988 */ /* 0x0003e60008000004 */
.L_x_5:
[----:B------:R-:W-:Y:S04]  /*16c20*/  STL.64 [R1+0xed0], R16 ;  /* 0x000ed01001007387 */ /* 0x000fe80000100a00 */
[----:B------:R-:W-:Y:S04]  /*16c30*/  STL.64 [R1+0xec8], R24 ;  /* 0x000ec81801007387 */ /* 0x000fe80000100a00 */
[----:B------:R3:W-:Y:S04]  /*16c40*/  STL.64 [R1+0xec0], R32 ;  /* 0x000ec02001007387 */ /* 0x0007e80000100a00 */
[----:B---3--:R-:W3:Y:S01]  /*16c50*/  LDL.64 R32, [R1] ;  /* 0x0000000001207983 */ /* 0x008ee20000100a00 */
[----:B------:R-:W-:-:S03]  /*16c60*/  VOTEU.ALL UP1, P6 ;  /* 0x0000000000ff7886 */ /* 0x000fc60003020000 */
[----:B------:R-:W-:Y:S04]  /*16c70*/  STL.64 [R1+0xeb8], R40 ;  /* 0x000eb82801007387 */ /* 0x000fe80000100a00 */
[----:B------:R-:W-:Y:S04]  /*16c80*/  STL.64 [R1+0xeb0], R48 ;  /* 0x000eb03001007387 */ /* 0x000fe80000100a00 */
[----:B------:R4:W-:Y:S04]  /*16c90*/  STL.64 [R1+0xea8], R56 ;  /* 0x000ea83801007387 */ /* 0x0009e80000100a00 */
[----:B------:R1:W-:Y:S04]  /*16ca0*/  STL.64 [R1+0xea0], R64 ;  /* 0x000ea04001007387 */ /* 0x0003e80000100a00 */
[----:B------:R-:W-:Y:S04]  /*16cb0*/  STL.64 [R1+0xe98], R72 ;  /* 0x000e984801007387 */ /* 0x000fe80000100a00 */
[----:B------:R-:W-:Y:S01]  /*16cc0*/  STL.64 [R1+0xe90], R80 ;  /* 0x000e905001007387 */ /* 0x000fe20000100a00 */
[----:B------:R-:W-:Y:S03]  /*16cd0*/  STTM.x64 tmem[UR8], RZ ;  /* 0x000000ff000079ed */ /* 0x000fe60008340008 */
[----:B------:R-:W-:Y:S01]  /*16ce0*/  STL.64 [R1+0xe88], R88 ;  /* 0x000e885801007387 */ /* 0x000fe20000100a00 */
[----:B-1----:R-:W1:Y:S01]  /*16cf0*/  S2R R13, SR_TID.X ;  /* 0x00000000000d7919 */ /* 0x002e620000002100 */
[----:B------:R-:W-:-:S04]  /*16d00*/  @!UP1 UIADD3 UR14, UPT, UPT, -UR10, 0x100000, URZ ;  /* 0x001000000a0e9890 */ /* 0x000fc8000fffe1ff */
[----:B------:R-:W-:Y:S02]  /*16d10*/  @!UP1 USHF.L.U32 UR15, UR14, 0xb, URZ ;  /* 0x0000000b0e0f9899 */ /* 0x000fe400080006ff */
[----:B------:R-:W-:Y:S01]  /*16d20*/  @!UP1 USHF.L.U32 UR14, UR14, 0x1, URZ ;  /* 0x000000010e0e9899 */ /* 0x000fe200080006ff */
[----:B----4-:R-:W4:Y:S01]  /*16d30*/  LDC R56, c[0x0][0x3a0] ;  /* 0x0000e800ff387b82 */ /* 0x010f220000000800 */
[----:B------:R-:W-:Y:S04]  /*16d40*/  STL.64 [R1+0xe80], R96 ;  /* 0x000e806001007387 */ /* 0x000fe80000100a00 */
[----:B------:R-:W-:Y:S04]  /*16d50*/  STL.64 [R1+0xe78], R104 ;  /* 0x000e786801007387 */ /* 0x000fe80000100a00 */
[----:B------:R-:W-:Y:S04]  /*16d60*/  STL.64 [R1+0xe70], R112 ;  /* 0x000e707001007387 */ /* 0x000fe80000100a00 */
[----:B------:R-:W-:Y:S04]  /*16d70*/  STL.64 [R1+0xe68], R120 ;  /* 0x000e687801007387 */ /* 0x000fe80000100a00 */
[----:B------:R-:W-:Y:S04]  /*16d80*/  STL.64 [R1+0xe60], R128 ;  /* 0x000e608001007387 */ /* 0x000fe80000100a00 */
[----:B------:R-:W-:Y:S04]  /*16d90*/  STL.64 [R1+0xe58], R136 ;  /* 0x000e588801007387 */ /* 0x000fe80000100a00 */
[----:B------:R-:W-:Y:S04]  /*16da0*/  STL.64 [R1+0xe50], R144 ;  /* 0x000e509001007387 */ /* 0x000fe80000100a00 */
[----:B------:R-:W-:Y:S01]  /*16db0*/  STL.64 [R1+0xe48], R152 ;  /* 0x000e489801007387 */ /* 0x000fe20000100a00 */
[----:B------:R-:W-:-:S04]  /*16dc0*/  @!UP1 UIADD3 UR4, UPT, UPT, -UR10, 0x100000, URZ ;  /* 0x001000000a049890 */ /* 0x000fc8000fffe1ff */
[----:B------:R-:W-:Y:S02]  /*16dd0*/  @!UP1 USHF.L.U32 UR5, UR4, 0xb, URZ ;  /* 0x0000000b04059899 */ /* 0x000fe400080006ff */
[----:B------:R-:W-:Y:S01]  /*16de0*/  @!UP1 USHF.L.U32 UR4, UR4, 0x1, URZ ;  /* 0x0000000104049899 */ /* 0x000fe200080006ff */
[----:B------:R-:W-:Y:S01]  /*16df0*/  UMOV UR9, UR12 ;  /* 0x0000000c00097c82 */ /* 0x000fe20008000000 */
[----:B-1----:R-:W-:Y:S01]  /*16e00*/  LOP3.LUT R57, R13, 0x3f, RZ, 0xc0, !PT ;  /* 0x0000003f0d397812 */ /* 0x002fe200078ec0ff */
[----:B------:R-:W-:Y:S04]  /*16e10*/  STL.64 [R1+0xe40], R160 ;  /* 0x000e40a001007387 */ /* 0x000fe80000100a00 */
        /* <DEDUP_REMOVED lines=10> */
[----:B------:R1:W-:Y:S04]  /*16ec0*/  STL.64 [R1+0xde8], R2 ;  /* 0x000de80201007387 */ /* 0x0003e80000100a00 */
[----:B--2---:R-:W2:Y:S01]  /*16ed0*/  LDL.64 R24, [R1+0x528] ;  /* 0x0005280001187983 */ /* 0x004ea20000100a00 */
[----:B------:R-:W-:Y:S03]  /*16ee0*/  STTM.x64 tmem[UR8+0x40], RZ ;  /* 0x000040ff000079ed */ /* 0x000fe60008340008 */
[----:B------:R-:W2:Y:S01]  /*16ef0*/  LDL.64 R64, [R1+0x78] ;  /* 0x0000780001407983 */ /* 0x000ea20000100a00 */
[----:B------:R-:W-:Y:S01]  /*16f00*/  VOTEU.ALL UP1, P6 ;  /* 0x0000000000ff7886 */ /* 0x000fe20003020000 */
[----:B------:R-:W-:Y:S01]  /*16f10*/  IMAD R13, R57, 0x80, R250 ;  /* 0x00000080390d7824 */ /* 0x000fe200078e02fa */
[----:B----4-:R-:W-:Y:S01]  /*16f20*/  ISETP.GE.AND P3, PT, R251, R56, PT ;  /* 0x00000038fb00720c */ /* 0x010fe20003f66270 */
[----:B------:R-:W4:Y:S01]  /*16f30*/  LDL.64 R16, [R1+0x70] ;  /* 0x0000700001107983 */ /* 0x000f220000100a00 */
[----:B-1----:R-:W-:Y:S01]  /*16f40*/  LOP3.LUT R2, R12, 0x22, RZ, 0xfc, !PT ;  /* 0x000000220c027812 */ /* 0x002fe200078efcff */
[----:B------:R-:W-:Y:S01]  /*16f50*/  STTM.x64 tmem[UR8+0x80], RZ ;  /* 0x000080ff000079ed */ /* 0x000fe20008340008 */
[----:B------:R-:W-:Y:S01]  /*16f60*/  STTM.x64 tmem[UR8+0xc0], RZ ;  /* 0x0000c0ff000079ed */ /* 0x000fe20008340008 */
[----:B------:R-:W1:Y:S02]  /*16f70*/  FENCE.VIEW.ASYNC.T ;  /* 0x00000000000073c6 */ /* 0x000e640000000200 */
[----:B-1----:R-:W-:Y:S01]  /*16f80*/  BAR.SYNC.DEFER_BLOCKING 0x0 ;  /* 0x0000000000007b1d */ /* 0x002fe20000010000 */
[----:B------:R-:W-:Y:S01]  /*16f90*/  VIADD R3, R13, UR6 ;  /* 0x000000060d037c36 */ /* 0x000fe20008000000 */
[----:B------:R-:W-:-:S02]  /*16fa0*/  SEL R251, R14, RZ, !P3 ;  /* 0x000000ff0efb7207 */ /* 0x000fc40005800000 */
[----:B------:R-:W-:Y:S02]  /*16fb0*/  ISETP.GE.AND P3, PT, R2, R56, PT ;  /* 0x000000380200720c */ /* 0x000fe40003f66270 */
[----:B------:R-:W-:Y:S01]  /*16fc0*/  VOTEU.ALL UP2, P6 ;  /* 0x0000000000ff7886 */ /* 0x000fe20003040000 */
[----:B------:R-:W4:Y:S04]  /*16fd0*/  LDL.64 R48, [R1+0x520] ;  /* 0x0005200001307983 */ /* 0x000f280000100a00 */
[----:B------:R-:W1:Y:S02]  /*16fe0*/  FENCE.VIEW.ASYNC.S ;  /* 0x00000000000073c6 */ /* 0x000e640000000000 */
[----:B-1----:R1:W1:Y:S02]  /*16ff0*/  @!UP1 SYNCS.EXCH.64 URZ, [UR9], UR14 ;  /* 0x0000000e09ff95b2 */ /* 0x0022640008000100 */
[----:B-1----:R-:W-:Y:S01]  /*17000*/  BAR.SYNC.DEFER_BLOCKING 0x0 ;  /* 0x0000000000007b1d */ /* 0x002fe20000010000 */
[----:B------:R-:W-:-:S05]  /*17010*/  SEL R250, R14, RZ, !P3 ;  /* 0x000000ff0efa7207 */ /* 0x000fca0005800000 */
[----:B------:R1:W-:Y:S04]  /*17020*/  STL [R1+0x574], R3 ;  /* 0x0005740301007387 */ /* 0x0003e80000100800 */
[----:B------:R-:W4:Y:S01]  /*17030*/  LDL.64 R40, [R1+0x518] ;  /* 0x0005180001287983 */ /* 0x000f220000100a00 */
[----:B------:R-:W-:Y:S02]  /*17040*/  ISETP.NE.U32.AND P3, PT, R250, RZ, PT ;  /* 0x000000fffa00720c */ /* 0x000fe40003f65070 */
[----:B------:R-:W-:Y:S01]  /*17050*/  LOP3.LUT R2, R12, 0x6, RZ, 0xfc, !PT ;  /* 0x000000060c027812 */ /* 0x000fe200078efcff */
[----:B------:R1:W3:Y:S02]  /*17060*/  @!UP2 SYNCS.EXCH.64 URZ, [UR6+0x48008], UR4 ;  /* 0x0480080406ffa5b2 */ /* 0x0002e40008000100 */
[----:B------:R-:W-:Y:S01]  /*17070*/  @!PT LDS RZ, [RZ] ;  /* 0x00000000fffff984 */ /* 0x000fe20000000800 */
[----:B------:R-:W-:Y:S01]  /*17080*/  @!PT LDS RZ, [RZ] ;  /* 0x00000000fffff984 */ /* 0x000fe20000000800 */
[----:B------:R-:W-:Y:S01]  /*17090*/  @!PT LDS RZ, [RZ] ;  /* 0x00000000fffff984 */ /* 0x000fe20000000800 */
[----:B---3--:R-:W-:Y:S01]  /*170a0*/  LDGSTS.E [R3+0x40000], desc[UR22][R32.64], P1 ;  /* 0x4000000020037fae */ /* 0x008fe200089a1016 */
[----:B------:R-:W-:-:S03]  /*170b0*/  ISETP.NE.U32.AND P1, PT, R251, RZ, PT ;  /* 0x000000fffb00720c */ /* 0x000fc60003f25070 */
[----:B------:R-:W3:Y:S04]  /*170c0*/  LDL.64 R32, [R1+0x68] ;  /* 0x0000680001207983 */ /* 0x000ee80000100a00 */
[----:B--2---:R-:W-:Y:S01]  /*170d0*/  LDGSTS.E [R3+0x40008], desc[UR22][R24.64], P2 ;  /* 0x4000800018037fae */ /* 0x004fe200091a1016 */
[----:B------:R-:W-:Y:S02]  /*170e0*/  ISETP.GE.AND P2, PT, R2, R56, PT ;  /* 0x000000380200720c */ /* 0x000fe40003f46270 */
[----:B------:R-:W-:-:S03]  /*170f0*/  LOP3.LUT R2, R12, 0x24, RZ, 0xfc, !PT ;  /* 0x000000240c027812 */ /* 0x000fc600078efcff */
[----:B------:R-:W-:Y:S01]  /*17100*/  LDGSTS.E [R3+0x42000], desc[UR22][R64.64], P1 ;  /* 0x4200000040037fae */ /* 0x000fe200089a1016 */
[----:B------:R-:W-:-:S03]  /*17110*/  ISETP.GE.AND P1, PT, R2, R56, PT ;  /* 0x000000380200720c */ /* 0x000fc60003f26270 */
[----:B------:R-:W2:Y:S01]  /*17120*/  LDL.64 R24, [R1+0x60] ;  /* 0x0000600001187983 */ /* 0x000ea20000100a00 */
[----:B------:R-:W-:-:S03]  /*17130*/  LOP3.LUT R2, R12, 0x26, RZ, 0xfc, !PT ;  /* 0x000000260c027812 */ /* 0x000fc600078efcff */
[----:B----4-:R1:W-:Y:S01]  /*17140*/  LDGSTS.E [R3+0x42008], desc[UR22][R16.64], P3 ;  /* 0x4200800010037fae */ /* 0x0103e200099a1016 */
[----:B------:R-:W-:Y:S02]  /*17150*/  ISETP.GE.AND P3, PT, R2, R56, PT ;  /* 0x000000380200720c */ /* 0x000fe40003f66270 */
[----:B------:R-:W-:Y:S01]  /*17160*/  LOP3.LUT R2, R13, 0x10, RZ, 0x3c, !PT ;  /* 0x000000100d027812 */ /* 0x000fe200078e3cff */
[----:B------:R-:W4:Y:S04]  /*17170*/  LDL.64 R64, [R1+0x510] ;  /* 0x0005100001407983 */ /* 0x000f280000100a00 */
[----:B------:R1:W-:Y:S04]  /*17180*/  STL [R1+0x960], R2 ;  /* 0x0009600201007387 */ /* 0x0003e80000100800 */
[----:B------:R-:W4:Y:S01]  /*17190*/  LDL.64 R16, [R1+0x508] ;  /* 0x0005080001107983 */ /* 0x000f220000100a00 */
[----:B------:R-:W-:-:S04]  /*171a0*/  SEL R250, R14, RZ, !P4 ;  /* 0x000000ff0efa7207 */ /* 0x000fc80006000000 */
[----:B------:R-:W-:Y:S02]  /*171b0*/  ISETP.NE.U32.AND P4, PT, R250, RZ, PT ;  /* 0x000000fffa00720c */ /* 0x000fe40003f85070 */
[----:B------:R-:W-:Y:S01]  /*171c0*/  SEL R250, R14, RZ, !P2 ;  /* 0x000000ff0efa7207 */ /* 0x000fe20005000000 */
[----:B-1----:R-:W-:-:S03]  /*171d0*/  VIADD R3, R2, UR6 ;  /* 0x0000000602037c36 */ /* 0x002fc60008000000 */
[----:B------:R-:W-:Y:S02]  /*171e0*/  ISETP.NE.U32.AND P2, PT, R250, RZ, PT ;  /* 0x000000fffa00720c */ /* 0x000fe40003f45070 */
[----:B------:R-:W-:Y:S02]  /*171f0*/  SEL R250, R14, RZ, !P1 ;  /* 0x000000ff0efa7207 */ /* 0x000fe40004800000 */
[----:B------:R-:W-:Y:S02]  /*17200*/  LOP3.LUT R2, R12, 0x8, RZ, 0xfc, !PT ;  /* 0x000000080c027812 */ /* 0x000fe400078efcff */
[----:B------:R-:W-:Y:S01]  /*17210*/  ISETP.NE.U32.AND P1, PT, R250, RZ, PT ;  /* 0x000000fffa00720c */ /* 0x000fe20003f25070 */
[----:B------:R-:W-:Y:S01]  /*17220*/  LDGSTS.E [R3+0x40000], desc[UR22][R48.64], P4 ;  /* 0x4000000030037fae */ /* 0x000fe2000a1a1016 */
[----:B------:R-:W-:Y:S02]  /*17230*/  SEL R250, R14, RZ, !P3 ;  /* 0x000000ff0efa7207 */ /* 0x000fe40005800000 */
[----:B------:R-:W-:Y:S01]  /*17240*/  ISETP.GE.AND P4, PT, R2, R56, PT ;  /* 0x000000380200720c */ /* 0x000fe20003f86270 */
[----:B------:R1:W-:Y:S01]  /*17250*/  STL [R1+0x540], R3 ;  /* 0x0005400301007387 */ /* 0x0003e20000100800 */
[----:B------:R-:W-:-:S02]  /*17260*/  ISETP.NE.U32.AND P3, PT, R250, RZ, PT ;  /* 0x000000fffa00720c */ /* 0x000fc40003f65070 */
[----:B------:R-:W-:Y:S01]  /*17270*/  LOP3.LUT R2, R12, 0xa, RZ, 0xfc, !PT ;  /* 0x0000000a0c027812 */ /* 0x000fe200078efcff */
[----:B------:R-:W-:Y:S04]  /*17280*/  LDGSTS.E [R3+0x40008], desc[UR22][R40.64], P2 ;  /* 0x4000800028037fae */ /* 0x000fe800091a1016 */
[----:B------:R-:W4:Y:S01]  /*17290*/  LDL.64 R48, [R1+0x58] ;  /* 0x0000580001307983 */ /* 0x000f220000100a00 */
[----:B------:R-:W-:Y:S02]  /*172a0*/  ISETP.GE.AND P2, PT, R2, R56, PT ;  /* 0x000000380200720c */ /* 0x000fe40003f46270 */
[----:B------:R-:W-:Y:S01]  /*172b0*/  LOP3.LUT R2, R12, 0x28, RZ, 0xfc, !PT ;  /* 0x000000280c027812 */ /* 0x000fe200078efcff */
[----:B------:R-:W4:Y:S01]  /*172c0*/  LDL.64 R40, [R1+0x50] ;  /* 0x0000500001287983 */ /* 0x000f220000100a00 */
[----:B------:R-:W-:-:S04]  /*172d0*/  SEL R250, R14, RZ, !P4 ;  /* 0x000000ff0efa7207 */ /* 0x000fc80006000000 */
[----:B------:R-:W-:Y:S02]  /*172e0*/  ISETP.NE.U32.AND P4, PT, R250, RZ, PT ;  /* 0x000000fffa00720c */ /* 0x000fe40003f85070 */
[----:B------:R-:W-:-:S04]  /*172f0*/  SEL R250, R14, RZ, !P2 ;  /* 0x000000ff0efa7207 */ /* 0x000fc80005000000 */
[----:B------:R-:W-:Y:S01]  /*17300*/  ISETP.NE.U32.AND P2, PT, R250, RZ, PT ;  /* 0x000000fffa00720c */ /* 0x000fe20003f45070 */
[----:B---3--:R-:W-:Y:S01]  /*17310*/  LDGSTS.E [R3+0x42000], desc[UR22][R32.64], P1 ;  /* 0x4200000020037fae */ /* 0x008fe200089a1016 */
[-C--:B------:R-:W-:Y:S02]  /*17320*/  ISETP.GE.AND P1, PT, R2, R56.reuse, PT ;  /* 0x000000380200720c */ /* 0x080fe40003f26270 */
[----:B------:R-:W-:Y:S01]  /*17330*/  LOP3.LUT R2, R12, 0x2a, RZ, 0xfc, !PT ;  /* 0x0000002a0c027812 */ /* 0x000fe200078efcff */
[----:B------:R-:W3:Y:S04]  /*17340*/  LDL.64 R32, [R1+0xc8] ;  /* 0x0000c80001207983 */ /* 0x000ee80000100a00 */
[----:B--2---:R1:W-:Y:S01]  /*17350*/  LDGSTS.E [R3+0x42008], desc[UR22][R24.64], P3 ;  /* 0x4200800018037fae */ /* 0x0043e200099a1016 */
[----:B------:R-:W-:-:S02]  /*17360*/  ISETP.GE.AND P3, PT, R2, R56, PT ;  /* 0x000000380200720c */ /* 0x000fc40003f66270 */
[----:B------:R-:W-:-:S05]  /*17370*/  LOP3.LUT R2, R13, 0x20, RZ, 0x3c, !PT ;  /* 0x000000200d027812 */ /* 0x000fca00078e3cff */
[----:B------:R2:W-:Y:S01]  /*17380*/  STL [R1+0x95c], R2 ;  /* 0x00095c0201007387 */ /* 0x0005e20000100800 */
[----:B-1----:R-:W-:-:S03]  /*17390*/  VIADD R3, R2, UR6 ;  /* 0x0000000602037c36 */ /* 0x002fc60008000000 */
[----:B------:R-:W3:Y:S04]  /*173a0*/  LDL.64 R24, [R1+0xc0] ;  /* 0x0000c00001187983 */ /* 0x000ee80000100a00 */
[----:B------:R1:W-:Y:S04]  /*173b0*/  STL [R1+0x544], R3 ;  /* 0x0005440301007387 */ /* 0x0003e80000100800 */
[----:B----4-:R-:W-:Y:S04]  /*173c0*/  LDGSTS.E [R3+0x40000], desc[UR22][R64.64], P4 ;  /* 0x4000000040037fae */ /* 0x010fe8000a1a1016 */
[----:B------:R-:W-:Y:S04]  /*173d0*/  LDGSTS.E [R3+0x40008], desc[UR22][R16.64], P2 ;  /* 0x4000800010037fae */ /* 0x000fe800091a1016 */
[----:B------:R-:W4:Y:S04]  /*173e0*/  LDL.64 R64, [R1+0x48] ;  /* 0x0000480001407983 */ /* 0x000f280000100a00 */
[----:B------:R-:W4:Y:S01]  /*173f0*/  LDL.64 R16, [R1+0x40] ;  /* 0x0000400001107983 */ /* 0x000f220000100a00 */
[----:B------:R-:W-:-:S02]  /*17400*/  SEL R250, R14, RZ, !P1 ;  /* 0x000000ff0efa7207 */ /* 0x000fc40004800000 */
[----:B--2---:R-:W-:Y:S02]  /*17410*/  LOP3.LUT R2, R12, 0xc, RZ, 0xfc, !PT ;  /* 0x0000000c0c027812 */ /* 0x004fe400078efcff */
[----:B------:R-:W-:Y:S02]  /*17420*/  ISETP.NE.U32.AND P1, PT, R250, RZ, PT ;  /* 0x000000fffa00720c */ /* 0x000fe40003f25070 */
[----:B------:R-:W-:Y:S02]  /*17430*/  SEL R250, R14, RZ, !P3 ;  /* 0x000000ff0efa7207 */ /* 0x000fe40005800000 */
[----:B------:R-:W-:Y:S02]  /*17440*/  ISETP.GE.AND P4, PT, R2, R56, PT ;  /* 0x000000380200720c */ /* 0x000fe40003f86270 */
[----:B------:R-:W-:Y:S02]  /*17450*/  ISETP.NE.U32.AND P3, PT, R250, RZ, PT ;  /* 0x000000fffa00720c */ /* 0x000fe40003f65070 */
[----:B------:R-:W-:-:S04]  /*17460*/  LOP3.LUT R2, R12, 0xe, RZ, 0xfc, !PT ;  /* 0x0000000e0c027812 */ /* 0x000fc800078efcff */
[-C--:B------:R-:W-:Y:S01]  /*17470*/  ISETP.GE.AND P2, PT, R2, R56.reuse, PT ;  /* 0x000000380200720c */ /* 0x080fe20003f46270 */
[----:B------:R-:W-:Y:S01]  /*17480*/  LDGSTS.E [R3+0x42000], desc[UR22][R48.64], P1 ;  /* 0x4200000030037fae */ /* 0x000fe200089a1016 */
[----:B------:R-:W-:Y:S02]  /*17490*/  LOP3.LUT R2, R12, 0x2c, RZ, 0xfc, !PT ;  /* 0x0000002c0c027812 */ /* 0x000fe400078efcff */
[----:B------:R-:W-:Y:S02]  /*174a0*/  SEL R250, R14, RZ, !P4 ;  /* 0x000000ff0efa7207 */ /* 0x000fe40006000000 */
[----:B------:R-:W-:Y:S01]  /*174b0*/  ISETP.GE.AND P1, PT, R2, R56, PT ;  /* 0x000000380200720c */ /* 0x000fe20003f26270 */
[----:B------:R1:W-:Y:S01]  /*174c0*/  LDGSTS.E [R3+0x42008], desc[UR22][R40.64], P3 ;  /* 0x4200800028037fae */ /* 0x0003e200099a1016 */
[----:B------:R-:W-:Y:S02]  /*174d0*/  LOP3.LUT R2, R12, 0x2e, RZ, 0xfc, !PT ;  /* 0x0000002e0c027812 */ /* 0x000fe400078efcff */
[----:B------:R-:W-:-:S02]  /*174e0*/  ISETP.NE.U32.AND P4, PT, R250, RZ, PT ;  /* 0x000000fffa00720c */ /* 0x000fc40003f85070 */
[----:B------:R-:W-:Y:S01]  /*174f0*/  SEL R250, R14, RZ, !P2 ;  /* 0x000000ff0efa7207 */ /* 0x000fe20005000000 */
[----:B------:R-:W2:Y:S01]  /*17500*/  LDL.64 R48, [R1+0xb8] ;  /* 0x0000b80001307983 */ /* 0x000ea20000100a00 */
[----:B------:R-:W-:Y:S02]  /*17510*/  ISETP.GE.AND P3, PT, R2, R56, PT ;  /* 0x000000380200720c */ /* 0x000fe40003f66270 */
[----:B------:R-:W-:Y:S02]  /*17520*/  LOP3.LUT R2, R13, 0x30, RZ, 0x3c, !PT ;  /* 0x000000300d027812 */ /* 0x000fe400078e3cff */
[----:B------:R-:W-:Y:S02]  /*17530*/  ISETP.NE.U32.AND P2, PT, R250, RZ, PT ;  /* 0x000000fffa00720c */ /* 0x000fe40003f45070 */
[----:B------:R-:W-:Y:S01]  /*17540*/  SEL R250, R14, RZ, !P1 ;  /* 0x000000ff0efa7207 */ /* 0x000fe20004800000 */
[----:B-1----:R-:W-:Y:S01]  /*17550*/  VIADD R3, R2, UR6 ;  /* 0x0000000602037c36 */ /* 0x002fe20008000000 */
[----:B------:R1:W-:Y:S02]  /*17560*/  STL [R1+0x958], R2 ;  /* 0x0009580201007387 */ /* 0x0003e40000100800 */
[----:B------:R-:W-:-:S02]  /*17570*/  ISETP.NE.U32.AND P1, PT, R250, RZ, PT ;  /* 0x000000fffa00720c */ /* 0x000fc40003f25070 */
[----:B------:R-:W-:Y:S01]  /*17580*/  SEL R250, R14, RZ, !P3 ;  /* 0x000000ff0efa7207 */ /* 0x000fe20005800000 */
[----:B------:R-:W2:Y:S01]  /*17590*/  LDL.64 R40, [R1+0xb0] ;  /* 0x0000b00001287983 */ /* 0x000ea20000100a00 */
[----:B-1----:R-:W-:Y:S02]  /*175a0*/  LOP3.LUT R2, R12, 0x10, RZ, 0xfc, !PT ;  /* 0x000000100c027812 */ /* 0x002fe400078efcff */
[----:B------:R-:W-:Y:S01]  /*175b0*/  ISETP.NE.U32.AND P3, PT, R250, RZ, PT ;  /* 0x000000fffa00720c */ /* 0x000fe20003f65070 */
[----:B------:R1:W-:Y:S04]  /*175c0*/  STL [R1+0x548], R3 ;  /* 0x0005480301007387 */ /* 0x0003e80000100800 */
[----:B---3--:R-:W-:Y:S01]  /*175d0*/  LDGSTS.E [R3+0x40000], desc[UR22][R32.64], P4 ;  /* 0x4000000020037fae */ /* 0x008fe2000a1a1016 */
[----:B------:R-:W-:-:S02]  /*175e0*/  ISETP.GE.AND P4, PT, R2, R56, PT ;  /* 0x000000380200720c */ /* 0x000fc40003f86270 */
[----:B------:R-:W-:Y:S01]  /*175f0*/  LOP3.LUT R2, R12, 0x12, RZ, 0xfc, !PT ;  /* 0x000000120c027812 */ /* 0x000fe200078efcff */
[----:B------:R-:W3:Y:S04]  /*17600*/  LDL.64 R32, [R1+0x38] ;  /* 0x0000380001207983 */ /* 0x000ee80000100a00 */
[----:B------:R-:W-:Y:S01]  /*17610*/  LDGSTS.E [R3+0x40008], desc[UR22][R24.64], P2 ;  /* 0x4000800018037fae */ /* 0x000fe200091a1016 */
[-C--:B------:R-:W-:Y:S02]  /*17620*/  ISETP.GE.AND P2, PT, R2, R56.reuse, PT ;  /* 0x000000380200720c */ /* 0x080fe40003f46270 */
[----:B------:R-:W-:Y:S01]  /*17630*/  LOP3.LUT R2, R12, 0x30, RZ, 0xfc, !PT ;  /* 0x000000300c027812 */ /* 0x000fe200078efcff */
[----:B------:R-:W3:Y:S04]  /*17640*/  LDL.64 R24, [R1+0x30] ;  /* 0x0000300001187983 */ /* 0x000ee80000100a00 */
[----:B----4-:R-:W-:Y:S01]  /*17650*/  LDGSTS.E [R3+0x42000], desc[UR22][R64.64], P1 ;  /* 0x4200000040037fae */ /* 0x010fe200089a1016 */
[----:B------:R-:W-:-:S02]  /*17660*/  ISETP.GE.AND P1, PT, R2, R56, PT ;  /* 0x000000380200720c */ /* 0x000fc40003f26270 */
[----:B------:R-:W-:Y:S01]  /*17670*/  LOP3.LUT R2, R12, 0x32, RZ, 0xfc, !PT ;  /* 0x000000320c027812 */ /* 0x000fe200078efcff */
[----:B------:R1:W-:Y:S03]  /*17680*/  LDGSTS.E [R3+0x42008], desc[UR22][R16.64], P3 ;  /* 0x4200800010037fae */ /* 0x0003e600099a1016 */
[----:B------:R-:W-:Y:S02]  /*17690*/  ISETP.GE.AND P3, PT, R2, R56, PT ;  /* 0x000000380200720c */ /* 0x000fe40003f66270 */
[----:B------:R-:W-:Y:S01]  /*176a0*/  LOP3.LUT R2, R13, 0x40, RZ, 0x3c, !PT ;  /* 0x000000400d027812 */ /* 0x000fe200078e3cff */
[----:B------:R-:W4:Y:S04]  /*176b0*/  LDL.64 R64, [R1+0xa8] ;  /* 0x0000a80001407983 */ /* 0x000f280000100a00 */
[----:B------:R1:W-:Y:S04]  /*176c0*/  STL [R1+0x954], R2 ;  /* 0x0009540201007387 */ /* 0x0003e80000100800 */
[----:B------:R-:W4:Y:S01]  /*176d0*/  LDL.64 R16, [R1+0xa0] ;  /* 0x0000a00001107983 */ /* 0x000f220000100a00 */
[----:B------:R-:W-:-:S04]  /*176e0*/  SEL R250, R14, RZ, !P4 ;  /* 0x000000ff0efa7207 */ /* 0x000fc80006000000 */
[----:B------:R-:W-:Y:S02]  /*176f0*/  ISETP.NE.U32.AND P4, PT, R250, RZ, PT ;  /* 0x000000fffa00720c */ /* 0x000fe40003f85070 */
[----:B------:R-:W-:-:S04]  /*17700*/  SEL R250, R14, RZ, !P2 ;  /* 0x000000ff0efa7207 */ /* 0x000fc80005000000 */
[----:B------:R-:W-:Y:S02]  /*17710*/  ISETP.NE.U32.AND P2, PT, R250, RZ, PT ;  /* 0x000000fffa00720c */ /* 0x000fe40003f45070 */
[----:B------:R-:W-:Y:S02]  /*17720*/  SEL R250, R14, RZ, !P1 ;  /* 0x000000ff0efa7207 */ /* 0x000fe40004800000 */
[----:B-1----:R-:W-:Y:S02]  /*17730*/  IADD3 R3, PT, PT, R2, UR6, RZ ;  /* 0x0000000602037c10 */ /* 0x002fe4000fffe0ff */
[----:B------:R-:W-:Y:S02]  /*17740*/  ISETP.NE.U32.AND P1, PT, R250, RZ, PT ;  /* 0x000000fffa00720c */ /* 0x000fe40003f25070 */
[----:B------:R-:W-:Y:S01]  /*17750*/  LOP3.LUT R2, R12, 0x14, RZ, 0xfc, !PT ;  /* 0x000000140c027812 */ /* 0x000fe200078efcff */
[----:B--2---:R-:W-:Y:S01]  /*17760*/  LDGSTS.E [R3+0x40000], desc[UR22][R48.64], P4 ;  /* 0x4000000030037fae */ /* 0x004fe2000a1a1016 */
[----:B------:R-:W-:-:S02]  /*17770*/  SEL R250, R14, RZ, !P3 ;  /* 0x000000ff0efa7207 */ /* 0x000fc40005800000 */
[----:B------:R-:W-:Y:S02]  /*17780*/  ISETP.GE.AND P4, PT, R2, R56, PT ;  /* 0x000000380200720c */ /* 0x000fe40003f86270 */
[----:B------:R-:W-:Y:S02]  /*17790*/  ISETP.NE.U32.AND P3, PT, R250, RZ, PT ;  /* 0x000000fffa00720c */ /* 0x000fe40003f65070 */
[----:B------:R-:W-:Y:S01]  /*177a0*/  LOP3.LUT R2, R12, 0x16, RZ, 0xfc, !PT ;  /* 0x000000160c027812 */ /* 0x000fe200078efcff */
[----:B------:R1:W-:Y:S01]  /*177b0*/  STL [R1+0x54c], R3 ;  /* 0x00054c0301007387 */ /* 0x0003e20000100800 */
[----:B------:R-:W-:-:S03]  /*177c0*/  SEL R250, R14, RZ, !P4 ;  /* 0x000000ff0efa7207 */ /* 0x000fc60006000000 */
[----:B------:R-:W-:Y:S01]  /*177d0*/  LDGSTS.E [R3+0x40008], desc[UR22][R40.64], P2 ;  /* 0x4000800028037fae */ /* 0x000fe200091a1016 */
[-C--:B------:R-:W-:Y:S02]  /*177e0*/  ISETP.GE.AND P2, PT, R2, R56.reuse, PT ;  /* 0x000000380200720c */ /* 0x080fe40003f46270 */
[----:B------:R-:W-:Y:S01]  /*177f0*/  LOP3.LUT R2, R12, 0x34, RZ, 0xfc, !PT ;  /* 0x000000340c027812 */ /* 0x000fe200078efcff */
[----:B------:R-:W2:Y:S01]  /*17800*/  LDL.64 R48, [R1+0x28] ;  /* 0x0000280001307983 */ /* 0x000ea20000100a00 */
[----:B------:R-:W-:Y:S02]  /*17810*/  ISETP.NE.U32.AND P4, PT, R250, RZ, PT ;  /* 0x000000fffa00720c */ /* 0x000fe40003f85070 */
[----:B------:R-:W-:Y:S01]  /*17820*/  SEL R250, R14, RZ, !P2 ;  /* 0x000000ff0efa7207 */ /* 0x000fe20005000000 */
[----:B------:R-:W2:Y:S03]  /*17830*/  LDL.64 R40, [R1+0x20] ;  /* 0x0000200001287983 */ /* 0x000ea60000100a00 */
[----:B------:R-:W-:Y:S01]  /*17840*/  ISETP.NE.U32.AND P2, PT, R250, RZ, PT ;  /* 0x000000fffa00720c */ /* 0x000fe20003f45070 */
[----:B---3--:R-:W-:Y:S01]  /*17850*/  LDGSTS.E [R3+0x42000], desc[UR22][R32.64], P1 ;  /* 0x4200000020037fae */ /* 0x008fe200089a1016 */
[----:B------:R-:W-:-:S02]  /*17860*/  ISETP.GE.AND P1, PT, R2, R56, PT ;  /* 0x000000380200720c */ /* 0x000fc40003f26270 */
[----:B------:R-:W-:Y:S01]  /*17870*/  LOP3.LUT R2, R12, 0x36, RZ, 0xfc, !PT ;  /* 0x000000360c027812 */ /* 0x000fe200078efcff */
[----:B------:R-:W3:Y:S04]  /*17880*/  LDL.64 R32, [R1+0x98] ;  /* 0x0000980001207983 */ /* 0x000ee80000100a00 */
[----:B------:R1:W-:Y:S01]  /*17890*/  LDGSTS.E [R3+0x42008], desc[UR22][R24.64], P3 ;  /* 0x4200800018037fae */ /* 0x0003e200099a1016 */
[----:B------:R-:W-:Y:S02]  /*178a0*/  ISETP.GE.AND P3, PT, R2, R56, PT ;  /* 0x000000380200720c */ /* 0x000fe40003f66270 */
[----:B------:R-:W-:-:S05]  /*178b0*/  LOP3.LUT R2, R13, 0x50, RZ, 0x3c, !PT ;  /* 0x000000500d027812 */ /* 0x000fca00078e3cff */
[----:B------:R4:W-:Y:S01]  /*178c0*/  STL [R1+0x950], R2 ;  /* 0x0009500201007387 */ /* 0x0009e20000100800 */
[----:B-1----:R-:W-:-:S03]  /*178d0*/  VIADD R3, R2, UR6 ;  /* 0x0000000602037c36 */ /* 0x002fc60008000000 */
[----:B------:R-:W3:Y:S04]  /*178e0*/  LDL.64 R24, [R1+0x90] ;  /* 0x0000900001187983 */ /* 0x000ee80000100a00 */
[----:B------:R1:W-:Y:S04]  /*178f0*/  STL [R1+0x550], R3 ;  /* 0x0005500301007387 */ /* 0x0003e80000100800 */
[----:B----4-:R-:W-:Y:S04]  /*17900*/  LDGSTS.E [R3+0x40000], desc[UR22][R64.64], P4 ;  /* 0x4000000040037fae */ /* 0x010fe8000a1a1016 */
[----:B------:R-:W4:Y:S04]  /*17910*/  LDL.64 R72, [R1+0x10] ;  /* 0x0000100001487983 */ /* 0x000f280000100a00 */
[----:B------:R-:W-:Y:S01]  /*17920*/  LDGSTS.E [R3+0x40008], desc[UR22][R16.64], P2 ;  /* 0x4000800010037fae */ /* 0x000fe200091a1016 */
[----:B------:R-:W-:-:S02]  /*17930*/  SEL R250, R14, RZ, !P1 ;  /* 0x000000ff0efa7207 */ /* 0x000fc40004800000 */
[----:B------:R-:W-:Y:S01]  /*17940*/  LOP3.LUT R2, R12, 0x18, RZ, 0xfc, !PT ;  /* 0x000000180c027812 */ /* 0x000fe200078efcff */
[----:B------:R-:W4:Y:S04]  /*17950*/  LDL.64 R64, [R1+0x88] ;  /* 0x0000880001407983 */ /* 0x000f280000100a00 */
[----:B------:R-:W4:Y:S01]  /*17960*/  LDL.64 R16, [R1+0x18] ;  /* 0x0000180001107983 */ /* 0x000f220000100a00 */
[----:B------:R-:W-:Y:S02]  /*17970*/  ISETP.NE.U32.AND P1, PT, R250, RZ, PT ;  /* 0x000000fffa00720c */ /* 0x000fe40003f25070 */
[----:B------:R-:W-:Y:S02]  /*17980*/  SEL R250, R14, RZ, !P3 ;  /* 0x000000ff0efa7207 */ /* 0x000fe40005800000 */
[----:B------:R-:W-:-:S02]  /*17990*/  ISETP.GE.AND P4, PT, R2, R56, PT ;  /* 0x000000380200720c */ /* 0x000fc40003f86270 */
[----:B------:R-:W-:Y:S02]  /*179a0*/  ISETP.NE.U32.AND P3, PT, R250, RZ, PT ;  /* 0x000000fffa00720c */ /* 0x000fe40003f65070 */
[----:B------:R-:W-:Y:S02]  /*179b0*/  LOP3.LUT R2, R12, 0x1a, RZ, 0xfc, !PT ;  /* 0x0000001a0c027812 */ /* 0x000fe400078efcff */
[----:B------:R-:W-:Y:S02]  /*179c0*/  SEL R250, R14, RZ, !P4 ;  /* 0x000000ff0efa7207 */ /* 0x000fe40006000000 */
[----:B------:R-:W-:Y:S02]  /*179d0*/  ISETP.GE.AND P2, PT, R2, R56, PT ;  /* 0x000000380200720c */ /* 0x000fe40003f46270 */
[----:B------:R-:W-:Y:S02]  /*179e0*/  LOP3.LUT R2, R12, 0x38, RZ, 0xfc, !PT ;  /* 0x000000380c027812 */ /* 0x000fe400078efcff */
[----:B------:R-:W-:-:S02]  /*179f0*/  ISETP.NE.U32.AND P4, PT, R250, RZ, PT ;  /* 0x000000fffa00720c */ /* 0x000fc40003f85070 */
[----:B------:R-:W-:Y:S01]  /*17a00*/  SEL R250, R14, RZ, !P2 ;  /* 0x000000ff0efa7207 */ /* 0x000fe20005000000 */
[----:B--2---:R-:W-:Y:S01]  /*17a10*/  LDGSTS.E [R3+0x42000], desc[UR22][R48.64], P1 ;  /* 0x4200000030037fae */ /* 0x004fe200089a1016 */
[-C--:B------:R-:W-:Y:S02]  /*17a20*/  ISETP.GE.AND P1, PT, R2, R56.reuse, PT ;  /* 0x000000380200720c */ /* 0x080fe40003f26270 */
[----:B------:R-:W-:Y:S02]  /*17a30*/  LOP3.LUT R2, R12, 0x3a, RZ, 0xfc, !PT ;  /* 0x0000003a0c027812 */ /* 0x000fe400078efcff */
[----:B------:R-:W-:Y:S02]  /*17a40*/  ISETP.NE.U32.AND P2, PT, R250, RZ, PT ;  /* 0x000000fffa00720c */ /* 0x000fe40003f45070 */
[----:B------:R-:W-:Y:S01]  /*17a50*/  SEL R250, R14, RZ, !P1 ;  /* 0x000000ff0efa7207 */ /* 0x000fe20004800000 */
[----:B------:R1:W-:Y:S01]  /*17a60*/  LDGSTS.E [R3+0x42008], desc[UR22][R40.64], P3 ;  /* 0x4200800028037fae */ /* 0x0003e200099a1016 */
[----:B------:R-:W-:-:S02]  /*17a70*/  ISETP.GE.AND P3, PT, R2, R56, PT ;  /* 0x000000380200720c */ /* 0x000fc40003f66270 */
[----:B------:R-:W-:Y:S02]  /*17a80*/  LOP3.LUT R2, R13, 0x60, RZ, 0x3c, !PT ;  /* 0x000000600d027812 */ /* 0x000fe400078e3cff */
[----:B------:R-:W-:-:S03]  /*17a90*/  ISETP.NE.U32.AND P1, PT, R250, RZ, PT ;  /* 0x000000fffa00720c */ /* 0x000fc60003f25070 */
[----:B------:R2:W-:Y:S01]  /*17aa0*/  STL [R1+0x94c], R2 ;  /* 0x00094c0201007387 */ /* 0x0005e20000100800 */
[----:B-1----:R-:W-:-:S05]  /*17ab0*/  VIADD R3, R2, UR6 ;  /* 0x0000000602037c36 */ /* 0x002fca0008000000 */
[----:B------:R1:W-:Y:S04]  /*17ac0*/  STL [R1+0x554], R3 ;  /* 0x0005540301007387 */ /* 0x0003e80000100800 */
[----:B------:R-:W2:Y:S04]  /*17ad0*/  LDL.64 R48, [R1+0x80] ;  /* 0x0000800001307983 */ /* 0x000ea80000100a00 */
[----:B------:R-:W2:Y:S04]  /*17ae0*/  LDL.64 R40, [R1+0x8] ;  /* 0x0000080001287983 */ /* 0x000ea80000100a00 */
[----:B---3--:R-:W-:Y:S04]  /*17af0*/  LDGSTS.E [R3+0x40000], desc[UR22][R32.64], P4 ;  /* 0x4000000020037fae */ /* 0x008fe8000a1a1016 */
[----:B------:R-:W3:Y:S04]  /*17b00*/  LDL.64 R32, [R1+0x500] ;  /* 0x0005000001207983 */ /* 0x000ee80000100a00 */
[----:B------:R-:W-:Y:S04]  /*17b10*/  LDGSTS.E [R3+0x40008], desc[UR22][R24.64], P2 ;  /* 0x4000800018037fae */ /* 0x000fe800091a1016 */
[----:B------:R-:W3:Y:S04]  /*17b20*/  LDL.64 R24, [R1+0x4e0] ;  /* 0x0004e00001187983 */ /* 0x000ee80000100a00 */
[----:B----4-:R-:W-:Y:S04]  /*17b30*/  LDGSTS.E [R3+0x42000], desc[UR22][R16.64], P1 ;  /* 0x4200000010037fae */ /* 0x010fe800089a1016 */
[----:B------:R-:W4:Y:S01]  /*17b40*/  LDL.64 R16, [R1+0x4c0] ;  /* 0x0004c00001107983 */ /* 0x000f220000100a00 */
[----:B--2---:R-:W-:-:S02]  /*17b50*/  LOP3.LUT R2, R12, 0x1c, RZ, 0xfc, !PT ;  /* 0x0000001c0c027812 */ /* 0x004fc400078efcff */
[----:B------:R-:W-:Y:S01]  /*17b60*/  SEL R250, R14, RZ, !P3 ;  /* 0x000000ff0efa7207 */ /* 0x000fe20005800000 */
[----:B------:R-:W2:Y:S01]  /*17b70*/  S2R R252, SR_TID.X ;  /* 0x0000000000fc7919 */ /* 0x000ea20000002100 */
[----:B------:R-:W-:Y:S02]  /*17b80*/  ISETP.GE.AND P4, PT, R2, R56, PT ;  /* 0x000000380200720c */ /* 0x000fe40003f86270 */
[----:B------:R-:W-:Y:S02]  /*17b90*/  ISETP.NE.U32.AND P3, PT, R250, RZ, PT ;  /* 0x000000fffa00720c */ /* 0x000fe40003f65070 */
[----:B------:R-:W-:-:S04]  /*17ba0*/  LOP3.LUT R2, R12, 0x1e, RZ, 0xfc, !PT ;  /* 0x0000001e0c027812 */ /* 0x000fc800078efcff */
[-C--:B------:R-:W-:Y:S02]  /*17bb0*/  ISETP.GE.AND P2, PT, R2, R56.reuse, PT ;  /* 0x000000380200720c */ /* 0x080fe40003f46270 */
[----:B------:R-:W-:Y:S02]  /*17bc0*/  LOP3.LUT R2, R12, 0x3c, RZ, 0xfc, !PT ;  /* 0x0000003c0c027812 */ /* 0x000fe400078efcff */
[----:B------:R-:W-:Y:S02]  /*17bd0*/  SEL R250, R14, RZ, !P4 ;  /* 0x000000ff0efa7207 */ /* 0x000fe40006000000 */
[----:B------:R-:W-:Y:S01]  /*17be0*/  ISETP.GE.AND P1, PT, R2, R56, PT ;  /* 0x000000380200720c */ /* 0x000fe20003f26270 */
[----:B------:R1:W-:Y:S01]  /*17bf0*/  LDGSTS.E [R3+0x42008], desc[UR22][R72.64], P3 ;  /* 0x4200800048037fae */ /* 0x0003e200099a1016 */
[----:B------:R-:W-:Y:S02]  /*17c00*/  LOP3.LUT R2, R12, 0x3e, RZ, 0xfc, !PT ;  /* 0x0000003e0c027812 */ /* 0x000fe400078efcff */
[----:B------:R-:W-:-:S02]  /*17c10*/  ISETP.NE.U32.AND P4, PT, R250, RZ, PT ;  /* 0x000000fffa00720c */ /* 0x000fc40003f85070 */
[----:B------:R-:W-:Y:S02]  /*17c20*/  SEL R250, R14, RZ, !P2 ;  /* 0x000000ff0efa7207 */ /* 0x000fe40005000000 */
[----:B------:R-:W-:Y:S02]  /*17c30*/  ISETP.GE.AND P3, PT, R2, R56, PT ;  /* 0x000000380200720c */ /* 0x000fe40003f66270 */
[----:B------:R-:W-:Y:S02]  /*17c40*/  LOP3.LUT R2, R13, 0x70, RZ, 0x3c, !PT ;  /* 0x000000700d027812 */ /* 0x000fe400078e3cff */
[----:B------:R-:W-:Y:S02]  /*17c50*/  ISETP.NE.U32.AND P2, PT, R250, RZ, PT ;  /* 0x000000fffa00720c */ /* 0x000fe40003f45070 */
[----:B------:R-:W-:Y:S01]  /*17c60*/  SEL R250, R14, RZ, !P1 ;  /* 0x000000ff0efa7207 */ /* 0x000fe20004800000 */
[----:B-1----:R-:W-:-:S03]  /*17c70*/  VIADD R3, R2, UR6 ;  /* 0x0000000602037c36 */ /* 0x002fc60008000000 */
[----:B------:R-:W-:Y:S02]  /*17c80*/  ISETP.NE.U32.AND P1, PT, R250, RZ, PT ;  /* 0x000000fffa00720c */ /* 0x000fe40003f25070 */
[----:B------:R-:W-:Y:S01]  /*17c90*/  SEL R250, R14, RZ, !P3 ;  /* 0x000000ff0efa7207 */ /* 0x000fe20005800000 */
[----:B------:R-:W-:Y:S01]  /*17ca0*/  LDGSTS.E [R3+0x40000], desc[UR22][R64.64], P4 ;  /* 0x4000000040037fae */ /* 0x000fe2000a1a1016 */
[----:B------:R-:W-:Y:S02]  /*17cb0*/  ISETP.GE.AND P4, PT, R57, R56, PT ;  /* 0x000000383900720c */ /* 0x000fe40003f86270 */
[----:B------:R-:W-:Y:S01]  /*17cc0*/  ISETP.NE.U32.AND P3, PT, R250, RZ, PT ;  /* 0x000000fffa00720c */ /* 0x000fe20003f65070 */
[----:B------:R1:W-:Y:S01]  /*17cd0*/  STL [R1+0x948], R2 ;  /* 0x0009480201007387 */ /* 0x0003e20000100800 */
[----:B--2---:R-:W-:Y:S02]  /*17ce0*/  SHF.R.S32.HI R250, RZ, 0x6, R252 ;  /* 0x00000006fffa7819 */ /* 0x004fe400000114fc */
[----:B------:R-:W-:Y:S01]  /*17cf0*/  SEL R14, R14, RZ, !P4 ;  /* 0x000000ff0e0e7207 */ /* 0x000fe20006000000 */
[----:B------:R-:W-:Y:S01]  /*17d00*/  LDGSTS.E [R3+0x40008], desc[UR22][R48.64], P2 ;  /* 0x4000800030037fae */ /* 0x000fe200091a1016 */
[----:B------:R-:W-:-:S02]  /*17d10*/  SGXT R250, R250, 0x1 ;  /* 0x00000001fafa781a */ /* 0x000fc40000000200 */
[----:B------:R-:W-:Y:S01]  /*17d20*/  ISETP.NE.U32.AND P4, PT, R14, RZ, PT ;  /* 0x000000ff0e00720c */ /* 0x000fe20003f85070 */
[----:B------:R-:W-:Y:S01]  /*17d30*/  LDGSTS.E [R3+0x42000], desc[UR22][R40.64], P1 ;  /* 0x4200000028037fae */ /* 0x000fe200089a1016 */
[----:B------:R-:W-:Y:S01]  /*17d40*/  LOP3.LUT R14, R250, 0x90, RZ, 0xc0, !PT ;  /* 0x00000090fa0e7812 */ /* 0x000fe200078ec0ff */
[----:B------:R-:W-:Y:S02]  /*17d50*/  IMAD.SHL.U32 R250, R252, 0x4, RZ ;  /* 0x00000004fcfa7824 */ /* 0x000fe400078e00ff */
[----:B------:R2:W-:Y:S03]  /*17d60*/  LDGSTS.E [R3+0x42008], desc[UR22][R248.64], P3 ;  /* 0x42008000f8037fae */ /* 0x0005e600099a1016 */
[----:B------:R-:W-:Y:S01]  /*17d70*/  LOP3.LUT R14, R14, 0x7c, R250, 0x78, !PT ;  /* 0x0000007c0e0e7812 */ /* 0x000fe200078e78fa */
[----:B------:R-:W-:Y:S01]  /*17d80*/  IMAD.SHL.U32 R250, R252, 0x400, RZ ;  /* 0x00000400fcfa7824 */ /* 0x000fe200078e00ff */
[----:B------:R-:W0:Y:S04]  /*17d90*/  LDGDEPBAR ;  /* 0x00000000000079af */ /* 0x000e280000000000 */
[----:B------:R-:W-:-:S05]  /*17da0*/  LOP3.LUT R14, R14, 0x8000, R250, 0xf8, !PT ;  /* 0x000080000e0e7812 */ /* 0x000fca00078ef8fa */
[C---:B-1----:R-:W-:Y:S01]  /*17db0*/  VIADD R2, R14.reuse, UR6 ;  /* 0x000000060e027c36 */ /* 0x042fe20008000000 */
[----:B------:R-:W-:Y:S04]  /*17dc0*/  STL [R1+0x55c], R3 ;  /* 0x00055c0301007387 */ /* 0x000fe80000100800 */
[----:B------:R1:W-:Y:S04]  /*17dd0*/  STL.64 [R1+0xdd8], R248 ;  /* 0x000dd8f801007387 */ /* 0x0003e80000100a00 */
[----:B------:R-:W2:Y:S04]  /*17de0*/  LDL.64 R250, [R1+0x460] ;  /* 0x0004600001fa7983 */ /* 0x000ea80000100a00 */
[----:B------:R-:W2:Y:S04]  /*17df0*/  LDL.64 R240, [R1+0x440] ;  /* 0x0004400001f07983 */ /* 0x000ea80000100a00 */
[----:B-1----:R-:W2:Y:S04]  /*17e00*/  LDL.64 R248, [R1+0x480] ;  /* 0x0004800001f87983 */ /* 0x002ea80000100a00 */
[----:B------:R-:W2:Y:S04]  /*17e10*/  LDL.64 R232, [R1+0x420] ;  /* 0x0004200001e87983 */ /* 0x000ea80000100a00 */
        /* <DEDUP_REMOVED lines=15> */
[----:B---3--:R-:W-:Y:S04]  /*17f10*/  LDGSTS.E [R2], desc[UR22][R32.64], P4 ;  /* 0x0000000020027fae */ /* 0x008fe8000a1a1016 */
[----:B------:R-:W3:Y:S04]  /*17f20*/  LDL.64 R104, [R1+0x220] ;  /* 0x0002200001687983 */ /* 0x000ee80000100a00 */
        /* <DEDUP_REMOVED lines=9> */
[----:B------:R-:W-:Y:S04]  /*17fc0*/  LDGSTS.E [R2+0x400], desc[UR22][R24.64], P4 ;  /* 0x0040000018027fae */ /* 0x000fe8000a1a1016 */
[----:B------:R-:W3:Y:S04]  /*17fd0*/  LDL.64 R24, [R1+0xe0] ;  /* 0x0000e00001187983 */ /* 0x000ee80000100a00 */
[----:B----4-:R-:W-:Y:S04]  /*17fe0*/  LDGSTS.E [R2+0x800], desc[UR22][R16.64], P4 ;  /* 0x0080000010027fae */ /* 0x010fe8000a1a1016 */
[----:B------:R-:W4:Y:S01]  /*17ff0*/  LDL.64 R16, [R1+0x4a0] ;  /* 0x0004a00001107983 */ /* 0x000f220000100a00 */
[----:B--2---:R-:W-:-:S03]  /*18000*/  LOP3.LUT R3, R14, 0x20, RZ, 0x3c, !PT ;  /* 0x000000200e037812 */ /* 0x004fc600078e3cff */
[----:B----4-:R-:W-:Y:S04]  /*18010*/  LDGSTS.E [R2+0xc00], desc[UR22][R16.64], P4 ;  /* 0x00c0000010027fae */ /* 0x010fe8000a1a1016 */
[----:B------:R-:W-:Y:S04]  /*18020*/  LDGSTS.E [R2+0x1000], desc[UR22][R248.64], P4 ;  /* 0x01000000f8027fae */ /* 0x000fe8000a1a1016 */
[----:B------:R1:W-:Y:S04]  /*18030*/  LDGSTS.E [R2+0x1400], desc[UR22][R250.64], P4 ;  /* 0x01400000fa027fae */ /* 0x0003e8000a1a1016 */
[----:B------:R-:W-:Y:S04]  /*18040*/  LDGSTS.E [R2+0x1800], desc[UR22][R240.64], P4 ;  /* 0x01800000f0027fae */ /* 0x000fe8000a1a1016 */
        /* <DEDUP_REMOVED lines=16> */
[----:B---3--:R-:W-:Y:S04]  /*18150*/  LDGSTS.E [R2+0x5c00], desc[UR22][R104.64], P4 ;  /* 0x05c0000068027fae */ /* 0x008fe8000a1a1016 */
[----:B------:R-:W-:Y:S04]  /*18160*/  LDGSTS.E [R2+0x6000], desc[UR22][R96.64], P4 ;  /* 0x0600000060027fae */ /* 0x000fe8000a1a1016 */
[----:B------:R-:W-:Y:S04]  /*18170*/  LDGSTS.E [R2+0x6400], desc[UR22][R88.64], P4 ;  /* 0x0640000058027fae */ /* 0x000fe8000a1a1016 */
[----:B------:R-:W-:Y:S04]  /*18180*/  LDGSTS.E [R2+0x6800], desc[UR22][R80.64], P4 ;  /* 0x0680000050027fae */ /* 0x000fe8000a1a1016 */
[----:B------:R-:W-:Y:S04]  /*18190*/  LDGSTS.E [R2+0x6c00], desc[UR22][R72.64], P4 ;  /* 0x06c0000048027fae */ /* 0x000fe8000a1a1016 */
[----:B------:R-:W-:Y:S04]  /*181a0*/  LDGSTS.E [R2+0x7000], desc[UR22][R64.64], P4 ;  /* 0x0700000040027fae */ /* 0x000fe8000a1a1016 */
[----:B------:R-:W-:Y:S04]  /*181b0*/  LDGSTS.E [R2+0x7400], desc[UR22][R56.64], P4 ;  /* 0x0740000038027fae */ /* 0x000fe8000a1a1016 */
[----:B------:R-:W-:Y:S04]  /*181c0*/  LDGSTS.E [R2+0x7800], desc[UR22][R48.64], P4 ;  /* 0x0780000030027fae */ /* 0x000fe8000a1a1016 */
[----:B------:R-:W2:Y:S04]  /*181d0*/  LDL.LU.64 R16, [R1+0xed0] ;  /* 0x000ed00001107983 */ /* 0x000ea80000300a00 */
[----:B------:R-:W-:Y:S04]  /*181e0*/  LDGSTS.E [R2+0x7c00], desc[UR22][R40.64], P4 ;  /* 0x07c0000028027fae */ /* 0x000fe8000a1a1016 */
[----:B------:R-:W-:Y:S04]  /*181f0*/  LDGSTS.E [R2+0x10000], desc[UR22][R32.64], P4 ;  /* 0x1000000020027fae */ /* 0x000fe8000a1a1016 */
[----:B------:R-:W-:Y:S04]  /*18200*/  LDGSTS.E [R2+0x10400], desc[UR22][R24.64], P4 ;  /* 0x1040000018027fae */ /* 0x000fe8000a1a1016 */
[----:B------:R-:W3:Y:S04]  /*18210*/  LDL.64 R40, [R1+0x4f8] ;  /* 0x0004f80001287983 */ /* 0x000ee80000100a00 */
[----:B------:R-:W4:Y:S04]  /*18220*/  LDL.64 R32, [R1+0x4d8] ;  /* 0x0004d80001207983 */ /* 0x000f280000100a00 */
[----:B------:R-:W2:Y:S04]  /*18230*/  LDL.64 R24, [R1+0x4b8] ;  /* 0x0004b80001187983 */ /* 0x000ea80000100a00 */
        /* <DEDUP_REMOVED lines=25> */
[----:B------:R-:W-:Y:S01]  /*183d0*/  LDGSTS.E [R2+0x16c00], desc[UR22][R210.64], P4 ;  /* 0x16c00000d2027fae */ /* 0x000fe2000a1a1016 */
[----:B-1----:R-:W-:-:S03]  /*183e0*/  VIADD R250, R3, UR6 ;  /* 0x0000000603fa7c36 */ /* 0x002fc60008000000 */
[----:B------:R-:W-:Y:S04]  /*183f0*/  LDGSTS.E [R2+0x17000], desc[UR22][R218.64], P4 ;  /* 0x17000000da027fae */ /* 0x000fe8000a1a1016 */
[----:B------:R1:W-:Y:S04]  /*18400*/  STL.64 [R1+0xde0], R6 ;  /* 0x000de00601007387 */ /* 0x0003e80000100a00 */
[----:B------:R-:W-:Y:S04]  /*18410*/  LDGSTS.E [R2+0x17400], desc[UR22][R226.64], P4 ;  /* 0x17400000e2027fae */ /* 0x000fe8000a1a1016 */
[----:B------:R-:W-:Y:S04]  /*18420*/  LDGSTS.E [R2+0x17800], desc[UR22][R234.64], P4 ;  /* 0x17800000ea027fae */ /* 0x000fe8000a1a1016 */
[----:B-1----:R-:W2:Y:S04]  /*18430*/  LDL.64 R6, [R1+0x498] ;  /* 0x0004980001067983 */ /* 0x002ea80000100a00 */
[----:B------:R-:W-:Y:S04]  /*18440*/  LDGSTS.E [R2+0x17c00], desc[UR22][R242.64], P4 ;  /* 0x17c00000f2027fae */ /* 0x000fe8000a1a1016 */
        /* <DEDUP_REMOVED lines=27> */
[----:B---3--:R-:W-:Y:S04]  /*18600*/  LDGSTS.E [R250+0x100], desc[UR22][R40.64], P4 ;  /* 0x0010000028fa7fae */ /* 0x008fe8000a1a1016 */
[----:B----4-:R-:W-:Y:S04]  /*18610*/  LDGSTS.E [R250+0x500], desc[UR22][R32.64], P4 ;  /* 0x0050000020fa7fae */ /* 0x010fe8000a1a1016 */
[----:B--2---:R-:W-:Y:S04]  /*18620*/  LDGSTS.E [R250+0x900], desc[UR22][R24.64], P4 ;  /* 0x0090000018fa7fae */ /* 0x004fe8000a1a1016 */
[----:B------:R-:W2:Y:S04]  /*18630*/  LDL.64 R40, [R1+0x118] ;  /* 0x0001180001287983 */ /* 0x000ea80000100a00 */
[----:B------:R-:W3:Y:S04]  /*18640*/  LDL.64 R32, [R1+0xf8] ;  /* 0x0000f80001207983 */ /* 0x000ee80000100a00 */
[----:B------:R-:W4:Y:S04]  /*18650*/  LDL.64 R24, [R1+0xd8] ;  /* 0x0000d80001187983 */ /* 0x000f280000100a00 */
[----:B------:R-:W-:Y:S04]  /*18660*/  LDGSTS.E [R250+0xd00], desc[UR22][R6.64], P4 ;  /* 0x00d0000006fa7fae */ /* 0x000fe8000a1a1016 */
[----:B------:R-:W-:Y:S04]  /*18670*/  LDGSTS.E [R250+0x1100], desc[UR22][R248.64], P4 ;  /* 0x01100000f8fa7fae */ /* 0x000fe8000a1a1016 */
[----:B------:R-:W4:Y:S04]  /*18680*/  LDL.64 R6, [R1+0x490] ;  /* 0x0004900001067983 */ /* 0x000f280000100a00 */
        /* <DEDUP_REMOVED lines=26> */
[----:B-1----:R-:W-:-:S03]  /*18830*/  LOP3.LUT R2, R14, 0x40, RZ, 0x3c, !PT ;  /* 0x000000400e027812 */ /* 0x002fc600078e3cff */
[----:B------:R-:W4:Y:S04]  /*18840*/  LDL.64 R248, [R1+0x470] ;  /* 0x0004700001f87983 */ /* 0x000f280000100a00 */
        /* <DEDUP_REMOVED lines=14> */
[----:B--2---:R-:W-:Y:S04]  /*18930*/  LDGSTS.E [R250+0x7d00], desc[UR22][R40.64], P4 ;  /* 0x07d0000028fa7fae */ /* 0x004fe8000a1a1016 */
[----:B---3--:R-:W-:Y:S04]  /*18940*/  LDGSTS.E [R250+0x10100], desc[UR22][R32.64], P4 ;  /* 0x1010000020fa7fae */ /* 0x008fe8000a1a1016 */
[----:B----4-:R-:W-:Y:S04]  /*18950*/  LDGSTS.E [R250+0x10500], desc[UR22][R24.64], P4 ;  /* 0x1050000018fa7fae */ /* 0x010fe8000a1a1016 */
[----:B------:R-:W2:Y:S04]  /*18960*/  LDL.64 R40, [R1+0x4f0] ;  /* 0x0004f00001287983 */ /* 0x000ea80000100a00 */
[----:B------:R-:W3:Y:S04]  /*18970*/  LDL.64 R32, [R1+0x4d0] ;  /* 0x0004d00001207983 */ /* 0x000ee80000100a00 */
[----:B------:R-:W4:Y:S04]  /*18980*/  LDL.64 R24, [R1+0x4b0] ;  /* 0x0004b00001187983 */ /* 0x000f280000100a00 */
[----:B------:R-:W-:Y:S01]  /*18990*/  LDGSTS.E [R250+0x10900], desc[UR22][R8.64], P4 ;  /* 0x1090000008fa7fae */ /* 0x000fe2000a1a1016 */
[----:B------:R-:W-:-:S03]  /*189a0*/  VIADD R251, R2, UR6 ;  /* 0x0000000602fb7c36 */ /* 0x000fc60008000000 */
[----:B------:R-:W-:Y:S04]  /*189b0*/  LDGSTS.E [R250+0x10d00], desc[UR22][R20.64], P4 ;  /* 0x10d0000014fa7fae */ /* 0x000fe8000a1a1016 */
[----:B------:R-:W-:Y:S04]  /*189c0*/  LDGSTS.E [R250+0x11100], desc[UR22][R28.64], P4 ;  /* 0x111000001cfa7fae */ /* 0x000fe8000a1a1016 */
[----:B------:R-:W-:Y:S04]  /*189d0*/  LDGSTS.E [R250+0x11500], desc[UR22][R36.64], P4 ;  /* 0x1150000024fa7fae */ /* 0x000fe8000a1a1016 */
[----:B------:R-:W-:Y:S04]  /*189e0*/  LDGSTS.E [R250+0x11900], desc[UR22][R44.64], P4 ;  /* 0x119000002cfa7fae */ /* 0x000fe8000a1a1016 */
[----:B------:R-:W-:Y:S04]  /*189f0*/  LDGSTS.E [R250+0x11d00], desc[UR22][R52.64], P4 ;  /* 0x11d0000034fa7fae */ /* 0x000fe8000a1a1016 */
[----:B------:R-:W4:Y:S04]  /*18a00*/  LDL.64 R2, [R1+0x450] ;  /* 0x0004500001027983 */ /* 0x000f280000100a00 */
        /* <DEDUP_REMOVED lines=15> */
[----:B------:R-:W4:Y:S04]  /*18b00*/  LDL.64 R128, [R1+0x270] ;  /* 0x0002700001807983 */ /* 0x000f280000100a00 */
        /* <DEDUP_REMOVED lines=25> */
[----:B------:R-:W-:Y:S04]  /*18ca0*/  LDGSTS.E [R251+0xe00], desc[UR22][R6.64], P4 ;  /* 0x00e0000006fb7fae */ /* 0x000fe8000a1a1016 */
        /* <DEDUP_REMOVED lines=18> */
[----:B------:R-:W-:Y:S04]  /*18dd0*/  LDGSTS.E [R251+0x5200], desc[UR22][R128.64], P4 ;  /* 0x0520000080fb7fae */ /* 0x000fe8000a1a1016 */
[----:B------:R-:W4:Y:S04]  /*18de0*/  LDL.64 R136, [R1+0x2e8] ;  /* 0x0002e80001887983 */ /* 0x000f280000100a00 */
[----:B------:R-:W-:Y:S01]  /*18df0*/  LDGSTS.E [R251+0x5600], desc[UR22][R120.64], P4 ;  /* 0x0560000078fb7fae */ /* 0x000fe2000a1a1016 */
[----:B------:R-:W-:-:S03]  /*18e00*/  VIADD R252, R2, UR6 ;  /* 0x0000000602fc7c36 */ /* 0x000fc60008000000 */
        /* <DEDUP_REMOVED lines=16> */
[----:B------:R-:W-:Y:S04]  /*18f10*/  LDGSTS.E [R251+0x7a00], desc[UR22][R48.64], P4 ;  /* 0x07a0000030fb7fae */ /* 0x000fe8000a1a1016 */
        /* <DEDUP_REMOVED lines=21> */
[----:B------:R-:W-:Y:S04]  /*19070*/  LDGSTS.E [R251+0x10a00], desc[UR22][R10.64], P4 ;  /* 0x10a000000afb7fae */ /* 0x000fe8000a1a1016 */
[----:B------:R-:W2:Y:S04]  /*19080*/  LDL.64 R32, [R1+0x4e8] ;  /* 0x0004e80001207983 */ /* 0x000ea80000100a00 */
[----:B------:R-:W3:Y:S04]  /*19090*/  LDL.64 R24, [R1+0x4c8] ;  /* 0x0004c80001187983 */ /* 0x000ee80000100a00 */
        /* <DEDUP_REMOVED lines=30> */
[----:B--2---:R-:W-:Y:S04]  /*19280*/  LDGSTS.E [R252+0x300], desc[UR22][R32.64], P4 ;  /* 0x0030000020fc7fae */ /* 0x004fe8000a1a1016 */
[----:B---3--:R-:W-:Y:S04]  /*19290*/  LDGSTS.E [R252+0x700], desc[UR22][R24.64], P4 ;  /* 0x0070000018fc7fae */ /* 0x008fe8000a1a1016 */
[----:B------:R-:W2:Y:S04]  /*192a0*/  LDL.64 R32, [R1+0x488] ;  /* 0x0004880001207983 */ /* 0x000ea80000100a00 */
[----:B------:R-:W3:Y:S01]  /*192b0*/  LDL.64 R24, [R1+0x4a8] ;  /* 0x0004a80001187983 */ /* 0x000ee20000100a00 */
[----:B------:R-:W-:-:S02]  /*192c0*/  ISETP.GE.AND P2, PT, R12, R15, PT ;  /* 0x0000000f0c00720c */ /* 0x000fc40003f46270 */
[----:B------:R-:W1:Y:S01]  /*192d0*/  LDC R12, c[0x0][0x3a0] ;  /* 0x0000e800ff0c7b82 */ /* 0x000e620000000800 */
[----:B---3--:R-:W-:Y:S04]  /*192e0*/  LDGSTS.E [R252+0xb00], desc[UR22][R24.64], P4 ;  /* 0x00b0000018fc7fae */ /* 0x008fe8000a1a1016 */
[----:B--2---:R-:W-:Y:S04]  /*192f0*/  LDGSTS.E [R252+0xf00], desc[UR22][R32.64], P4 ;  /* 0x00f0000020fc7fae */ /* 0x004fe8000a1a1016 */
[----:B----4-:R-:W-:Y:S04]  /*19300*/  LDGSTS.E [R252+0x1300], desc[UR22][R40.64], P4 ;  /* 0x0130000028fc7fae */ /* 0x010fe8000a1a1016 */
[----:B------:R-:W2:Y:S04]  /*19310*/  LDL.LU.64 R24, [R1+0xec8] ;  /* 0x000ec80001187983 */ /* 0x000ea80000300a00 */
[----:B------:R-:W3:Y:S04]  /*19320*/  LDL.LU.64 R32, [R1+0xec0] ;  /* 0x000ec00001207983 */ /* 0x000ee80000300a00 */
[----:B------:R-:W4:Y:S04]  /*19330*/  LDL.LU.64 R40, [R1+0xeb8] ;  /* 0x000eb80001287983 */ /* 0x000f280000300a00 */
[----:B------:R-:W-:Y:S04]  /*19340*/  LDGSTS.E [R252+0x1700], desc[UR22][R48.64], P4 ;  /* 0x0170000030fc7fae */ /* 0x000fe8000a1a1016 */
[----:B------:R-:W-:Y:S04]  /*19350*/  LDGSTS.E [R252+0x1b00], desc[UR22][R56.64], P4 ;  /* 0x01b0000038fc7fae */ /* 0x000fe8000a1a1016 */
[----:B------:R-:W-:Y:S04]  /*19360*/  LDGSTS.E [R252+0x1f00], desc[UR22][R64.64], P4 ;  /* 0x01f0000040fc7fae */ /* 0x000fe8000a1a1016 */
[----:B------:R-:W4:Y:S04]  /*19370*/  LDL.LU.64 R48, [R1+0xeb0] ;  /* 0x000eb00001307983 */ /* 0x000f280000300a00 */
[----:B------:R-:W4:Y:S04]  /*19380*/  LDL.LU.64 R56, [R1+0xea8] ;  /* 0x000ea80001387983 */ /* 0x000f280000300a00 */
        /* <DEDUP_REMOVED lines=48> */
[----:B------:R-:W4:Y:S04]  /*19690*/  LDL.LU.64 R6, [R1] ;  /* 0x0000000001067983 */ /* 0x000f280000300a00 */
[----:B------:R1:W-:Y:S02]  /*196a0*/  LDGSTS.E [R252+0x10300], desc[UR22][R248.64], P4 ;  /* 0x10300000f8fc7fae */ /* 0x0003e4000a1a1016 */
[----:B-1----:R-:W-:Y:S01]  /*196b0*/  VIADD R12, R12, 0x3f ;  /* 0x0000003f0c0c7836 */ /* 0x002fe20000000000 */
[----:B------:R-:W-:Y:S01]  /*196c0*/  USHF.L.U32 UR14, UR18, 0x6, URZ ;  /* 0x00000006120e7899 */ /* 0x000fe200080006ff */
[----:B------:R1:W-:Y:S01]  /*196d0*/  LDGSTS.E [R252+0x10700], desc[UR22][R4.64], P4 ;  /* 0x1070000004fc7fae */ /* 0x0003e2000a1a1016 */
[----:B------:R-:W1:Y:S02]  /*196e0*/  S2R R248, SR_TID.X ;  /* 0x0000000000f87919 */ /* 0x000e640000002100 */
[----:B------:R-:W-:-:S02]  /*196f0*/  ISETP.GT.AND P1, PT, R12, 0x7f, PT ;  /* 0x0000007f0c00780c */ /* 0x000fc40003f24270 */
[----:B------:R-:W-:Y:S01]  /*19700*/  SEL R12, RZ, 0x4, P2 ;  /* 0x00000004ff0c7807 */ /* 0x000fe20001000000 */
[----:B------:R1:W-:Y:S02]  /*19710*/  LDGSTS.E [R252+0x10b00], desc[UR22][R16.64], P4 ;  /* 0x10b0000010fc7fae */ /* 0x0003e4000a1a1016 */
[----:B-1----:R-:W-:-:S04]  /*19720*/  SHF.R.U32.HI R249, RZ, 0x6, R248 ;  /* 0x00000006fff97819 */ /* 0x002fc800000116f8 */
[----:B------:R-:W-:-:S04]  /*19730*/  SGXT.U32 R249, R249, 0x1 ;  /* 0x00000001f9f9781a */ /* 0x000fc80000000000 */
[----:B------:R-:W-:Y:S02]  /*19740*/  LOP3.LUT R249, R249, 0x6, RZ, 0xfc, !PT ;  /* 0x00000006f9f97812 */ /* 0x000fe400078efcff */
[----:B------:R-:W-:Y:S02]  /*19750*/  SEL R248, R12, RZ, P1 ;  /* 0x000000ff0cf87207 */ /* 0x000fe40000800000 */
[----:B------:R-:W-:Y:S01]  /*19760*/  ISETP.GE.AND P2, PT, R249, R15, PT ;  /* 0x0000000ff900720c */ /* 0x000fe20003f46270 */
[----:B------:R-:W1:Y:S01]  /*19770*/  LDC R12, c[0x0][0x3a0] ;  /* 0x0000e800ff0c7b82 */ /* 0x000e620000000800 */
[----:B------:R-:W-:Y:S02]  /*19780*/  SEL R249, RZ, 0x4, P5 ;  /* 0x00000004fff97807 */ /* 0x000fe40002800000 */
[----:B------:R-:W-:Y:S02]  /*19790*/  ISETP.NE.U32.AND P3, PT, R248, RZ, PT ;  /* 0x000000fff800720c */ /* 0x000fe40003f65070 */
[----:B------:R-:W-:Y:S01]  /*197a0*/  SEL R249, R249, RZ, P1 ;  /* 0x000000fff9f97207 */ /* 0x000fe20000800000 */
[----:B------:R-:W-:-:S04]  /*197b0*/  IMAD.U32 R248, RZ, RZ, UR14 ;  /* 0x0000000efff87e24 */ /* 0x000fc8000f8e00ff */
[----:B------:R1:W-:Y:S04]  /*197c0*/  STL [R1+0x530], R249 ;  /* 0x000530f901007387 */ /* 0x0003e80000100800 */
[----:B--2---:R2:W-:Y:S04]  /*197d0*/  LDGSTS.E [R252+0x10f00], desc[UR22][R24.64], P4 ;  /* 0x10f0000018fc7fae */ /* 0x0045e8000a1a1016 */
[----:B---3--:R2:W-:Y:S04]  /*197e0*/  LDGSTS.E [R252+0x11300], desc[UR22][R32.64], P4 ;  /* 0x1130000020fc7fae */ /* 0x0085e8000a1a1016 */
[----:B----4-:R2:W-:Y:S01]  /*197f0*/  LDGSTS.E [R252+0x11700], desc[UR22][R40.64], P4 ;  /* 0x1170000028fc7fae */ /* 0x0105e2000a1a1016 */
[----:B-1----:R-:W-:-:S03]  /*19800*/  VIADD R15, R12, 0x3f ;  /* 0x0000003f0c0f7836 */ /* 0x002fc60000000000 */
[----:B------:R2:W-:Y:S04]  /*19810*/  LDGSTS.E [R252+0x11b00], desc[UR22][R48.64], P4 ;  /* 0x11b0000030fc7fae */ /* 0x0005e8000a1a1016 */
[----:B------:R2:W-:Y:S04]  /*19820*/  LDGSTS.E [R252+0x11f00], desc[UR22][R56.64], P4 ;  /* 0x11f0000038fc7fae */ /* 0x0005e8000a1a1016 */
[----:B------:R2:W-:Y:S01]  /*19830*/  LDGSTS.E [R252+0x12300], desc[UR22][R64.64], P4 ;  /* 0x1230000040fc7fae */ /* 0x0005e2000a1a1016 */
[----:B------:R-:W-:-:S03]  /*19840*/  IMAD.WIDE R248, R248, 0x4, R6 ;  /* 0x00000004f8f87825 */ /* 0x000fc600078e0206 */
[----:B------:R2:W-:Y:S04]  /*19850*/  LDGSTS.E [R252+0x12700], desc[UR22][R72.64], P4 ;  /* 0x1270000048fc7fae */ /* 0x0005e8000a1a1016 */
[----:B------:R2:W5:Y:S04]  /*19860*/  LDL.LU.64 R6, [R1+0xde0] ;  /* 0x000de00001067983 */ /* 0x0005680000300a00 */
[----:B------:R1:W-:Y:S04]  /*19870*/  STL.64 [R1], R248 ;  /* 0x000000f801007387 */ /* 0x0003e80000100a00 */
[----:B------:R2:W-:Y:S04]  /*19880*/  LDGSTS.E [R252+0x12b00], desc[UR22][R80.64], P4 ;  /* 0x12b0000050fc7fae */ /* 0x0005e8000a1a1016 */
[----:B------:R2:W-:Y:S04]  /*19890*/  LDGSTS.E [R252+0x12f00], desc[UR22][R88.64], P4 ;  /* 0x12f0000058fc7fae */ /* 0x0005e8000a1a1016 */
[----:B-1----:R2:W5:Y:S04]  /*198a0*/  LDL.LU.64 R248, [R1+0xdd8] ;  /* 0x000dd80001f87983 */ /* 0x0025680000300a00 */
[----:B------:R2:W-:Y:S04]  /*198b0*/  LDGSTS.E [R252+0x13300], desc[UR22][R96.64], P4 ;  /* 0x1330000060fc7fae */ /* 0x0005e8000a1a1016 */
        /* <DEDUP_REMOVED lines=8> */
[----:B------:R2:W-:Y:S01]  /*19940*/  LDGSTS.E [R252+0x15700], desc[UR22][R168.64], P4 ;  /* 0x15700000a8fc7fae */ /* 0x0005e2000a1a1016 */
[----:B------:R-:W1:Y:S03]  /*19950*/  S2R R12, SR_TID.X ;  /* 0x00000000000c7919 */ /* 0x000e660000002100 */
        /* <DEDUP_REMOVED lines=10> */
[----:B------:R-:W-:-:S02]  /*19a00*/  ISETP.NE.U32.AND P4, PT, RZ, UR13, PT ;  /* 0x0000000dff007c0c */ /* 0x000fc4000bf85070 */
[----:B-1----:R-:W-:Y:S01]  /*19a10*/  SHF.R.U32.HI R12, RZ, 0x6, R12 ;  /* 0x00000006ff0c7819 */ /* 0x002fe2000001160c */
[----:B------:R-:W0:Y:S01]  /*19a20*/  LDGDEPBAR ;  /* 0x00000000000079af */ /* 0x000e220000000000 */
[----:B------:R-:W-:Y:S02]  /*19a30*/  ISETP.LT.OR P6, PT, R15, 0x40, P4 ;  /* 0x000000400f00780c */ /* 0x000fe400027c1670 */
[----:B------:R-:W1:Y:S01]  /*19a40*/  LDC R15, c[0x0][0x3a0] ;  /* 0x0000e800ff0f7b82 */ /* 0x000e620000000800 */
[----:B------:R-:W-:-:S04]  /*19a50*/  SGXT.U32 R12, R12, 0x1 ;  /* 0x000000010c0c781a */ /* 0x000fc80000000000 */
[----:B------:R-:W-:Y:S01]  /*19a60*/  LOP3.LUT R12, R12, 0x20, RZ, 0xfc, !PT ;  /* 0x000000200c0c7812 */ /* 0x000fe200078efcff */
[----:B------:R-:W-:-:S04]  /*19a70*/  DEPBAR.LE SB0, 0x0 ;  /* 0x000080000000791a */ /* 0x000fc80000000000 */
[----:B-1----:R-:W-:Y:S01]  /*19a80*/  VIADD R15, R15, 0xffffffc0 ;  /* 0xffffffc00f0f7836 */ /* 0x002fe20000000000 */
[----:B------:R-:W-:Y:S04]  /*19a90*/  BAR.SYNC.DEFER_BLOCKING 0x0 ;  /* 0x0000000000007b1d */ /* 0x000fe80000010000 */
[----:B------:R-:W-:Y:S02]  /*19aa0*/  ISETP.GE.AND P5, PT, R12, R15, PT ;  /* 0x0000000f0c00720c */ /* 0x000fe40003fa6270 */
[----:B------:R-:W1:Y:S02]  /*19ab0*/  S2R R12, SR_TID.X ;  /* 0x00000000000c7919 */ /* 0x000e640000002100 */
[----:B-1----:R-:W-:-:S04]  /*19ac0*/  SHF.R.U32.HI R12, RZ, 0x6, R12 ;  /* 0x00000006ff0c7819 */ /* 0x002fc8000001160c */
[----:B------:R-:W-:Y:S01]  /*19ad0*/  SGXT.U32 R12, R12, 0x1 ;  /* 0x000000010c0c781a */ /* 0x000fe20000000000 */
[----:B--2---:R-:W-:Y:S06]  /*19ae0*/  @P6 BRA `(.L_x_6) ;  /* 0x0000000400506947 */ /* 0x004fec0003800000 */
[----:B------:R-:W-:Y:S02]  /*19af0*/  USHF.R.U32.HI UR72, URZ, 0x4, UR6 ;  /* 0x00000004ff487899 */ /* 0x000fe40008011606 */
[----:B------:R-:W-:Y:S02]  /*19b00*/  UIADD3 UR5, UPT, UPT, UR6, 0x40000, URZ ;  /* 0x0004000006057890 */ /* 0x000fe4000fffe0ff */
[----:B------:R-:W-:Y:S02]  /*19b10*/  USGXT.U32 UR72, UR72, 0xe ;  /* 0x0000000e4848789a */ /* 0x000fe40008000000 */
[----:B------:R-:W-:Y:S02]  /*19b20*/  USHF.R.U32.HI UR5, URZ, 0x4, UR5 ;  /* 0x00000004ff057899 */ /* 0x000fe40008011605 */
[----:B------:R-:W-:Y:S02]  /*19b30*/  UIADD3 UR24, UP1, UPT, UR72, 0x2, URZ ;  /* 0x0000000248187890 */ /* 0x000fe4000ff3e0ff */
[----:B------:R-:W-:Y:S01]  /*19b40*/  USGXT.U32 UR48, UR5, 0xe ;  /* 0x0000000e0530789a */ /* 0x000fe20008000000 */
[----:B------:R-:W-:Y:S01]  /*19b50*/  UMOV UR4, URZ ;  /* 0x000000ff00047c82 */ /* 0x000fe20008000000 */
[----:B------:R-:W-:Y:S01]  /*19b60*/  UMOV UR30, URZ ;  /* 0x000000ff001e7c82 */ /* 0x000fe20008000000 */
[----:B------:R-:W-:-:S02]  /*19b70*/  UIADD3.X UR25, UPT, UPT, UR4, 0x40004040, URZ, UP1, !UPT ;  /* 0x4000404004197890 */ /* 0x000fc40008ffe4ff */
[----:B------:R-:W-:Y:S01]  /*19b80*/  UIADD3 UR44, UP1, UPT, UR48, 0x2, URZ ;  /* 0x00000002302c7890 */ /* 0x000fe2000ff3e0ff */
[----:B------:R-:W-:Y:S01]  /*19b90*/  UMOV UR28, UR12 ;  /* 0x0000000c001c7c82 */ /* 0x000fe20008000000 */
[----:B------:R-:W-:Y:S02]  /*19ba0*/  UMOV UR29, URZ ;  /* 0x000000ff001d7c82 */ /* 0x000fe40008000000 */
[----:B------:R-:W-:Y:S02]  /*19bb0*/  UIADD3.X UR45, UPT, UPT, UR30, 0x40004040, URZ, UP1, !UPT ;  /* 0x400040401e2d7890 */ /* 0x000fe40008ffe4ff */
[----:B------:R-:W-:Y:S02]  /*19bc0*/  UIADD3.64 UR68, UPT, UPT, UR24, 0x2, URZ ;  /* 0x0000000218447897 */ /* 0x000fe4000fffe0ff */
[----:B------:R-:W-:Y:S02]  /*19bd0*/  UIADD3.64 UR40, UPT, UPT, UR44, 0x2, URZ ;  /* 0x000000022c287897 */ /* 0x000fe4000fffe0ff */
[----:B------:R-:W-:-:S02]  /*19be0*/  UIADD3.64 UR60, UPT, UPT, UR24, 0x4, URZ ;  /* 0x00000004183c7897 */ /* 0x000fc4000fffe0ff */
[----:B------:R-:W-:Y:S01]  /*19bf0*/  UIADD3.64 UR36, UPT, UPT, UR44, 0x4, URZ ;  /* 0x000000042c247897 */ /* 0x000fe2000fffe0ff */
[----:B------:R-:W-:Y:S01]  /*19c00*/  UMOV UR4, UR28 ;  /* 0x0000001c00047c82 */ /* 0x000fe20008000000 */
[----:B------:R-:W-:Y:S02]  /*19c10*/  UIADD3.64 UR54, UPT, UPT, UR24, 0x7fe, URZ ;  /* 0x000007fe18367897 */ /* 0x000fe4000fffe0ff */
[----:B------:R-:W-:Y:S02]  /*19c20*/  UIADD3.64 UR32, UPT, UPT, UR44, 0x1fe, URZ ;  /* 0x000001fe2c207897 */ /* 0x000fe4000fffe0ff */
[----:B------:R-:W-:Y:S02]  /*19c30*/  UIADD3.64 UR38, UPT, UPT, UR24, 0x800, URZ ;  /* 0x0000080018267897 */ /* 0x000fe4000fffe0ff */
[----:B------:R-:W-:Y:S02]  /*19c40*/  UIADD3.64 UR28, UPT, UPT, UR44, 0x200, URZ ;  /* 0x000002002c1c7897 */ /* 0x000fe4000fffe0ff */
[----:B------:R-:W-:-:S02]  /*19c50*/  UIADD3.64 UR30, UPT, UPT, UR24, 0x802, URZ ;  /* 0x00000802181e7897 */ /* 0x000fc4000fffe0ff */
[----:B------:R-:W-:Y:S01]  /*19c60*/  UIADD3.64 UR64, UPT, UPT, UR44, 0x202, URZ ;  /* 0x000002022c407897 */ /* 0x000fe2000fffe0ff */
[----:B------:R-:W-:Y:S01]  /*19c70*/  UMOV UR70, 0x0 ;  /* 0x0000000000467882 */ /* 0x000fe20000000000 */
[----:B------:R-:W-:Y:S01]  /*19c80*/  UMOV UR71, 0x4400910 ;  /* 0x0440091000477882 */ /* 0x000fe20000000000 */
[----:B------:R-:W-:Y:S01]  /*19c90*/  UMOV UR73, 0x40004040 ;  /* 0x4000404000497882 */ /* 0x000fe20000000000 */
[----:B------:R-:W-:Y:S01]  /*19ca0*/  UIADD3.64 UR52, UPT, UPT, UR24, 0x804, URZ ;  /* 0x0000080418347897 */ /* 0x000fe2000fffe0ff */
[----:B------:R-:W-:Y:S01]  /*19cb0*/  UMOV UR49, 0x40004040 ;  /* 0x4000404000317882 */ /* 0x000fe20000000000 */
[----:B------:R-:W-:Y:S01]  /*19cc0*/  UIADD3.64 UR62, UPT, UPT, UR44, 0x204, URZ ;  /* 0x000002042c3e7897 */ /* 0x000fe2000fffe0ff */
[----:B------:R1:W-:Y:S01]  /*19cd0*/  UTCHMMA gdesc[UR48], gdesc[UR72], tmem[UR7], tmem[UR70], idesc[UR71], !UPT ;  /* 0x00ff4648300075ea */ /* 0x0003e2000f800007 */
[----:B------:R-:W-:Y:S01]  /*19ce0*/  UMOV UR74, 0x0 ;  /* 0x00000000004a7882 */ /* 0x000fe20000000000 */
[----:B------:R-:W-:Y:S01]  /*19cf0*/  UMOV UR75, 0x4400910 ;  /* 0x04400910004b7882 */ /* 0x000fe20000000000 */
[----:B------:R-:W-:-:S02]  /*19d00*/  UIADD3 UR18, UPT, UPT, UR7, 0x100000, URZ ;  /* 0x0010000007127890 */ /* 0x000fc4000fffe0ff */
[----:B------:R2:W-:Y:S01]  /*19d10*/  UTCHMMA gdesc[UR44], gdesc[UR24], tmem[UR7], tmem[UR74], idesc[UR75], UPT ;  /* 0x00ff4a182c0075ea */ /* 0x0005e2000b800007 */
[----:B------:R-:W-:Y:S01]  /*19d20*/  UIADD3.64 UR50, UPT, UPT, UR24, 0xffe, URZ ;  /* 0x00000ffe18327897 */ /* 0x000fe2000fffe0ff */
[----:B------:R-:W-:Y:S01]  /*19d30*/  UMOV UR66, 0x0 ;  /* 0x0000000000427882 */ /* 0x000fe20000000000 */
[----:B------:R-:W-:Y:S01]  /*19d40*/  UMOV UR67, 0x4400910 ;  /* 0x0440091000437882 */ /* 0x000fe20000000000 */
[----:B------:R-:W-:Y:S02]  /*19d50*/  UIADD3 UR17, UPT, UPT, UR7, 0x100000, URZ ;  /* 0x0010000007117890 */ /* 0x000fe4000fffe0ff */
[----:B------:R-:W-:Y:S01]  /*19d60*/  UTCHMMA gdesc[UR40], gdesc[UR68], tmem[UR7], tmem[UR66], idesc[UR67], UPT ;  /* 0x00ff4244280075ea */ /* 0x000fe2000b800007 */
[----:B------:R-:W-:Y:S01]  /*19d70*/  UIADD3.64 UR46, UPT, UPT, UR24, 0x1000, URZ ;  /* 0x00001000182e7897 */ /* 0x000fe2000fffe0ff */
        /* <DEDUP_REMOVED lines=8> */
[----:B------:R4:W-:Y:S01]  /*19e00*/  UTCHMMA gdesc[UR32], gdesc[UR54], tmem[UR7], tmem[UR56], idesc[UR57], UPT ;  /* 0x00ff3836200075ea */ /* 0x0009e2000b800007 */
[----:B-1----:R-:W-:Y:S01]  /*19e10*/  UIADD3.64 UR72, UPT, UPT, UR24, 0x1004, URZ ;  /* 0x0000100418487897 */ /* 0x002fe2000fffe0ff */
[----:B------:R-:W-:Y:S01]  /*19e20*/  UMOV UR34, 0x0 ;  /* 0x0000000000227882 */ /* 0x000fe20000000000 */
[----:B------:R-:W-:Y:S01]  /*19e30*/  UMOV UR35, 0x4400910 ;  /* 0x0440091000237882 */ /* 0x000fe20000000000 */
[----:B------:R-:W-:-:S02]  /*19e40*/  UIADD3 UR13, UPT, UPT, UR7, 0x100000, URZ ;  /* 0x00100000070d7890 */ /* 0x000fc4000fffe0ff */
[----:B------:R4:W-:Y:S01]  /*19e50*/  UTCHMMA gdesc[UR28], gdesc[UR38], tmem[UR7], tmem[UR34], idesc[UR35], UPT ;  /* 0x00ff22261c0075ea */ /* 0x0009e2000b800007 */
[----:B------:R-:W-:Y:S02]  /*19e60*/  UIADD3.64 UR70, UPT, UPT, UR24, 0x17fe, URZ ;  /* 0x000017fe18467897 */ /* 0x000fe4000fffe0ff */
[----:B------:R-:W-:Y:S02]  /*19e70*/  UIADD3 UR11, UPT, UPT, UR7, 0x100000, URZ ;  /* 0x00100000070b7890 */ /* 0x000fe4000fffe0ff */
[----:B--2---:R-:W-:Y:S01]  /*19e80*/  UIADD3.64 UR74, UPT, UPT, UR24, 0x1800, URZ ;  /* 0x00001800184a7897 */ /* 0x004fe2000fffe0ff */
[----:B---3--:R-:W-:Y:S01]  /*19e90*/  UMOV UR60, 0x0 ;  /* 0x00000000003c7882 */ /* 0x008fe20000000000 */
[----:B------:R-:W-:Y:S01]  /*19ea0*/  UMOV UR61, 0x4400910 ;  /* 0x04400910003d7882 */ /* 0x000fe20000000000 */
[----:B------:R-:W-:Y:S02]  /*19eb0*/  UIADD3 UR10, UPT, UPT, UR7, 0x100000, URZ ;  /* 0x00100000070a7890 */ /* 0x000fe4000fffe0ff */
[----:B------:R4:W-:Y:S01]  /*19ec0*/  UTCHMMA gdesc[UR64], gdesc[UR30], tmem[UR7], tmem[UR60], idesc[UR61], UPT ;  /* 0x00ff3c1e400075ea */ /* 0x0009e2000b800007 */
[----:B------:R-:W-:Y:S01]  /*19ed0*/  UIADD3.64 UR66, UPT, UPT, UR24, 0x1802, URZ ;  /* 0x0000180218427897 */ /* 0x000fe2000fffe0ff */
[----:B------:R4:W-:Y:S01]  /*19ee0*/  UTCHMMA gdesc[UR62], gdesc[UR52], tmem[UR7], tmem[UR58], idesc[UR59], UPT ;  /* 0x00ff3a343e0075ea */ /* 0x0009e2000b800007 */
[----:B------:R-:W-:Y:S01]  /*19ef0*/  UIADD3 UR5, UPT, UPT, UR7, 0x100000, URZ ;  /* 0x0010000007057890 */ /* 0x000fe2000fffe0ff */
[----:B------:R-:W-:Y:S01]  /*19f00*/  UMOV UR68, 0x0 ;  /* 0x0000000000447882 */ /* 0x000fe20000000000 */
[----:B------:R-:W-:Y:S01]  /*19f10*/  UMOV UR69, 0x4400910 ;  /* 0x0440091000457882 */ /* 0x000fe20000000000 */
[----:B------:R-:W-:Y:S01]  /*19f20*/  UIADD3.64 UR24, UPT, UPT, UR24, 0x1804, URZ ;  /* 0x0000180418187897 */ /* 0x000fe2000fffe0ff */
[----:B------:R4:W-:Y:S01]  /*19f30*/  UTCHMMA gdesc[UR48], gdesc[UR50], tmem[UR18], tmem[UR68], idesc[UR69], !UPT ;  /* 0x00ff4432300075ea */ /* 0x0009e2000f800012 */
[----:B------:R4:W-:Y:S01]  /*19f40*/  UTCHMMA gdesc[UR44], gdesc[UR46], tmem[UR17], tmem[UR56], idesc[UR57], UPT ;  /* 0x00ff382e2c0075ea */ /* 0x0009e2000b800011 */
[----:B------:R4:W-:Y:S01]  /*19f50*/  UTCHMMA gdesc[UR40], gdesc[UR42], tmem[UR16], tmem[UR60], idesc[UR61], UPT ;  /* 0x00ff3c2a280075ea */ /* 0x0009e2000b800010 */
[----:B------:R-:W-:Y:S01]  /*19f60*/  UMOV UR76, 0x0 ;  /* 0x00000000004c7882 */ /* 0x000fe20000000000 */
[----:B------:R-:W-:Y:S01]  /*19f70*/  UMOV UR77, 0x4400910 ;  /* 0x04400910004d7882 */ /* 0x000fe20000000000 */
[----:B------:R4:W-:Y:S01]  /*19f80*/  UTCHMMA gdesc[UR36], gdesc[UR72], tmem[UR15], tmem[UR58], idesc[UR59], UPT ;  /* 0x00ff3a48240075ea */ /* 0x0009e2000b80000f */
[----:B------:R-:W-:Y:S01]  /*19f90*/  UMOV UR26, 0x0 ;  /* 0x00000000001a7882 */ /* 0x000fe20000000000 */
[----:B------:R-:W-:Y:S01]  /*19fa0*/  UMOV UR27, 0x4400910 ;  /* 0x04400910001b7882 */ /* 0x000fe20000000000 */
[----:B------:R4:W-:Y:S01]  /*19fb0*/  UTCHMMA gdesc[UR32], gdesc[UR70], tmem[UR13], tmem[UR68], idesc[UR69], UPT ;  /* 0x00ff4446200075ea */ /* 0x0009e2000b80000d */
[----:B------:R-:W-:Y:S01]  /*19fc0*/  UMOV UR20, 0x0 ;  /* 0x0000000000147882 */ /* 0x000fe20000000000 */
[----:B------:R-:W-:Y:S01]  /*19fd0*/  UMOV UR21, 0x4400910 ;  /* 0x0440091000157882 */ /* 0x000fe20000000000 */
[----:B------:R4:W-:Y:S01]  /*19fe0*/  UTCHMMA gdesc[UR28], gdesc[UR74], tmem[UR11], tmem[UR76], idesc[UR77], UPT ;  /* 0x00ff4c4a1c0075ea */ /* 0x0009e2000b80000b */
[----:B------:R4:W-:Y:S01]  /*19ff0*/  UTCHMMA gdesc[UR64], gdesc[UR66], tmem[UR10], tmem[UR26], idesc[UR27], UPT ;  /* 0x00ff1a42400075ea */ /* 0x0009e2000b80000a */
[----:B------:R4:W-:Y:S01]  /*1a000*/  UTCHMMA gdesc[UR62], gdesc[UR24], tmem[UR5], tmem[UR20], idesc[UR21], UPT ;  /* 0x00ff14183e0075ea */ /* 0x0009e2000b800005 */
[----:B------:R4:W-:Y:S01]  /*1a010*/  UTCBAR [UR4], URZ ;  /* 0x000000ff040073e9 */ /* 0x0009e200080000ff */
[----:B------:R-:W-:Y:S01]  /*1a020*/  NOP ;  /* 0x0000000000007918 */ /* 0x000fe20000000000 */
.L_x_6:
[----:B------:R1:W-:Y:S04]  /*1a030*/  STL.64 [R1+0xf40], R188 ;  /* 0x000f40bc01007387 */ /* 0x0003e80000100a00 */
[----:B-1----:R-:W2:Y:S04]  /*1a040*/  LDL.LU.64 R188, [R1+0x528] ;  /* 0x0005280001bc7983 */ /* 0x002ea80000300a00 */
[----:B------:R1:W-:Y:S04]  /*1a050*/  STL.64 [R1+0xf38], R190 ;  /* 0x000f38be01007387 */ /* 0x0003e80000100a00 */
[----:B-1----:R-:W3:Y:S04]  /*1a060*/  LDL.LU R190, [R1+0x530] ;  /* 0x0005300001be7983 */ /* 0x002ee80000300800 */
[----:B------:R1:W-:Y:S04]  /*1a070*/  STL.64 [R1+0xf30], R192 ;  /* 0x000f30c001007387 */ /* 0x0003e80000100a00 */
[----:B-1--4-:R-:W4:Y:S04]  /*1a080*/  LDL.LU.64 R192, [R1+0x70] ;  /* 0x0000700001c07983 */ /* 0x012f280000300a00 */
[----:B------:R1:W-:Y:S04]  /*1a090*/  STL.64 [R1+0xf28], R194 ;  /* 0x000f28c201007387 */ /* 0x0003e80000100a00 */
[----:B-1----:R-:W2:Y:S04]  /*1a0a0*/  LDL.LU R194, [R1+0x540] ;  /* 0x0005400001c27983 */ /* 0x002ea80000300800 */
[----:B------:R1:W-:Y:S04]  /*1a0b0*/  STL.64 [R1+0xf20], R196 ;  /* 0x000f20c401007387 */ /* 0x0003e80000100a00 */
[----:B-1----:R-:W2:Y:S04]  /*1a0c0*/  LDL.LU R196, [R1+0x574] ;  /* 0x0005740001c47983 */ /* 0x002ea80000300800 */
[----:B------:R1:W-:Y:S04]  /*1a0d0*/  STL.64 [R1+0xf18], R198 ;  /* 0x000f18c601007387 */ /* 0x0003e80000100a00 */
[----:B-1----:R-:W2:Y:S04]  /*1a0e0*/  LDL.64 R198, [R1] ;  /* 0x0000000001c67983 */ /* 0x002ea80000100a00 */
[----:B------:R-:W-:Y:S04]  /*1a0f0*/  STL.64 [R1+0xf10], R200 ;  /* 0x000f10c801007387 */ /* 0x000fe80000100a00 */
[----:B------:R-:W-:Y:S04]  /*1a100*/  STL.64 [R1+0xf08], R202 ;  /* 0x000f08ca01007387 */ /* 0x000fe80000100a00 */
[----:B------:R1:W-:Y:S01]  /*1a110*/  STL.64 [R1+0xf00], R204 ;  /* 0x000f00cc01007387 */ /* 0x0003e20000100a00 */
[----:B------:R-:W-:Y:S06]  /*1a120*/  BAR.SYNC.DEFER_BLOCKING 0x0 ;  /* 0x0000000000007b1d */ /* 0x000fec0000010000 */
[----:B-1----:R-:W4:Y:S04]  /*1a130*/  LDL.LU.64 R204, [R1+0x78] ;  /* 0x0000780001cc7983 */ /* 0x002f280000300a00 */
        /* <DEDUP_REMOVED lines=22> */
[----:B------:R-:W-:Y:S04]  /*1a2a0*/  STL.64 [R1+0xe48], R250 ;  /* 0x000e48fa01007387 */ /* 0x000fe80000100a00 */
[----:B------:R1:W-:Y:S01]  /*1a2b0*/  STL.64 [R1+0xdd8], R12 ;  /* 0x000dd80c01007387 */ /* 0x0003e20000100a00 */
[----:B------:R-:W1:Y:S03]  /*1a2c0*/  S2R R191, SR_TID.X ;  /* 0x0000000000bf7919 */ /* 0x000e660000002100 */
[----:B------:R-:W-:Y:S01]  /*1a2d0*/  @!PT LDS RZ, [RZ] ;  /* 0x00000000fffff984 */ /* 0x000fe20000000800 */
[----:B------:R-:W-:Y:S01]  /*1a2e0*/  @!PT LDS RZ, [RZ] ;  /* 0x00000000fffff984 */ /* 0x000fe20000000800 */
[----:B------:R-:W-:Y:S01]  /*1a2f0*/  @!PT LDS RZ, [RZ] ;  /* 0x00000000fffff984 */ /* 0x000fe20000000800 */
[----:B--2---:R-:W-:Y:S01]  /*1a300*/  LDGSTS.E [R196+0x44000], desc[UR22][R198.64], P3 ;  /* 0x44000000c6c47fae */ /* 0x004fe200099a1016 */
[----:B-1----:R-:W-:-:S04]  /*1a310*/  SHF.R.U32.HI R191, RZ, 0x6, R191 ;  /* 0x00000006ffbf7819 */ /* 0x002fc800000116bf */
[----:B------:R-:W-:Y:S01]  /*1a320*/  SGXT.U32 R191, R191, 0x1 ;  /* 0x00000001bfbf781a */ /* 0x000fe20000000000 */
[----:B------:R-:W-:-:S03]  /*1a330*/  IMAD.U32 R195, RZ, RZ, UR14 ;  /* 0x0000000effc37e24 */ /* 0x000fc6000f8e00ff */
[----:B------:R-:W-:Y:S01]  /*1a340*/  LOP3.LUT R191, R191, 0x22, RZ, 0xfc, !PT ;  /* 0x00000022bfbf7812 */ /* 0x000fe200078efcff */
[----:B------:R-:W2:Y:S01]  /*1a350*/  LDL.LU.64 R198, [R1+0x520] ;  /* 0x0005200001c67983 */ /* 0x000ea20000300a00 */
[----:B------:R-:W-:Y:S01]  /*1a360*/  SEL R2, RZ, 0x4, P5 ;  /* 0x00000004ff027807 */ /* 0x000fe20002800000 */
[----:B------:R-:W-:Y:S01]  /*1a370*/  IMAD.WIDE R12, R195, 0x4, R188 ;  /* 0x00000004c30c7825 */ /* 0x000fe200078e02bc */
[----:B---3--:R-:W-:Y:S02]  /*1a380*/  ISETP.NE.U32.AND P3, PT, R190, RZ, PT ;  /* 0x000000ffbe00720c */ /* 0x008fe40003f65070 */
[----:B------:R-:W-:Y:S02]  /*1a390*/  ISETP.GE.AND P5, PT, R191, R15, PT ;  /* 0x0000000fbf00720c */ /* 0x000fe40003fa6270 */
[----:B------:R-:W3:Y:S01]  /*1a3a0*/  LDL.LU.64 R190, [R1+0x518] ;  /* 0x0005180001be7983 */ /* 0x000ee20000300a00 */
[----:B------:R-:W-:Y:S02]  /*1a3b0*/  SEL R3, R2, RZ, P1 ;  /* 0x000000ff02037207 */ /* 0x000fe40000800000 */
[----:B------:R-:W-:Y:S01]  /*1a3c0*/  SEL R2, RZ, 0x4, P5 ;  /* 0x00000004ff027807 */ /* 0x000fe20002800000 */
[----:B------:R1:W-:Y:S01]  /*1a3d0*/  STL.64 [R1+0x528], R12 ;  /* 0x0005280c01007387 */ /* 0x0003e20000100a00 */
[----:B------:R-:W-:-:S02]  /*1a3e0*/  ISETP.NE.U32.AND P5, PT, R3, RZ, PT ;  /* 0x000000ff0300720c */ /* 0x000fc40003fa5070 */
[----:B------:R-:W-:Y:S01]  /*1a3f0*/  SEL R3, R2, RZ, P1 ;  /* 0x000000ff02037207 */ /* 0x000fe20000800000 */
[----:B------:R-:W3:Y:S04]  /*1a400*/  LDL.LU.64 R202, [R1+0x68] ;  /* 0x0000680001ca7983 */ /* 0x000ee80000300a00 */
[----:B------:R-:W3:Y:S01]  /*1a410*/  LDL.LU.64 R200, [R1+0x60] ;  /* 0x0000600001c87983 */ /* 0x000ee20000300a00 */
[----:B------:R-:W-:-:S03]  /*1a420*/  SEL R2, RZ, 0x4, P0 ;  /* 0x00000004ff027807 */ /* 0x000fc60000000000 */
[----:B------:R1:W-:Y:S01]  /*1a430*/  LDGSTS.E [R196+0x44008], desc[UR22][R12.64], P3 ;  /* 0x440080000cc47fae */ /* 0x0003e200099a1016 */
[----:B------:R-:W-:Y:S02]  /*1a440*/  SEL R2, R2, RZ, P1 ;  /* 0x000000ff02027207 */ /* 0x000fe40000800000 */
[----:B------:R-:W-:Y:S02]  /*1a450*/  ISETP.NE.U32.AND P0, PT, R3, RZ, PT ;  /* 0x000000ff0300720c */ /* 0x000fe40003f05070 */
[----:B------:R-:W-:Y:S01]  /*1a460*/  ISETP.NE.U32.AND P3, PT, R2, RZ, PT ;  /* 0x000000ff0200720c */ /* 0x000fe20003f65070 */
[----:B----4-:R-:W-:-:S04]  /*1a470*/  IMAD.WIDE R2, R195, 0x4, R192 ;  /* 0x00000004c3027825 */ /* 0x010fc800078e02c0 */
[----:B-1----:R-:W-:-:S05]  /*1a480*/  IMAD.WIDE R12, R195, 0x4, R204 ;  /* 0x00000004c30c7825 */ /* 0x002fca00078e02cc */
[----:B------:R2:W-:Y:S04]  /*1a490*/  STL.64 [R1+0x530], R12 ;  /* 0x0005300c01007387 */ /* 0x0005e80000100a00 */
[----:B------:R-:W4:Y:S01]  /*1a4a0*/  LDL.LU.64 R192, [R1+0x510] ;  /* 0x0005100001c07983 */ /* 0x000f220000300a00 */
[----:B------:R-:W1:Y:S03]  /*1a4b0*/  S2R R189, SR_TID.X ;  /* 0x0000000000bd7919 */ /* 0x000e660000002100 */
[----:B------:R2:W-:Y:S04]  /*1a4c0*/  LDGSTS.E [R196+0x46000], desc[UR22][R12.64], P5 ;  /* 0x460000000cc47fae */ /* 0x0005e8000a9a1016 */
[----:B------:R1:W-:Y:S04]  /*1a4d0*/  STL.64 [R1+0x538], R2 ;  /* 0x0005380201007387 */ /* 0x0003e80000100a00 */
[----:B------:R1:W-:Y:S02]  /*1a4e0*/  LDGSTS.E [R196+0x46008], desc[UR22][R2.64], P0 ;  /* 0x4600800002c47fae */ /* 0x0003e400081a1016 */
[----:B-1----:R-:W-:-:S04]  /*1a4f0*/  SHF.R.U32.HI R188, RZ, 0x6, R189 ;  /* 0x00000006ffbc7819 */ /* 0x002fc800000116bd */
[----:B------:R-:W-:-:S04]  /*1a500*/  SGXT.U32 R188, R188, 0x1 ;  /* 0x00000001bcbc781a */ /* 0x000fc80000000000 */
[----:B------:R-:W-:-:S04]  /*1a510*/  LOP3.LUT R188, R188, 0x8, RZ, 0xfc, !PT ;  /* 0x00000008bcbc7812 */ /* 0x000fc800078efcff */
[----:B------:R-:W-:Y:S02]  /*1a520*/  ISETP.GE.AND P5, PT, R188, R15, PT ;  /* 0x0000000fbc00720c */ /* 0x000fe40003fa6270 */
[----:B------:R-:W4:Y:S01]  /*1a530*/  LDL.LU R188, [R1+0x544] ;  /* 0x0005440001bc7983 */ /* 0x000f220000300800 */
[----:B------:R-:W-:-:S04]  /*1a540*/  SHF.R.U32.HI R197, RZ, 0x6, R189 ;  /* 0x00000006ffc57819 */ /* 0x000fc800000116bd */
[----:B------:R-:W-:-:S04]  /*1a550*/  SGXT.U32 R197, R197, 0x1 ;  /* 0x00000001c5c5781a */ /* 0x000fc80000000000 */
[----:B------:R-:W-:Y:S01]  /*1a560*/  LOP3.LUT R197, R197, 0xa, RZ, 0xfc, !PT ;  /* 0x0000000ac5c57812 */ /* 0x000fe200078efcff */
[----:B--2---:R-:W-:-:S05]  /*1a570*/  IMAD.WIDE R12, R195, 0x4, R198 ;  /* 0x00000004c30c7825 */ /* 0x004fca00078e02c6 */
[----:B------:R3:W-:Y:S04]  /*1a580*/  STL.64 [R1+0x70], R12 ;  /* 0x0000700c01007387 */ /* 0x0007e80000100a00 */
[----:B------:R-:W2:Y:S01]  /*1a590*/  LDL.LU.64 R198, [R1+0x508] ;  /* 0x0005080001c67983 */ /* 0x000ea20000300a00 */
[----:B------:R-:W-:Y:S02]  /*1a5a0*/  ISETP.GE.AND P0, PT, R197, R15, PT ;  /* 0x0000000fc500720c */ /* 0x000fe40003f06270 */
[--C-:B------:R-:W-:Y:S01]  /*1a5b0*/  SHF.R.U32.HI R197, RZ, 0x6, R189.reuse ;  /* 0x00000006ffc57819 */ /* 0x100fe200000116bd */
[----:B------:R3:W-:Y:S01]  /*1a5c0*/  LDGSTS.E [R194+0x44000], desc[UR22][R12.64], P3 ;  /* 0x440000000cc27fae */ /* 0x0007e200099a1016 */
[----:B------:R-:W-:Y:S02]  /*1a5d0*/  SHF.R.U32.HI R189, RZ, 0x6, R189 ;  /* 0x00000006ffbd7819 */ /* 0x000fe400000116bd */
[----:B------:R-:W-:-:S02]  /*1a5e0*/  SGXT.U32 R197, R197, 0x1 ;  /* 0x00000001c5c5781a */ /* 0x000fc40000000000 */
[----:B------:R-:W-:Y:S02]  /*1a5f0*/  SEL R2, RZ, 0x4, P2 ;  /* 0x00000004ff027807 */ /* 0x000fe40001000000 */
[----:B------:R-:W-:Y:S02]  /*1a600*/  LOP3.LUT R197, R197, 0x24, RZ, 0xfc, !PT ;  /* 0x00000024c5c57812 */ /* 0x000fe400078efcff */
[----:B------:R-:W-:Y:S02]  /*1a610*/  SGXT.U32 R189, R189, 0x1 ;  /* 0x00000001bdbd781a */ /* 0x000fe40000000000 */
[----:B------:R-:W-:Y:S02]  /*1a620*/  SEL R2, R2, RZ, P1 ;  /* 0x000000ff02027207 */ /* 0x000fe40000800000 */
[----:B------:R-:W-:Y:S02]  /*1a630*/  ISETP.GE.AND P2, PT, R197, R15, PT ;  /* 0x0000000fc500720c */ /* 0x000fe40003f46270 */
[----:B------:R-:W-:-:S02]  /*1a640*/  LOP3.LUT R189, R189, 0x26, RZ, 0xfc, !PT ;  /* 0x00000026bdbd7812 */ /* 0x000fc400078efcff */
[----:B------:R-:W-:Y:S02]  /*1a650*/  ISETP.NE.U32.AND P3, PT, R2, RZ, PT ;  /* 0x000000ff0200720c */ /* 0x000fe40003f65070 */
[----:B------:R-:W-:Y:S01]  /*1a660*/  SEL R2, RZ, 0x4, P2 ;  /* 0x00000004ff027807 */ /* 0x000fe20001000000 */
[----:B------:R-:W1:Y:S01]  /*1a670*/  S2R R196, SR_TID.X ;  /* 0x0000000000c47919 */ /* 0x000e620000002100 */
[----:B------:R-:W-:Y:S02]  /*1a680*/  ISETP.GE.AND P2, PT, R189, R15, PT ;  /* 0x0000000fbd00720c */ /* 0x000fe40003f46270 */
[----:B------:R-:W-:Y:S02]  /*1a690*/  SEL R3, R2, RZ, P1 ;  /* 0x000000ff02037207 */ /* 0x000fe40000800000 */
[----:B------:R-:W-:Y:S02]  /*1a6a0*/  SEL R2, RZ, 0x4, P2 ;  /* 0x00000004ff027807 */ /* 0x000fe40001000000 */
[----:B------:R-:W-:-:S02]  /*1a6b0*/  ISETP.NE.U32.AND P2, PT, R3, RZ, PT ;  /* 0x000000ff0300720c */ /* 0x000fc40003f45070 */
[----:B------:R-:W-:Y:S02]  /*1a6c0*/  SEL R3, R2, RZ, P1 ;  /* 0x000000ff02037207 */ /* 0x000fe40000800000 */
[----:B------:R-:W-:Y:S01]  /*1a6d0*/  SEL R2, RZ, 0x4, P5 ;  /* 0x00000004ff027807 */ /* 0x000fe20002800000 */
[----:B---3--:R-:W-:-:S03]  /*1a6e0*/  IMAD.WIDE R12, R195, 0x4, R190 ;  /* 0x00000004c30c7825 */ /* 0x008fc600078e02be */
[----:B------:R-:W-:Y:S02]  /*1a6f0*/  SEL R2, R2, RZ, P1 ;  /* 0x000000ff02027207 */ /* 0x000fe40000800000 */
[----:B------:R3:W-:Y:S01]  /*1a700*/  STL.64 [R1+0x78], R12 ;  /* 0x0000780c01007387 */ /* 0x0007e20000100a00 */
[----:B------:R-:W-:-:S03]  /*1a710*/  ISETP.NE.U32.AND P5, PT, R3, RZ, PT ;  /* 0x000000ff0300720c */ /* 0x000fc60003fa5070 */
[----:B------:R3:W-:Y:S01]  /*1a720*/  LDGSTS.E [R194+0x44008], desc[UR22][R12.64], P3 ;  /* 0x440080000cc27fae */ /* 0x0007e200099a1016 */
[----:B------:R-:W-:Y:S01]  /*1a730*/  ISETP.NE.U32.AND P3, PT, R2, RZ, PT ;  /* 0x000000ff0200720c */ /* 0x000fe20003f65070 */
[C---:B------:R-:W-:Y:S02]  /*1a740*/  IMAD.WIDE R2, R195.reuse, 0x4, R200 ;  /* 0x00000004c3027825 */ /* 0x040fe400078e02c8 */
[----:B------:R-:W2:Y:S02]  /*1a750*/  LDL.LU.64 R190, [R1+0x58] ;  /* 0x0000580001be7983 */ /* 0x000ea40000300a00 */
[----:B---3--:R-:W-:-:S05]  /*1a760*/  IMAD.WIDE R12, R195, 0x4, R202 ;  /* 0x00000004c30c7825 */ /* 0x008fca00078e02ca */
[----:B------:R4:W-:Y:S04]  /*1a770*/  STL.64 [R1+0x518], R12 ;  /* 0x0005180c01007387 */ /* 0x0009e80000100a00 */
[----:B------:R3:W-:Y:S04]  /*1a780*/  STL.64 [R1+0x520], R2 ;  /* 0x0005200201007387 */ /* 0x0007e80000100a00 */
[----:B------:R-:W2:Y:S01]  /*1a790*/  LDL.LU.64 R200, [R1+0x50] ;  /* 0x0000500001c87983 */ /* 0x000ea20000300a00 */
[----:B-1----:R-:W-:-:S03]  /*1a7a0*/  SHF.R.U32.HI R197, RZ, 0x6, R196 ;  /* 0x00000006ffc57819 */ /* 0x002fc600000116c4 */
[----:B------:R4:W-:Y:S01]  /*1a7b0*/  LDGSTS.E [R194+0x46000], desc[UR22][R12.64], P2 ;  /* 0x460000000cc27fae */ /* 0x0009e200091a1016 */
[----:B------:R-:W-:Y:S02]  /*1a7c0*/  SGXT.U32 R197, R197, 0x1 ;  /* 0x00000001c5c5781a */ /* 0x000fe40000000000 */
[----:B------:R-:W-:Y:S01]  /*1a7d0*/  SHF.R.U32.HI R189, RZ, 0x6, R196 ;  /* 0x00000006ffbd7819 */ /* 0x000fe200000116c4 */
[----:B------:R3:W-:Y:S01]  /*1a7e0*/  LDGSTS.E [R194+0x46008], desc[UR22][R2.64], P5 ;  /* 0x4600800002c27fae */ /* 0x0007e2000a9a1016 */
[----:B------:R-:W-:Y:S01]  /*1a7f0*/  LOP3.LUT R197, R197, 0xc, RZ, 0xfc, !PT ;  /* 0x0000000cc5c57812 */ /* 0x000fe200078efcff */
[----:B----4-:R-:W-:-:S03]  /*1a800*/  IMAD.WIDE R12, R195, 0x4, R192 ;  /* 0x00000004c30c7825 */ /* 0x010fc600078e02c0 */
[----:B------:R-:W-:Y:S02]  /*1a810*/  ISETP.GE.AND P2, PT, R197, R15, PT ;  /* 0x0000000fc500720c */ /* 0x000fe40003f46270 */
[----:B------:R2:W-:Y:S04]  /*1a820*/  STL.64 [R1+0x60], R12 ;  /* 0x0000600c01007387 */ /* 0x0005e80000100a00 */
[----:B------:R-:W4:Y:S04]  /*1a830*/  LDL.LU R193, [R1+0x548] ;  /* 0x0005480001c17983 */ /* 0x000f280000300800 */
[----:B------:R-:W4:Y:S04]  /*1a840*/  LDL.LU.64 R196, [R1+0xc8] ;  /* 0x0000c80001c47983 */ /* 0x000f280000300a00 */
[----:B------:R2:W-:Y:S04]  /*1a850*/  LDGSTS.E [R188+0x44000], desc[UR22][R12.64], P3 ;  /* 0x440000000cbc7fae */ /* 0x0005e800099a1016 */
[----:B------:R-:W4:Y:S04]  /*1a860*/  LDL.LU.64 R202, [R1+0xc0] ;  /* 0x0000c00001ca7983 */ /* 0x000f280000300a00 */
[----:B------:R-:W4:Y:S01]  /*1a870*/  LDL.LU.64 R204, [R1+0x48] ;  /* 0x0000480001cc7983 */ /* 0x000f220000300a00 */
[----:B---3--:R-:W1:Y:S01]  /*1a880*/  S2R R3, SR_TID.X ;  /* 0x0000000000037919 */ /* 0x008e620000002100 */
[----:B------:R-:W-:-:S04]  /*1a890*/  SGXT.U32 R189, R189, 0x1 ;  /* 0x00000001bdbd781a */ /* 0x000fc80000000000 */
[----:B------:R-:W-:-:S04]  /*1a8a0*/  LOP3.LUT R189, R189, 0xe, RZ, 0xfc, !PT ;  /* 0x0000000ebdbd7812 */ /* 0x000fc800078efcff */
[----:B------:R-:W-:Y:S02]  /*1a8b0*/  ISETP.GE.AND P5, PT, R189, R15, PT ;  /* 0x0000000fbd00720c */ /* 0x000fe40003fa6270 */
[----:B------:R-:W-:Y:S02]  /*1a8c0*/  SEL R2, RZ, 0x4, P0 ;  /* 0x00000004ff027807 */ /* 0x000fe40000000000 */
[----:B-1----:R-:W-:-:S04]  /*1a8d0*/  SHF.R.U32.HI R189, RZ, 0x6, R3 ;  /* 0x00000006ffbd7819 */ /* 0x002fc80000011603 */
[----:B------:R-:W-:Y:S01]  /*1a8e0*/  SGXT.U32 R189, R189, 0x1 ;  /* 0x00000001bdbd781a */ /* 0x000fe20000000000 */
[----:B--2---:R-:W-:-:S05]  /*1a8f0*/  IMAD.WIDE R12, R195, 0x4, R198 ;  /* 0x00000004c30c7825 */ /* 0x004fca00078e02c6 */
[----:B------:R1:W-:Y:S04]  /*1a900*/  STL.64 [R1+0x68], R12 ;  /* 0x0000680c01007387 */ /* 0x0003e80000100a00 */
[----:B------:R-:W2:Y:S01]  /*1a910*/  LDL.LU.64 R198, [R1+0x40] ;  /* 0x0000400001c67983 */ /* 0x000ea20000300a00 */
[----:B------:R-:W-:-:S04]  /*1a920*/  LOP3.LUT R189, R189, 0x28, RZ, 0xfc, !PT ;  /* 0x00000028bdbd7812 */ /* 0x000fc800078efcff */
[----:B------:R-:W-:Y:S02]  /*1a930*/  ISETP.GE.AND P0, PT, R189, R15, PT ;  /* 0x0000000fbd00720c */ /* 0x000fe40003f06270 */
[----:B------:R-:W-:Y:S02]  /*1a940*/  SHF.R.U32.HI R189, RZ, 0x6, R3 ;  /* 0x00000006ffbd7819 */ /* 0x000fe40000011603 */
[----:B------:R-:W-:Y:S02]  /*1a950*/  SEL R2, R2, RZ, P1 ;  /* 0x000000ff02027207 */ /* 0x000fe40000800000 */
[----:B------:R-:W-:Y:S02]  /*1a960*/  SGXT.U32 R189, R189, 0x1 ;  /* 0x00000001bdbd781a */ /* 0x000fe40000000000 */
[----:B------:R-:W-:Y:S02]  /*1a970*/  ISETP.NE.U32.AND P3, PT, R2, RZ, PT ;  /* 0x000000ff0200720c */ /* 0x000fe40003f65070 */
[----:B------:R-:W-:-:S02]  /*1a980*/  LOP3.LUT R189, R189, 0x2a, RZ, 0xfc, !PT ;  /* 0x0000002abdbd7812 */ /* 0x000fc400078efcff */
[----:B------:R-:W-:Y:S02]  /*1a990*/  SEL R2, RZ, 0x4, P0 ;  /* 0x00000004ff027807 */ /* 0x000fe40000000000 */
[----:B------:R-:W-:Y:S02]  /*1a9a0*/  ISETP.GE.AND P0, PT, R189, R15, PT ;  /* 0x0000000fbd00720c */ /* 0x000fe40003f06270 */
[----:B------:R-:W-:Y:S02]  /*1a9b0*/  SEL R3, R2, RZ, P1 ;  /* 0x000000ff02037207 */ /* 0x000fe40000800000 */
[----:B------:R-:W-:Y:S02]  /*1a9c0*/  SEL R2, RZ, 0x4, P0 ;  /* 0x00000004ff027807 */ /* 0x000fe40000000000 */
[----:B------:R-:W-:Y:S01]  /*1a9d0*/  ISETP.NE.U32.AND P0, PT, R3, RZ, PT ;  /* 0x000000ff0300720c */ /* 0x000fe20003f05070 */
[----:B------:R1:W-:Y:S01]  /*1a9e0*/  LDGSTS.E [R188+0x44008], desc[UR22][R12.64], P3 ;  /* 0x440080000cbc7fae */ /* 0x0003e200099a1016 */
[----:B------:R-:W-:-:S02]  /*1a9f0*/  SEL R3, R2, RZ, P1 ;  /* 0x000000ff02037207 */ /* 0x000fc40000800000 */
[----:B------:R-:W-:Y:S02]  /*1aa00*/  SEL R2, RZ, 0x4, P2 ;  /* 0x00000004ff027807 */ /* 0x000fe40001000000 */
[----:B------:R-:W-:Y:S02]  /*1aa10*/  ISETP.NE.U32.AND P2, PT, R3, RZ, PT ;  /* 0x000000ff0300720c */ /* 0x000fe40003f45070 */
[----:B------:R-:W-:Y:S02]  /*1aa20*/  SEL R3, R2, RZ, P1 ;  /* 0x000000ff02037207 */ /* 0x000fe40000800000 */
[----:B------:R-:W-:Y:S02]  /*1aa30*/  SEL R2, RZ, 0x4, P5 ;  /* 0x00000004ff027807 */ /* 0x000fe40002800000 */
[----:B------:R-:W-:Y:S02]  /*1aa40*/  ISETP.NE.U32.AND P5, PT, R3, RZ, PT ;  /* 0x000000ff0300720c */ /* 0x000fe40003fa5070 */
[----:B------:R-:W-:-:S02]  /*1aa50*/  SEL R3, R2, RZ, P1 ;  /* 0x000000ff02037207 */ /* 0x000fc40000800000 */
[----:B------:R-:W3:Y:S01]  /*1aa60*/  S2R R2, SR_TID.X ;  /* 0x0000000000027919 */ /* 0x000ee20000002100 */
[----:B-1----:R-:W1:Y:S01]  /*1aa70*/  S2R R12, SR_TID.X ;  /* 0x00000000000c7919 */ /* 0x002e620000002100 */
[----:B------:R-:W-:Y:S01]  /*1aa80*/  IMAD.WIDE R190, R195, 0x4, R190 ;  /* 0x00000004c3be7825 */ /* 0x000fe200078e02be */
[----:B------:R-:W-:-:S04]  /*1aa90*/  ISETP.NE.U32.AND P3, PT, R3, RZ, PT ;  /* 0x000000ff0300720c */ /* 0x000fc80003f65070 */
[----:B------:R-:W-:Y:S04]  /*1aaa0*/  LDGSTS.E [R188+0x46000], desc[UR22][R190.64], P0 ;  /* 0x46000000bebc7fae */ /* 0x000fe800081a1016 */
[----:B------:R1:W-:Y:S01]  /*1aab0*/  STL.64 [R1+0x508], R190 ;  /* 0x000508be01007387 */ /* 0x0003e20000100a00 */
[----:B---3--:R-:W-:-:S04]  /*1aac0*/  SHF.R.U32.HI R189, RZ, 0x6, R2 ;  /* 0x00000006ffbd7819 */ /* 0x008fc80000011602 */
[----:B------:R-:W-:Y:S01]  /*1aad0*/  SGXT.U32 R189, R189, 0x1 ;  /* 0x00000001bdbd781a */ /* 0x000fe20000000000 */
[----:B------:R-:W-:-:S03]  /*1aae0*/  IMAD.WIDE R2, R195, 0x4, R200 ;  /* 0x00000004c3027825 */ /* 0x000fc600078e02c8 */
[----:B------:R-:W-:Y:S02]  /*1aaf0*/  LOP3.LUT R189, R189, 0x2c, RZ, 0xfc, !PT ;  /* 0x0000002cbdbd7812 */ /* 0x000fe400078efcff */
[----:B------:R3:W-:Y:S02]  /*1ab00*/  STL.64 [R1+0x510], R2 ;  /* 0x0005100201007387 */ /* 0x0007e40000100a00 */
[----:B------:R-:W-:Y:S02]  /*1ab10*/  ISETP.GE.AND P0, PT, R189, R15, PT ;  /* 0x0000000fbd00720c */ /* 0x000fe40003f06270 */
[----:B-1----:R-:W-:Y:S01]  /*1ab20*/  SHF.R.U32.HI R189, RZ, 0x6, R12 ;  /* 0x00000006ffbd7819 */ /* 0x002fe2000001160c */
[----:B------:R3:W-:Y:S03]  /*1ab30*/  LDGSTS.E [R188+0x46008], desc[UR22][R2.64], P2 ;  /* 0x4600800002bc7fae */ /* 0x0007e600091a1016 */
[----:B------:R-:W-:Y:S01]  /*1ab40*/  SGXT.U32 R189, R189, 0x1 ;  /* 0x00000001bdbd781a */ /* 0x000fe20000000000 */
[----:B------:R-:W2:Y:S01]  /*1ab50*/  LDL.LU.64 R190, [R1+0xb8] ;  /* 0x0000b80001be7983 */ /* 0x000ea20000300a00 */
[----:B---3--:R-:W1:Y:S02]  /*1ab60*/  S2R R3, SR_TID.X ;  /* 0x0000000000037919 */ /* 0x008e640000002100 */
[----:B------:R-:W-:-:S04]  /*1ab70*/  LOP3.LUT R189, R189, 0x2e, RZ, 0xfc, !PT ;  /* 0x0000002ebdbd7812 */ /* 0x000fc800078efcff */
[----:B------:R-:W-:Y:S02]  /*1ab80*/  ISETP.GE.AND P2, PT, R189, R15, PT ;  /* 0x0000000fbd00720c */ /* 0x000fe40003f46270 */
[----:B------:R-:W3:Y:S01]  /*1ab90*/  LDL.LU R189, [R1+0x54c] ;  /* 0x00054c0001bd7983 */ /* 0x000ee20000300800 */
[----:B----4-:R-:W-:-:S05]  /*1aba0*/  IMAD.WIDE R12, R195, 0x4, R196 ;  /* 0x00000004c30c7825 */ /* 0x010fca00078e02c4 */
[----:B------:R4:W-:Y:S04]  /*1abb0*/  STL.64 [R1+0x50], R12 ;  /* 0x0000500c01007387 */ /* 0x0009e80000100a00 */
[----:B------:R-:W3:Y:S01]  /*1abc0*/  LDL.LU.64 R200, [R1+0xb0] ;  /* 0x0000b00001c87983 */ /* 0x000ee20000300a00 */
[----:B------:R-:W-:-:S03]  /*1abd0*/  SEL R2, RZ, 0x4, P0 ;  /* 0x00000004ff027807 */ /* 0x000fc60000000000 */
[----:B------:R4:W-:Y:S01]  /*1abe0*/  LDGSTS.E [R193+0x44000], desc[UR22][R12.64], P5 ;  /* 0x440000000cc17fae */ /* 0x0009e2000a9a1016 */
[----:B------:R-:W-:Y:S01]  /*1abf0*/  SEL R2, R2, RZ, P1 ;  /* 0x000000ff02027207 */ /* 0x000fe20000800000 */
[C---:B------:R-:W-:Y:S02]  /*1ac00*/  IMAD.WIDE R202, R195.reuse, 0x4, R202 ;  /* 0x00000004c3ca7825 */ /* 0x040fe400078e02ca */
[----:B------:R-:W3:Y:S01]  /*1ac10*/  LDL.LU.64 R196, [R1+0x38] ;  /* 0x0000380001c47983 */ /* 0x000ee20000300a00 */
[----:B-1----:R-:W-:Y:S01]  /*1ac20*/  SHF.R.U32.HI R188, RZ, 0x6, R3 ;  /* 0x00000006ffbc7819 */ /* 0x002fe20000011603 */
[----:B----4-:R-:W-:Y:S01]  /*1ac30*/  IMAD.WIDE R12, R195, 0x4, R204 ;  /* 0x00000004c30c7825 */ /* 0x010fe200078e02cc */
[----:B------:R-:W-:Y:S01]  /*1ac40*/  ISETP.NE.U32.AND P0, PT, R2, RZ, PT ;  /* 0x000000ff0200720c */ /* 0x000fe20003f05070 */
[----:B------:R-:W-:Y:S01]  /*1ac50*/  LDGSTS.E [R193+0x44008], desc[UR22][R202.64], P3 ;  /* 0x44008000cac17fae */ /* 0x000fe200099a1016 */
[----:B------:R-:W-:-:S04]  /*1ac60*/  SGXT.U32 R188, R188, 0x1 ;  /* 0x00000001bcbc781a */ /* 0x000fc80000000000 */
[----:B------:R-:W-:Y:S02]  /*1ac70*/  LOP3.LUT R188, R188, 0x10, RZ, 0xfc, !PT ;  /* 0x00000010bcbc7812 */ /* 0x000fe400078efcff */
[----:B------:R-:W-:Y:S02]  /*1ac80*/  SEL R2, RZ, 0x4, P2 ;  /* 0x00000004ff027807 */ /* 0x000fe40001000000 */
[----:B------:R-:W-:Y:S02]  /*1ac90*/  ISETP.GE.AND P2, PT, R188, R15, PT ;  /* 0x0000000fbc00720c */ /* 0x000fe40003f46270 */
[----:B------:R-:W-:Y:S01]  /*1aca0*/  SHF.R.U32.HI R188, RZ, 0x6, R3 ;  /* 0x00000006ffbc7819 */ /* 0x000fe20000011603 */
[----:B------:R-:W-:Y:S01]  /*1acb0*/  STL.64 [R1+0x58], R202 ;  /* 0x000058ca01007387 */ /* 0x000fe20000100a00 */
[----:B------:R-:W-:Y:S02]  /*1acc0*/  SEL R2, R2, RZ, P1 ;  /* 0x000000ff02027207 */ /* 0x000fe40000800000 */
[----:B------:R-:W-:Y:S01]  /*1acd0*/  SGXT.U32 R188, R188, 0x1 ;  /* 0x00000001bcbc781a */ /* 0x000fe20000000000 */
[----:B------:R1:W-:Y:S01]  /*1ace0*/  LDGSTS.E [R193+0x46000], desc[UR22][R12.64], P0 ;  /* 0x460000000cc17fae */ /* 0x0003e200081a1016 */
[----:B------:R-:W-:-:S02]  /*1acf0*/  ISETP.NE.U32.AND P5, PT, R2, RZ, PT ;  /* 0x000000ff0200720c */ /* 0x000fc40003fa5070 */
[----:B------:R-:W-:Y:S02]  /*1ad00*/  LOP3.LUT R188, R188, 0x12, RZ, 0xfc, !PT ;  /* 0x00000012bcbc7812 */ /* 0x000fe400078efcff */
[----:B------:R-:W-:Y:S02]  /*1ad10*/  SEL R2, RZ, 0x4, P2 ;  /* 0x00000004ff027807 */ /* 0x000fe40001000000 */
[----:B------:R-:W-:Y:S02]  /*1ad20*/  ISETP.GE.AND P2, PT, R188, R15, PT ;  /* 0x0000000fbc00720c */ /* 0x000fe40003f46270 */
[----:B------:R-:W-:Y:S02]  /*1ad30*/  SEL R3, R2, RZ, P1 ;  /* 0x000000ff02037207 */ /* 0x000fe40000800000 */
[----:B------:R-:W-:-:S04]  /*1ad40*/  SEL R2, RZ, 0x4, P2 ;  /* 0x00000004ff027807 */ /* 0x000fc80001000000 */
[----:B------:R-:W-:Y:S01]  /*1ad50*/  SEL R2, R2, RZ, P1 ;  /* 0x000000ff02027207 */ /* 0x000fe20000800000 */
[----:B------:R1:W-:Y:S01]  /*1ad60*/  STL.64 [R1+0xc0], R12 ;  /* 0x0000c00c01007387 */ /* 0x0003e20000100a00 */
[----:B------:R-:W-:Y:S02]  /*1ad70*/  ISETP.NE.U32.AND P2, PT, R3, RZ, PT ;  /* 0x000000ff0300720c */ /* 0x000fe40003f45070 */
[----:B------:R-:W-:Y:S01]  /*1ad80*/  ISETP.NE.U32.AND P3, PT, R2, RZ, PT ;  /* 0x000000ff0200720c */ /* 0x000fe20003f65070 */
[----:B--2---:R-:W-:Y:S02]  /*1ad90*/  IMAD.WIDE R2, R195, 0x4, R198 ;  /* 0x00000004c3027825 */ /* 0x004fe400078e02c6 */
[----:B------:R-:W2:Y:S04]  /*1ada0*/  LDL.LU.64 R198, [R1+0x30] ;  /* 0x0000300001c67983 */ /* 0x000ea80000300a00 */
[----:B------:R4:W-:Y:S04]  /*1adb0*/  STL.64 [R1+0xc8], R2 ;  /* 0x0000c80201007387 */ /* 0x0009e80000100a00 */
[----:B------:R4:W-:Y:S04]  /*1adc0*/  LDGSTS.E [R193+0x46008], desc[UR22][R2.64], P5 ;  /* 0x4600800002c17fae */ /* 0x0009e8000a9a1016 */
[----:B------:R-:W2:Y:S01]  /*1add0*/  LDL.LU.64 R192, [R1+0xa8] ;  /* 0x0000a80001c07983 */ /* 0x000ea20000300a00 */
[----:B------:R-:W4:Y:S01]  /*1ade0*/  S2R R188, SR_TID.X ;  /* 0x0000000000bc7919 */ /* 0x000f220000002100 */
[----:B-1----:R-:W1:Y:S01]  /*1adf0*/  S2R R12, SR_TID.X ;  /* 0x00000000000c7919 */ /* 0x002e620000002100 */
[----:B----4-:R-:W4:Y:S01]  /*1ae00*/  S2R R3, SR_TID.X ;  /* 0x0000000000037919 */ /* 0x010f220000002100 */
[----:B------:R-:W-:-:S04]  /*1ae10*/  SHF.R.U32.HI R188, RZ, 0x6, R188 ;  /* 0x00000006ffbc7819 */ /* 0x000fc800000116bc */
[----:B------:R-:W-:-:S04]  /*1ae20*/  SGXT.U32 R188, R188, 0x1 ;  /* 0x00000001bcbc781a */ /* 0x000fc80000000000 */
[----:B------:R-:W-:-:S04]  /*1ae30*/  LOP3.LUT R188, R188, 0x30, RZ, 0xfc, !PT ;  /* 0x00000030bcbc7812 */ /* 0x000fc800078efcff */
[----:B------:R-:W-:Y:S02]  /*1ae40*/  ISETP.GE.AND P0, PT, R188, R15, PT ;  /* 0x0000000fbc00720c */ /* 0x000fe40003f06270 */
[----:B-1----:R-:W-:-:S04]  /*1ae50*/  SHF.R.U32.HI R188, RZ, 0x6, R12 ;  /* 0x00000006ffbc7819 */ /* 0x002fc8000001160c */
[----:B------:R-:W-:-:S04]  /*1ae60*/  SGXT.U32 R188, R188, 0x1 ;  /* 0x00000001bcbc781a */ /* 0x000fc80000000000 */
[----:B------:R-:W-:-:S04]  /*1ae70*/  LOP3.LUT R188, R188, 0x32, RZ, 0xfc, !PT ;  /* 0x00000032bcbc7812 */ /* 0x000fc800078efcff */
[----:B------:R-:W-:Y:S02]  /*1ae80*/  ISETP.GE.AND P5, PT, R188, R15, PT ;  /* 0x0000000fbc00720c */ /* 0x000fe40003fa6270 */
[----:B----4-:R-:W-:Y:S02]  /*1ae90*/  SHF.R.U32.HI R188, RZ, 0x6, R3 ;  /* 0x00000006ffbc7819 */ /* 0x010fe40000011603 */
[----:B------:R-:W-:Y:S02]  /*1aea0*/  SEL R2, RZ, 0x4, P0 ;  /* 0x00000004ff027807 */ /* 0x000fe40000000000 */
[----:B------:R-:W-:Y:S02]  /*1aeb0*/  SGXT.U32 R188, R188, 0x1 ;  /* 0x00000001bcbc781a */ /* 0x000fe40000000000 */
[----:B------:R-:W-:Y:S02]  /*1aec0*/  SEL R2, R2, RZ, P1 ;  /* 0x000000ff02027207 */ /* 0x000fe40000800000 */
[----:B------:R-:W-:-:S02]  /*1aed0*/  LOP3.LUT R188, R188, 0x14, RZ, 0xfc, !PT ;  /* 0x00000014bcbc7812 */ /* 0x000fc400078efcff */
[----:B------:R-:W-:Y:S02]  /*1aee0*/  ISETP.NE.U32.AND P0, PT, R2, RZ, PT ;  /* 0x000000ff0200720c */ /* 0x000fe40003f05070 */
[----:B------:R-:W-:Y:S02]  /*1aef0*/  SEL R2, RZ, 0x4, P5 ;  /* 0x00000004ff027807 */ /* 0x000fe40002800000 */
[----:B------:R-:W-:Y:S02]  /*1af00*/  ISETP.GE.AND P5, PT, R188, R15, PT ;  /* 0x0000000fbc00720c */ /* 0x000fe40003fa6270 */
[----:B------:R-:W-:Y:S01]  /*1af10*/  SHF.R.U32.HI R188, RZ, 0x6, R3 ;  /* 0x00000006ffbc7819 */ /* 0x000fe20000011603 */
[----:B------:R-:W-:Y:S01]  /*1af20*/  IMAD.WIDE R12, R195, 0x4, R190 ;  /* 0x00000004c30c7825 */ /* 0x000fe200078e02be */
[----:B------:R-:W-:Y:S01]  /*1af30*/  SEL R2, R2, RZ, P1 ;  /* 0x000000ff02027207 */ /* 0x000fe20000800000 */
[----:B------:R-:W4:Y:S01]  /*1af40*/  LDL.LU R190, [R1+0x550] ;  /* 0x0005500001be7983 */ /* 0x000f220000300800 */
[----:B------:R-:W-:-:S03]  /*1af50*/  SGXT.U32 R188, R188, 0x1 ;  /* 0x00000001bcbc781a */ /* 0x000fc60000000000 */
[----:B---3--:R1:W-:Y:S01]  /*1af60*/  LDGSTS.E [R189+0x44000], desc[UR22][R12.64], P2 ;  /* 0x440000000cbd7fae */ /* 0x0083e200091a1016 */
[----:B------:R-:W-:Y:S02]  /*1af70*/  LOP3.LUT R188, R188, 0x16, RZ, 0xfc, !PT ;  /* 0x00000016bcbc7812 */ /* 0x000fe400078efcff */
[----:B------:R-:W-:Y:S02]  /*1af80*/  ISETP.NE.U32.AND P2, PT, R2, RZ, PT ;  /* 0x000000ff0200720c */ /* 0x000fe40003f45070 */
[----:B------:R-:W-:Y:S02]  /*1af90*/  SEL R2, RZ, 0x4, P5 ;  /* 0x00000004ff027807 */ /* 0x000fe40002800000 */
[----:B------:R-:W-:Y:S02]  /*1afa0*/  ISETP.GE.AND P5, PT, R188, R15, PT ;  /* 0x0000000fbc00720c */ /* 0x000fe40003fa6270 */
[----:B------:R-:W-:Y:S02]  /*1afb0*/  SEL R3, R2, RZ, P1 ;  /* 0x000000ff02037207 */ /* 0x000fe40000800000 */
[----:B------:R-:W-:Y:S01]  /*1afc0*/  SEL R2, RZ, 0x4, P5 ;  /* 0x00000004ff027807 */ /* 0x000fe20002800000 */
[----:B------:R1:W-:Y:S03]  /*1afd0*/  STL.64 [R1+0x40], R12 ;  /* 0x0000400c01007387 */ /* 0x0003e60000100a00 */
[----:B------:R-:W-:Y:S01]  /*1afe0*/  SEL R2, R2, RZ, P1 ;  /* 0x000000ff02027207 */ /* 0x000fe20000800000 */
[----:B-1----:R-:W-:-:S05]  /*1aff0*/  IMAD.WIDE R12, R195, 0x4, R200 ;  /* 0x00000004c30c7825 */ /* 0x002fca00078e02c8 */
[----:B------:R2:W-:Y:S01]  /*1b000*/  LDGSTS.E [R189+0x44008], desc[UR22][R12.64], P3 ;  /* 0x440080000cbd7fae */ /* 0x0005e200099a1016 */
[----:B------:R-:W-:Y:S02]  /*1b010*/  ISETP.NE.U32.AND P3, PT, R2, RZ, PT ;  /* 0x000000ff0200720c */ /* 0x000fe40003f65070 */
[----:B------:R-:W1:Y:S01]  /*1b020*/  S2R R2, SR_TID.X ;  /* 0x0000000000027919 */ /* 0x000e620000002100 */
[----:B------:R-:W-:Y:S01]  /*1b030*/  IMAD.WIDE R196, R195, 0x4, R196 ;  /* 0x00000004c3c47825 */ /* 0x000fe200078e02c4 */
[----:B------:R2:W-:Y:S04]  /*1b040*/  STL.64 [R1+0x48], R12 ;  /* 0x0000480c01007387 */ /* 0x0005e80000100a00 */
[----:B------:R-:W-:Y:S01]  /*1b050*/  LDGSTS.E [R189+0x46000], desc[UR22][R196.64], P0 ;  /* 0x46000000c4bd7fae */ /* 0x000fe200081a1016 */
[----:B------:R-:W-:-:S03]  /*1b060*/  ISETP.NE.U32.AND P5, PT, R3, RZ, PT ;  /* 0x000000ff0300720c */ /* 0x000fc60003fa5070 */
[----:B------:R-:W3:Y:S01]  /*1b070*/  LDL.LU.64 R208, [R1+0xa0] ;  /* 0x0000a00001d07983 */ /* 0x000ee20000300a00 */
[----:B-1----:R-:W-:-:S04]  /*1b080*/  SHF.R.U32.HI R188, RZ, 0x6, R2 ;  /* 0x00000006ffbc7819 */ /* 0x002fc80000011602 */
[----:B------:R-:W-:-:S04]  /*1b090*/  SGXT.U32 R188, R188, 0x1 ;  /* 0x00000001bcbc781a */ /* 0x000fc80000000000 */
[----:B------:R-:W-:-:S04]  /*1b0a0*/  LOP3.LUT R188, R188, 0x34, RZ, 0xfc, !PT ;  /* 0x00000034bcbc7812 */ /* 0x000fc800078efcff */
[----:B------:R-:W-:Y:S01]  /*1b0b0*/  ISETP.GE.AND P0, PT, R188, R15, PT ;  /* 0x0000000fbc00720c */ /* 0x000fe20003f06270 */
[----:B------:R-:W-:Y:S04]  /*1b0c0*/  STL.64 [R1+0xb0], R196 ;  /* 0x0000b0c401007387 */ /* 0x000fe80000100a00 */
[----:B------:R-:W3:Y:S01]  /*1b0d0*/  LDL.LU.64 R210, [R1+0x28] ;  /* 0x0000280001d27983 */ /* 0x000ee20000300a00 */
[----:B--2---:R-:W-:-:S05]  /*1b0e0*/  IMAD.WIDE R12, R195, 0x4, R198 ;  /* 0x00000004c30c7825 */ /* 0x004fca00078e02c6 */
[----:B------:R1:W-:Y:S02]  /*1b0f0*/  LDGSTS.E [R189+0x46008], desc[UR22][R12.64], P2 ;  /* 0x460080000cbd7fae */ /* 0x0003e400091a1016 */
[----:B-1----:R-:W-:Y:S02]  /*1b100*/  SHF.R.U32.HI R189, RZ, 0x6, R2 ;  /* 0x00000006ffbd7819 */ /* 0x002fe40000011602 */
[----:B------:R-:W-:-:S04]  /*1b110*/  SEL R2, RZ, 0x4, P0 ;  /* 0x00000004ff027807 */ /* 0x000fc80000000000 */
[----:B------:R-:W-:Y:S02]  /*1b120*/  SEL R3, R2, RZ, P1 ;  /* 0x000000ff02037207 */ /* 0x000fe40000800000 */
[----:B------:R-:W1:Y:S01]  /*1b130*/  S2R R2, SR_TID.X ;  /* 0x0000000000027919 */ /* 0x000e620000002100 */
[----:B------:R-:W-:-:S04]  /*1b140*/  SGXT.U32 R189, R189, 0x1 ;  /* 0x00000001bdbd781a */ /* 0x000fc80000000000 */
[----:B------:R-:W-:-:S04]  /*1b150*/  LOP3.LUT R189, R189, 0x36, RZ, 0xfc, !PT ;  /* 0x00000036bdbd7812 */ /* 0x000fc800078efcff */
[----:B------:R-:W-:Y:S01]  /*1b160*/  ISETP.GE.AND P2, PT, R189, R15, PT ;  /* 0x0000000fbd00720c */ /* 0x000fe20003f46270 */
[----:B------:R2:W-:Y:S04]  /*1b170*/  STL.64 [R1+0xb8], R12 ;  /* 0x0000b80c01007387 */ /* 0x0005e80000100a00 */
[----:B------:R-:W3:Y:S04]  /*1b180*/  LDL.LU.64 R206, [R1+0x20] ;  /* 0x0000200001ce7983 */ /* 0x000ee80000300a00 */
[----:B------:R-:W3:Y:S01]  /*1b190*/  LDL.LU.64 R204, [R1+0x98] ;  /* 0x0000980001cc7983 */ /* 0x000ee20000300a00 */
[----:B--2---:R-:W-:Y:S01]  /*1b1a0*/  IMAD.WIDE R12, R195, 0x4, R192 ;  /* 0x00000004c30c7825 */ /* 0x004fe200078e02c0 */
[----:B-1----:R-:W-:-:S04]  /*1b1b0*/  SHF.R.U32.HI R189, RZ, 0x6, R2 ;  /* 0x00000006ffbd7819 */ /* 0x002fc80000011602 */
[----:B------:R-:W-:Y:S01]  /*1b1c0*/  SGXT.U32 R189, R189, 0x1 ;  /* 0x00000001bdbd781a */ /* 0x000fe20000000000 */
[----:B------:R1:W-:Y:S03]  /*1b1d0*/  STL.64 [R1+0x30], R12 ;  /* 0x0000300c01007387 */ /* 0x0003e60000100a00 */
[----:B------:R-:W-:Y:S01]  /*1b1e0*/  LOP3.LUT R189, R189, 0x18, RZ, 0xfc, !PT ;  /* 0x00000018bdbd7812 */ /* 0x000fe200078efcff */
[----:B------:R-:W2:Y:S01]  /*1b1f0*/  LDL.LU.64 R192, [R1+0x90] ;  /* 0x0000900001c07983 */ /* 0x000ea20000300a00 */
[----:B------:R-:W-:Y:S02]  /*1b200*/  SEL R2, RZ, 0x4, P2 ;  /* 0x00000004ff027807 */ /* 0x000fe40001000000 */
[----:B------:R-:W-:Y:S01]  /*1b210*/  ISETP.GE.AND P2, PT, R189, R15, PT ;  /* 0x0000000fbd00720c */ /* 0x000fe20003f46270 */
[----:B------:R-:W2:Y:S04]  /*1b220*/  LDL.LU.64 R202, [R1+0x88] ;  /* 0x0000880001ca7983 */ /* 0x000ea80000300a00 */
[----:B------:R-:W2:Y:S04]  /*1b230*/  LDL.LU.64 R200, [R1+0x80] ;  /* 0x0000800001c87983 */ /* 0x000ea80000300a00 */
[----:B------:R-:W2:Y:S04]  /*1b240*/  LDL.LU.64 R188, [R1+0x18] ;  /* 0x0000180001bc7983 */ /* 0x000ea80000300a00 */
[----:B------:R-:W2:Y:S04]  /*1b250*/  LDL.LU.64 R198, [R1+0x10] ;  /* 0x0000100001c67983 */ /* 0x000ea80000300a00 */
[----:B------:R-:W2:Y:S04]  /*1b260*/  LDL.LU R191, [R1+0x554] ;  /* 0x0005540001bf7983 */ /* 0x000ea80000300800 */
[----:B------:R-:W2:Y:S01]  /*1b270*/  LDL.LU.64 R196, [R1+0x8] ;  /* 0x0000080001c47983 */ /* 0x000ea20000300a00 */
[----:B------:R-:W-:-:S02]  /*1b280*/  ISETP.NE.U32.AND P0, PT, R3, RZ, PT ;  /* 0x000000ff0300720c */ /* 0x000fc40003f05070 */
[----:B------:R-:W1:Y:S01]  /*1b290*/  S2R R3, SR_TID.X ;  /* 0x0000000000037919 */ /* 0x000e620000002100 */
[----:B------:R-:W-:Y:S01]  /*1b2a0*/  SEL R2, R2, RZ, P1 ;  /* 0x000000ff02027207 */ /* 0x000fe20000800000 */
[----:B----4-:R4:W-:Y:S03]  /*1b2b0*/  LDGSTS.E [R190+0x44000], desc[UR22][R12.64], P5 ;  /* 0x440000000cbe7fae */ /* 0x0109e6000a9a1016 */
[----:B------:R-:W-:Y:S02]  /*1b2c0*/  ISETP.NE.U32.AND P5, PT, R2, RZ, PT ;  /* 0x000000ff0200720c */ /* 0x000fe40003fa5070 */
[----:B------:R-:W-:Y:S02]  /*1b2d0*/  SEL R2, RZ, 0x4, P2 ;  /* 0x00000004ff027807 */ /* 0x000fe40001000000 */
[----:B-1----:R-:W-:-:S04]  /*1b2e0*/  SHF.R.U32.HI R194, RZ, 0x6, R3 ;  /* 0x00000006ffc27819 */ /* 0x002fc80000011603 */
[----:B------:R-:W-:-:S04]  /*1b2f0*/  SGXT.U32 R194, R194, 0x1 ;  /* 0x00000001c2c2781a */ /* 0x000fc80000000000 */
[----:B------:R-:W-:-:S04]  /*1b300*/  LOP3.LUT R194, R194, 0x1a, RZ, 0xfc, !PT ;  /* 0x0000001ac2c27812 */ /* 0x000fc800078efcff */
[----:B------:R-:W-:Y:S02]  /*1b310*/  ISETP.GE.AND P2, PT, R194, R15, PT ;  /* 0x0000000fc200720c */ /* 0x000fe40003f46270 */
[----:B------:R-:W-:-:S04]  /*1b320*/  SHF.R.U32.HI R194, RZ, 0x6, R3 ;  /* 0x00000006ffc27819 */ /* 0x000fc80000011603 */
[----:B------:R-:W-:-:S04]  /*1b330*/  SGXT.U32 R194, R194, 0x1 ;  /* 0x00000001c2c2781a */ /* 0x000fc80000000000 */
[----:B------:R-:W-:Y:S01]  /*1b340*/  LOP3.LUT R194, R194, 0x38, RZ, 0xfc, !PT ;  /* 0x00000038c2c27812 */ /* 0x000fe200078efcff */
[----:B---3--:R-:W-:Y:S01]  /*1b350*/  IMAD.WIDE R208, R195, 0x4, R208 ;  /* 0x00000004c3d07825 */ /* 0x008fe200078e02d0 */
[----:B----4-:R-:W-:-:S04]  /*1b360*/  SEL R12, R2, RZ, P1 ;  /* 0x000000ff020c7207 */ /* 0x010fc80000800000 */
[----:B------:R-:W-:Y:S01]  /*1b370*/  LDGSTS.E [R190+0x44008], desc[UR22][R208.64], P3 ;  /* 0x44008000d0be7fae */ /* 0x000fe200099a1016 */
[----:B------:R-:W-:Y:S02]  /*1b380*/  ISETP.GE.AND P3, PT, R194, R15, PT ;  /* 0x0000000fc200720c */ /* 0x000fe40003f66270 */
[----:B------:R-:W-:Y:S02]  /*1b390*/  SHF.R.U32.HI R194, RZ, 0x6, R3 ;  /* 0x00000006ffc27819 */ /* 0x000fe40000011603 */
[----:B------:R-:W-:Y:S02]  /*1b3a0*/  SEL R2, RZ, 0x4, P2 ;  /* 0x00000004ff027807 */ /* 0x000fe40001000000 */
[----:B------:R-:W-:Y:S02]  /*1b3b0*/  ISETP.NE.U32.AND P2, PT, R12, RZ, PT ;  /* 0x000000ff0c00720c */ /* 0x000fe40003f45070 */
[----:B------:R-:W-:Y:S02]  /*1b3c0*/  SGXT.U32 R194, R194, 0x1 ;  /* 0x00000001c2c2781a */ /* 0x000fe40000000000 */
[----:B------:R-:W-:-:S02]  /*1b3d0*/  SEL R2, R2, RZ, P1 ;  /* 0x000000ff02027207 */ /* 0x000fc40000800000 */
[----:B------:R-:W-:Y:S01]  /*1b3e0*/  LOP3.LUT R194, R194, 0x3a, RZ, 0xfc, !PT ;  /* 0x0000003ac2c27812 */ /* 0x000fe200078efcff */
[----:B------:R-:W-:Y:S01]  /*1b3f0*/  STL.64 [R1+0x38], R208 ;  /* 0x000038d001007387 */ /* 0x000fe20000100a00 */
[----:B------:R-:W-:-:S05]  /*1b400*/  IMAD.WIDE R12, R195, 0x4, R210 ;  /* 0x00000004c30c7825 */ /* 0x000fca00078e02d2 */
[----:B------:R1:W-:Y:S01]  /*1b410*/  LDGSTS.E [R190+0x46000], desc[UR22][R12.64], P0 ;  /* 0x460000000cbe7fae */ /* 0x0003e200081a1016 */
[----:B------:R-:W-:Y:S02]  /*1b420*/  ISETP.NE.U32.AND P0, PT, R2, RZ, PT ;  /* 0x000000ff0200720c */ /* 0x000fe40003f05070 */
[----:B------:R-:W-:Y:S02]  /*1b430*/  SEL R2, RZ, 0x4, P3 ;  /* 0x00000004ff027807 */ /* 0x000fe40001800000 */
[----:B------:R-:W-:Y:S01]  /*1b440*/  ISETP.GE.AND P3, PT, R194, R15, PT ;  /* 0x0000000fc200720c */ /* 0x000fe20003f66270 */
[----:B------:R1:W-:Y:S01]  /*1b450*/  STL.64 [R1+0xa0], R12 ;  /* 0x0000a00c01007387 */ /* 0x0003e20000100a00 */
[----:B------:R-:W-:Y:S02]  /*1b460*/  SEL R3, R2, RZ, P1 ;  /* 0x000000ff02037207 */ /* 0x000fe40000800000 */
[----:B------:R-:W-:-:S04]  /*1b470*/  SEL R2, RZ, 0x4, P3 ;  /* 0x00000004ff027807 */ /* 0x000fc80001800000 */
[----:B------:R-:W-:Y:S02]  /*1b480*/  SEL R2, R2, RZ, P1 ;  /* 0x000000ff02027207 */ /* 0x000fe40000800000 */
[----:B------:R-:W-:Y:S01]  /*1b490*/  ISETP.NE.U32.AND P3, PT, R3, RZ, PT ;  /* 0x000000ff0300720c */ /* 0x000fe20003f65070 */
[----:B-1----:R-:W-:-:S05]  /*1b4a0*/  IMAD.WIDE R12, R195, 0x4, R206 ;  /* 0x00000004c30c7825 */ /* 0x002fca00078e02ce */
[----:B------:R1:W-:Y:S04]  /*1b4b0*/  STL.64 [R1+0xa8], R12 ;  /* 0x0000a80c01007387 */ /* 0x0003e80000100a00 */
[----:B------:R1:W-:Y:S01]  /*1b4c0*/  LDGSTS.E [R190+0x46008], desc[UR22][R12.64], P5 ;  /* 0x460080000cbe7fae */ /* 0x0003e2000a9a1016 */
[----:B------:R-:W-:Y:S01]  /*1b4d0*/  ISETP.NE.U32.AND P5, PT, R2, RZ, PT ;  /* 0x000000ff0200720c */ /* 0x000fe20003fa5070 */
[----:B-1----:R-:W-:-:S05]  /*1b4e0*/  IMAD.WIDE R12, R195, 0x4, R204 ;  /* 0x00000004c30c7825 */ /* 0x002fca00078e02cc */
[----:B------:R-:W-:Y:S01]  /*1b4f0*/  STL.64 [R1+0x20], R12 ;  /* 0x0000200c01007387 */ /* 0x000fe20000100a00 */
[----:B--2---:R-:W-:-:S04]  /*1b500*/  IMAD.WIDE R202, R195, 0x4, R202 ;  /* 0x00000004c3ca7825 */ /* 0x004fc800078e02ca */
[C---:B------:R-:W-:Y:S01]  /*1b510*/  IMAD.WIDE R2, R195.reuse, 0x4, R200 ;  /* 0x00000004c3027825 */ /* 0x040fe200078e02c8 */
[----:B------:R-:W-:Y:S03]  /*1b520*/  STL.64 [R1+0x88], R202 ;  /* 0x000088ca01007387 */ /* 0x000fe60000100a00 */
[C---:B------:R-:W-:Y:S01]  /*1b530*/  IMAD.WIDE R192, R195.reuse, 0x4, R192 ;  /* 0x00000004c3c07825 */ /* 0x040fe200078e02c0 */
[----:B------:R1:W-:Y:S03]  /*1b540*/  STL.64 [R1+0x80], R2 ;  /* 0x0000800201007387 */ /* 0x0003e60000100a00 */
[C---:B------:R-:W-:Y:S01]  /*1b550*/  IMAD.WIDE R188, R195.reuse, 0x4, R188 ;  /* 0x00000004c3bc7825 */ /* 0x040fe200078e02bc */
[----:B------:R2:W-:Y:S03]  /*1b560*/  LDGSTS.E [R191+0x44000], desc[UR22][R12.64], P2 ;  /* 0x440000000cbf7fae */ /* 0x0005e600091a1016 */
[C---:B------:R-:W-:Y:S01]  /*1b570*/  IMAD.WIDE R196, R195.reuse, 0x4, R196 ;  /* 0x00000004c3c47825 */ /* 0x040fe200078e02c4 */
[----:B------:R-:W-:Y:S03]  /*1b580*/  STL.64 [R1+0x28], R192 ;  /* 0x000028c001007387 */ /* 0x000fe60000100a00 */
[C---:B-1----:R-:W-:Y:S01]  /*1b590*/  IMAD.WIDE R2, R195.reuse, 0x4, R198 ;  /* 0x00000004c3027825 */ /* 0x042fe200078e02c6 */
[----:B--2---:R-:W1:Y:S03]  /*1b5a0*/  S2R R12, SR_TID.X ;  /* 0x00000000000c7919 */ /* 0x004e660000002100 */
[----:B-----5:R-:W-:Y:S01]  /*1b5b0*/  IMAD.WIDE R194, R195, 0x4, R248 ;  /* 0x00000004c3c27825 */ /* 0x020fe200078e02f8 */
[----:B------:R1:W-:Y:S04]  /*1b5c0*/  STL.64 [R1+0x18], R188 ;  /* 0x000018bc01007387 */ /* 0x0003e80000100a00 */
[----:B------:R-:W-:Y:S04]  /*1b5d0*/  STL.64 [R1+0x8], R196 ;  /* 0x000008c401007387 */ /* 0x000fe80000100a00 */
[----:B------:R-:W-:Y:S04]  /*1b5e0*/  LDGSTS.E [R191+0x44008], desc[UR22][R192.64], P0 ;  /* 0x44008000c0bf7fae */ /* 0x000fe800081a1016 */
[----:B------:R-:W-:Y:S04]  /*1b5f0*/  STL.64 [R1+0x90], R194 ;  /* 0x000090c201007387 */ /* 0x000fe80000100a00 */
[----:B------:R1:W-:Y:S04]  /*1b600*/  LDGSTS.E [R191+0x46000], desc[UR22][R188.64], P3 ;  /* 0x46000000bcbf7fae */ /* 0x0003e800099a1016 */
[----:B------:R2:W-:Y:S04]  /*1b610*/  STL.64 [R1+0x10], R2 ;  /* 0x0000100201007387 */ /* 0x0005e80000100a00 */
[----:B------:R2:W-:Y:S01]  /*1b620*/  LDGSTS.E [R191+0x46008], desc[UR22][R2.64], P5 ;  /* 0x4600800002bf7fae */ /* 0x0005e2000a9a1016 */
[----:B------:R-:W3:Y:S01]  /*1b630*/  S2R R190, SR_TID.X ;  /* 0x0000000000be7919 */ /* 0x000ee20000002100 */
[----:B-1----:R-:W-:-:S02]  /*1b640*/  SHF.R.U32.HI R189, RZ, 0x6, R12 ;  /* 0x00000006ffbd7819 */ /* 0x002fc4000001160c */
[----:B------:R-:W-:Y:S01]  /*1b650*/  SHF.R.U32.HI R188, RZ, 0x6, R12 ;  /* 0x00000006ffbc7819 */ /* 0x000fe2000001160c */
[----:B------:R-:W4:Y:S01]  /*1b660*/  LDL.LU.64 R212, [R1+0x500] ;  /* 0x0005000001d47983 */ /* 0x000f220000300a00 */
[----:B--2---:R-:W1:Y:S01]  /*1b670*/  S2R R2, SR_TID.X ;  /* 0x0000000000027919 */ /* 0x004e620000002100 */
[----:B------:R-:W-:Y:S02]  /*1b680*/  SGXT.U32 R189, R189, 0x1 ;  /* 0x00000001bdbd781a */ /* 0x000fe40000000000 */
[----:B------:R-:W-:Y:S02]  /*1b690*/  SGXT.U32 R188, R188, 0x1 ;  /* 0x00000001bcbc781a */ /* 0x000fe40000000000 */
[----:B------:R-:W-:Y:S02]  /*1b6a0*/  LOP3.LUT R189, R189, 0x1e, RZ, 0xfc, !PT ;  /* 0x0000001ebdbd7812 */ /* 0x000fe400078efcff */
[----:B------:R-:W-:Y:S02]  /*1b6b0*/  LOP3.LUT R188, R188, 0x1c, RZ, 0xfc, !PT ;  /* 0x0000001cbcbc7812 */ /* 0x000fe400078efcff */
[----:B------:R-:W-:-:S02]  /*1b6c0*/  ISETP.GE.AND P0, PT, R189, R15, PT ;  /* 0x0000000fbd00720c */ /* 0x000fc40003f06270 */
[----:B------:R-:W-:Y:S02]  /*1b6d0*/  ISETP.GE.AND P3, PT, R188, R15, PT ;  /* 0x0000000fbc00720c */ /* 0x000fe40003f66270 */
[----:B------:R-:W2:Y:S04]  /*1b6e0*/  LDL.LU.64 R188, [R1+0x4f8] ;  /* 0x0004f80001bc7983 */ /* 0x000ea80000300a00 */
[----:B------:R-:W4:Y:S04]  /*1b6f0*/  LDL.LU.64 R210, [R1+0x4f0] ;  /* 0x0004f00001d27983 */ /* 0x000f280000300a00 */
[----:B------:R-:W4:Y:S01]  /*1b700*/  LDL.LU.64 R208, [R1+0x4e8] ;  /* 0x0004e80001d07983 */ /* 0x000f220000300a00 */
[----:B---3--:R-:W-:-:S03]  /*1b710*/  LOP3.LUT R190, R190, 0x3f, RZ, 0xc0, !PT ;  /* 0x0000003fbebe7812 */ /* 0x008fc600078ec0ff */
[----:B------:R-:W3:Y:S01]  /*1b720*/  LDL.LU.64 R206, [R1+0x4e0] ;  /* 0x0004e00001ce7983 */ /* 0x000ee20000300a00 */
[----:B-1----:R-:W-:-:S04]  /*1b730*/  SHF.R.U32.HI R191, RZ, 0x6, R2 ;  /* 0x00000006ffbf7819 */ /* 0x002fc80000011602 */
[----:B------:R-:W-:Y:S02]  /*1b740*/  SGXT.U32 R191, R191, 0x1 ;  /* 0x00000001bfbf781a */ /* 0x000fe40000000000 */
[-C--:B------:R-:W-:Y:S02]  /*1b750*/  ISETP.GE.AND P2, PT, R190, R15.reuse, PT ;  /* 0x0000000fbe00720c */ /* 0x080fe40003f46270 */
[----:B------:R-:W-:Y:S02]  /*1b760*/  LOP3.LUT R191, R191, 0x3c, RZ, 0xfc, !PT ;  /* 0x0000003cbfbf7812 */ /* 0x000fe400078efcff */
[----:B------:R-:W-:Y:S02]  /*1b770*/  SEL R248, RZ, 0x4, P2 ;  /* 0x00000004fff87807 */ /* 0x000fe40001000000 */
[----:B------:R-:W-:Y:S02]  /*1b780*/  ISETP.GE.AND P2, PT, R191, R15, PT ;  /* 0x0000000fbf00720c */ /* 0x000fe40003f46270 */
[----:B------:R-:W3:Y:S04]  /*1b790*/  LDL.LU.64 R190, [R1+0x4d8] ;  /* 0x0004d80001be7983 */ /* 0x000ee80000300a00 */
[----:B------:R-:W3:Y:S04]  /*1b7a0*/  LDL.LU.64 R204, [R1+0x4d0] ;  /* 0x0004d00001cc7983 */ /* 0x000ee80000300a00 */
[----:B------:R-:W3:Y:S04]  /*1b7b0*/  LDL.LU.64 R202, [R1+0x4c8] ;  /* 0x0004c80001ca7983 */ /* 0x000ee80000300a00 */
[----:B------:R-:W3:Y:S04]  /*1b7c0*/  LDL.LU.64 R200, [R1+0x4c0] ;  /* 0x0004c00001c87983 */ /* 0x000ee80000300a00 */
[----:B------:R-:W3:Y:S01]  /*1b7d0*/  LDL.LU.64 R196, [R1+0x4b8] ;  /* 0x0004b80001c47983 */ /* 0x000ee20000300a00 */
[----:B------:R-:W-:-:S03]  /*1b7e0*/  SHF.R.U32.HI R193, RZ, 0x6, R2 ;  /* 0x00000006ffc17819 */ /* 0x000fc60000011602 */
[----:B------:R-:W3:Y:S01]  /*1b7f0*/  LDL.LU.64 R198, [R1+0x4b0] ;  /* 0x0004b00001c67983 */ /* 0x000ee20000300a00 */
[----:B------:R-:W-:-:S03]  /*1b800*/  SGXT.U32 R193, R193, 0x1 ;  /* 0x00000001c1c1781a */ /* 0x000fc60000000000 */
[----:B------:R-:W3:Y:S01]  /*1b810*/  LDL.LU.64 R194, [R1+0x4a8] ;  /* 0x0004a80001c27983 */ /* 0x000ee20000300a00 */
[----:B------:R-:W-:-:S04]  /*1b820*/  LOP3.LUT R193, R193, 0x3e, RZ, 0xfc, !PT ;  /* 0x0000003ec1c17812 */ /* 0x000fc800078efcff */
[----:B------:R-:W-:Y:S02]  /*1b830*/  ISETP.GE.AND P5, PT, R193, R15, PT ;  /* 0x0000000fc100720c */ /* 0x000fe40003fa6270 */
[----:B------:R-:W-:Y:S01]  /*1b840*/  SEL R15, R248, RZ, P1 ;  /* 0x000000fff80f7207 */ /* 0x000fe20000800000 */
[----:B------:R-:W3:Y:S01]  /*1b850*/  LDL.LU.64 R192, [R1+0x4a0] ;  /* 0x0004a00001c07983 */ /* 0x000ee20000300a00 */
[----:B------:R-:W-:Y:S02]  /*1b860*/  SEL R248, RZ, 0x4, P3 ;  /* 0x00000004fff87807 */ /* 0x000fe40001800000 */
[----:B------:R-:W-:Y:S02]  /*1b870*/  ISETP.NE.U32.AND P3, PT, R15, RZ, PT ;  /* 0x000000ff0f00720c */ /* 0x000fe40003f65070 */
[----:B------:R-:W-:Y:S02]  /*1b880*/  SEL R15, RZ, 0x4, P0 ;  /* 0x00000004ff0f7807 */ /* 0x000fe40000000000 */
[----:B------:R-:W-:-:S02]  /*1b890*/  SEL R248, R248, RZ, P1 ;  /* 0x000000fff8f87207 */ /* 0x000fc40000800000 */
[----:B------:R-:W-:Y:S02]  /*1b8a0*/  SEL R15, R15, RZ, P1 ;  /* 0x000000ff0f0f7207 */ /* 0x000fe40000800000 */
[----:B------:R-:W-:Y:S02]  /*1b8b0*/  ISETP.NE.U32.AND P0, PT, R248, RZ, PT ;  /* 0x000000fff800720c */ /* 0x000fe40003f05070 */
[----:B------:R-:W-:Y:S02]  /*1b8c0*/  SEL R248, RZ, 0x4, P2 ;  /* 0x00000004fff87807 */ /* 0x000fe40001000000 */
[----:B------:R-:W-:Y:S02]  /*1b8d0*/  ISETP.NE.U32.AND P2, PT, R15, RZ, PT ;  /* 0x000000ff0f00720c */ /* 0x000fe40003f45070 */
[----:B------:R-:W-:Y:S01]  /*1b8e0*/  SEL R15, RZ, 0x4, P5 ;  /* 0x00000004ff0f7807 */ /* 0x000fe20002800000 */
[----:B------:R-:W-:-:S03]  /*1b8f0*/  USHF.L.U32 UR15, UR19, 0x6, URZ ;  /* 0x00000006130f7899 */ /* 0x000fc600080006ff */
[----:B------:R-:W-:-:S04]  /*1b900*/  SEL R15, R15, RZ, P1 ;  /* 0x000000ff0f0f7207 */ /* 0x000fc80000800000 */
[----:B------:R-:W-:Y:S01]  /*1b910*/  ISETP.NE.U32.AND P5, PT, R15, RZ, PT ;  /* 0x000000ff0f00720c */ /* 0x000fe20003fa5070 */
[----:B------:R-:W-:-:S04]  /*1b920*/  IMAD.U32 R15, RZ, RZ, UR15 ;  /* 0x0000000fff0f7e24 */ /* 0x000fc8000f8e00ff */
[C---:B--2---:R-:W-:Y:S02]  /*1b930*/  IMAD.WIDE R2, R15.reuse, 0x4, R188 ;  /* 0x000000040f027825 */ /* 0x044fe400078e02bc */
[----:B------:R-:W2:Y:S02]  /*1b940*/  LDL.LU.64 R188, [R1+0x498] ;  /* 0x0004980001bc7983 */ /* 0x000ea40000300a00 */
[----:B----4-:R-:W-:-:S04]  /*1b950*/  IMAD.WIDE R12, R15, 0x4, R210 ;  /* 0x000000040f0c7825 */ /* 0x010fc800078e02d2 */
[C---:B------:R-:W-:Y:S01]  /*1b960*/  IMAD.WIDE R208, R15.reuse, 0x4, R208 ;  /* 0x000000040fd07825 */ /* 0x040fe200078e02d0 */
[----:B------:R3:W-:Y:S04]  /*1b970*/  STL.64 [R1+0x98], R2 ;  /* 0x0000980201007387 */ /* 0x0007e80000100a00 */
[----:B------:R1:W-:Y:S04]  /*1b980*/  STL.64 [R1+0x4f0], R12 ;  /* 0x0004f00c01007387 */ /* 0x0003e80000100a00 */
[----:B------:R-:W-:Y:S01]  /*1b990*/  STL.64 [R1+0x4e8], R208 ;  /* 0x0004e8d001007387 */ /* 0x000fe20000100a00 */
[----:B---3--:R-:W-:-:S04]  /*1b9a0*/  IMAD.WIDE R2, R15, 0x4, R206 ;  /* 0x000000040f027825 */ /* 0x008fc800078e02ce */
[C---:B-1----:R-:W-:Y:S02]  /*1b9b0*/  IMAD.WIDE R12, R15.reuse, 0x4, R190 ;  /* 0x000000040f0c7825 */ /* 0x042fe400078e02be */
[----:B------:R-:W3:Y:S04]  /*1b9c0*/  LDL.LU.64 R190, [R1+0x490] ;  /* 0x0004900001be7983 */ /* 0x000ee80000300a00 */
[----:B------:R1:W-:Y:S01]  /*1b9d0*/  STL.64 [R1+0x4e0], R2 ;  /* 0x0004e00201007387 */ /* 0x0003e20000100a00 */
[----:B------:R-:W-:-:S03]  /*1b9e0*/  IMAD.WIDE R202, R15, 0x4, R202 ;  /* 0x000000040fca7825 */ /* 0x000fc600078e02ca */
[----:B------:R-:W-:Y:S01]  /*1b9f0*/  STL.64 [R1+0x4d8], R12 ;  /* 0x0004d80c01007387 */ /* 0x000fe20000100a00 */
[----:B-1----:R-:W-:-:S05]  /*1ba00*/  IMAD.WIDE R2, R15, 0x4, R204 ;  /* 0x000000040f027825 */ /* 0x002fca00078e02cc */
[----:B------:R1:W-:Y:S04]  /*1ba10*/  STL.64 [R1+0x4d0], R2 ;  /* 0x0004d00201007387 */ /* 0x0003e80000100a00 */
[----:B------:R-:W-:Y:S01]  /*1ba20*/  STL.64 [R1+0x4c8], R202 ;  /* 0x0004c8ca01007387 */ /* 0x000fe20000100a00 */
[----:B-1----:R-:W-:-:S03]  /*1ba30*/  IMAD.WIDE R2, R15, 0x4, R196 ;  /* 0x000000040f027825 */ /* 0x002fc600078e02c4 */
[----:B------:R-:W4:Y:S01]  /*1ba40*/  LDL.LU.64 R196, [R1+0x488] ;  /* 0x0004880001c47983 */ /* 0x000f220000300a00 */
[----:B------:R-:W-:-:S05]  /*1ba50*/  IMAD.WIDE R12, R15, 0x4, R200 ;  /* 0x000000040f0c7825 */ /* 0x000fca00078e02c8 */
[----:B------:R1:W-:Y:S04]  /*1ba60*/  STL.64 [R1+0x4c0], R12 ;  /* 0x0004c00c01007387 */ /* 0x0003e80000100a00 */
[----:B------:R1:W-:Y:S02]  /*1ba70*/  STL.64 [R1+0x4b8], R2 ;  /* 0x0004b80201007387 */ /* 0x0003e40000100a00 */
[C---:B-1----:R-:W-:Y:S02]  /*1ba80*/  IMAD.WIDE R12, R15.reuse, 0x4, R198 ;  /* 0x000000040f0c7825 */ /* 0x042fe400078e02c6 */
[----:B------:R-:W4:Y:S02]  /*1ba90*/  LDL.LU.64 R198, [R1+0x480] ;  /* 0x0004800001c67983 */ /* 0x000f240000300a00 */
[----:B------:R-:W-:-:S02]  /*1baa0*/  IMAD.WIDE R2, R15, 0x4, R194 ;  /* 0x000000040f027825 */ /* 0x000fc400078e02c2 */
[----:B------:R-:W-:Y:S04]  /*1bab0*/  STL.64 [R1+0x4b0], R12 ;  /* 0x0004b00c01007387 */ /* 0x000fe80000100a00 */
[----:B------:R-:W4:Y:S04]  /*1bac0*/  LDL.LU.64 R238, [R1+0x478] ;  /* 0x0004780001ee7983 */ /* 0x000f280000300a00 */
[----:B------:R-:W4:Y:S04]  /*1bad0*/  LDL.LU.64 R236, [R1+0x470] ;  /* 0x0004700001ec7983 */ /* 0x000f280000300a00 */
[----:B------:R1:W-:Y:S04]  /*1bae0*/  STL.64 [R1+0x4a8], R2 ;  /* 0x0004a80201007387 */ /* 0x0003e80000100a00 */
[----:B------:R-:W4:Y:S04]  /*1baf0*/  LDL.LU.64 R234, [R1+0x468] ;  /* 0x0004680001ea7983 */ /* 0x000f280000300a00 */
[----:B------:R-:W4:Y:S01]  /*1bb00*/  LDL.LU.64 R194, [R1+0x460] ;  /* 0x0004600001c27983 */ /* 0x000f220000300a00 */
[----:B-1----:R-:W-:-:S03]  /*1bb10*/  IMAD.WIDE R2, R15, 0x4, R192 ;  /* 0x000000040f027825 */ /* 0x002fc600078e02c0 */
[----:B------:R-:W4:Y:S04]  /*1bb20*/  LDL.LU.64 R232, [R1+0x458] ;  /* 0x0004580001e87983 */ /* 0x000f280000300a00 */
[----:B------:R-:W4:Y:S04]  /*1bb30*/  LDL.LU.64 R230, [R1+0x450] ;  /* 0x0004500001e67983 */ /* 0x000f280000300a00 */
[----:B------:R2:W-:Y:S04]  /*1bb40*/  STL.64 [R1+0x4a0], R2 ;  /* 0x0004a00201007387 */ /* 0x0005e80000100a00 */
[----:B------:R-:W4:Y:S04]  /*1bb50*/  LDL.LU.64 R228, [R1+0x448] ;  /* 0x0004480001e47983 */ /* 0x000f280000300a00 */
[----:B------:R-:W4:Y:S04]  /*1bb60*/  LDL.LU.64 R226, [R1+0x440] ;  /* 0x0004400001e27983 */ /* 0x000f280000300a00 */
[----:B------:R-:W4:Y:S01]  /*1bb70*/  LDL.LU.64 R224, [R1+0x438] ;  /* 0x0004380001e07983 */ /* 0x000f220000300a00 */
[----:B------:R-:W-:-:S03]  /*1bb80*/  SEL R248, R248, RZ, P1 ;  /* 0x000000fff8f87207 */ /* 0x000fc60000800000 */
[----:B------:R-:W4:Y:S04]  /*1bb90*/  LDL.LU.64 R222, [R1+0x430] ;  /* 0x0004300001de7983 */ /* 0x000f280000300a00 */
[----:B------:R-:W4:Y:S04]  /*1bba0*/  LDL.LU.64 R220, [R1+0x428] ;  /* 0x0004280001dc7983 */ /* 0x000f280000300a00 */
[----:B------:R-:W4:Y:S01]  /*1bbb0*/  LDL.LU.64 R218, [R1+0x420] ;  /* 0x0004200001da7983 */ /* 0x000f220000300a00 */
[----:B------:R-:W-:Y:S01]  /*1bbc0*/  ISETP.NE.U32.AND P1, PT, R248, RZ, PT ;  /* 0x000000fff800720c */ /* 0x000fe20003f25070 */
[----:B------:R-:W-:-:S02]  /*1bbd0*/  IMAD.WIDE R248, R15, 0x4, R212 ;  /* 0x000000040ff87825 */ /* 0x000fc400078e02d4 */
[----:B------:R-:W4:Y:S04]  /*1bbe0*/  LDL.LU.64 R216, [R1+0x418] ;  /* 0x0004180001d87983 */ /* 0x000f280000300a00 */
[----:B------:R-:W4:Y:S04]  /*1bbf0*/  LDL.LU.64 R214, [R1+0x410] ;  /* 0x0004100001d67983 */ /* 0x000f280000300a00 */
[----:B------:R-:W4:Y:S04]  /*1bc00*/  LDL.LU.64 R212, [R1+0x408] ;  /* 0x0004080001d47983 */ /* 0x000f280000300a00 */
[----:B------:R-:W4:Y:S04]  /*1bc10*/  LDL.LU.64 R192, [R1+0x400] ;  /* 0x0004000001c07983 */ /* 0x000f280000300a00 */
[----:B------:R-:W4:Y:S04]  /*1bc20*/  LDL.LU.64 R210, [R1+0x3f8] ;  /* 0x0003f80001d27983 */ /* 0x000f280000300a00 */
[----:B------:R-:W4:Y:S01]  /*1bc30*/  LDL.LU.64 R208, [R1+0x3f0] ;  /* 0x0003f00001d07983 */ /* 0x000f220000300a00 */
[----:B--2---:R-:W-:-:S05]  /*1bc40*/  IMAD.WIDE R2, R15, 0x4, R188 ;  /* 0x000000040f027825 */ /* 0x004fca00078e02bc */
[----:B------:R3:W-:Y:S04]  /*1bc50*/  STL.64 [R1+0x498], R2 ;  /* 0x0004980201007387 */ /* 0x0007e80000100a00 */
[----:B------:R-:W2:Y:S04]  /*1bc60*/  LDL.LU.64 R206, [R1+0x3e8] ;  /* 0x0003e80001ce7983 */ /* 0x000ea80000300a00 */
[----:B------:R-:W2:Y:S04]  /*1bc70*/  LDL.LU.64 R188, [R1+0x3e0] ;  /* 0x0003e00001bc7983 */ /* 0x000ea80000300a00 */
[----:B------:R-:W2:Y:S04]  /*1bc80*/  LDL.LU.64 R204, [R1+0x3d8] ;  /* 0x0003d80001cc7983 */ /* 0x000ea80000300a00 */
[----:B------:R-:W2:Y:S01]  /*1bc90*/  LDL.LU.64 R202, [R1+0x3d0] ;  /* 0x0003d00001ca7983 */ /* 0x000ea20000300a00 */
[----:B---3--:R-:W-:-:S05]  /*1bca0*/  IMAD.WIDE R2, R15, 0x4, R190 ;  /* 0x000000040f027825 */ /* 0x008fca00078e02be */
[----:B------:R4:W-:Y:S04]  /*1bcb0*/  STL.64 [R1+0x490], R2 ;  /* 0x0004900201007387 */ /* 0x0009e80000100a00 */
[----:B------:R-:W3:Y:S04]  /*1bcc0*/  LDL.LU.64 R200, [R1+0x3c8] ;  /* 0x0003c80001c87983 */ /* 0x000ee80000300a00 */
[----:B------:R-:W3:Y:S01]  /*1bcd0*/  LDL.LU.64 R190, [R1+0x3c0] ;  /* 0x0003c00001be7983 */ /* 0x000ee20000300a00 */
[----:B----4-:R-:W-:-:S03]  /*1bce0*/  IMAD.WIDE R2, R15, 0x4, R196 ;  /* 0x000000040f027825 */ /* 0x010fc600078e02c4 */
[----:B------:R-:W4:Y:S04]  /*1bcf0*/  LDL.LU.64 R196, [R1+0x3b8] ;  /* 0x0003b80001c47983 */ /* 0x000f280000300a00 */
[----:B------:R1:W-:Y:S01]  /*1bd00*/  STL.64 [R1+0x488], R2 ;  /* 0x0004880201007387 */ /* 0x0003e20000100a00 */
[----:B------:R-:W-:-:S03]  /*1bd10*/  IMAD.WIDE R12, R15, 0x4, R198 ;  /* 0x000000040f0c7825 */ /* 0x000fc600078e02c6 */
[----:B------:R-:W4:Y:S04]  /*1bd20*/  LDL.LU.64 R198, [R1+0x3b0] ;  /* 0x0003b00001c67983 */ /* 0x000f280000300a00 */
[----:B------:R1:W-:Y:S02]  /*1bd30*/  STL.64 [R1+0x480], R12 ;  /* 0x0004800c01007387 */ /* 0x0003e40000100a00 */
[----:B-1----:R-:W-:-:S04]  /*1bd40*/  IMAD.WIDE R2, R15, 0x4, R238 ;  /* 0x000000040f027825 */ /* 0x002fc800078e02ee */
[C---:B------:R-:W-:Y:S01]  /*1bd50*/  IMAD.WIDE R236, R15.reuse, 0x4, R236 ;  /* 0x000000040fec7825 */ /* 0x040fe200078e02ec */
[----:B------:R1:W-:Y:S04]  /*1bd60*/  STL.64 [R1+0x478], R2 ;  /* 0x0004780201007387 */ /* 0x0003e80000100a00 */
[----:B------:R-:W-:Y:S01]  /*1bd70*/  STL.64 [R1+0x470], R236 ;  /* 0x000470ec01007387 */ /* 0x000fe20000100a00 */
[----:B------:R-:W-:-:S04]  /*1bd80*/  IMAD.WIDE R12, R15, 0x4, R234 ;  /* 0x000000040f0c7825 */ /* 0x000fc800078e02ea */
[C---:B-1----:R-:W-:Y:S02]  /*1bd90*/  IMAD.WIDE R2, R15.reuse, 0x4, R194 ;  /* 0x000000040f027825 */ /* 0x042fe400078e02c2 */
[----:B------:R-:W4:Y:S02]  /*1bda0*/  LDL.LU.64 R194, [R1+0x3a8] ;  /* 0x0003a80001c27983 */ /* 0x000f240000300a00 */
[C---:B------:R-:W-:Y:S02]  /*1bdb0*/  IMAD.WIDE R232, R15.reuse, 0x4, R232 ;  /* 0x000000040fe87825 */ /* 0x040fe400078e02e8 */
[----:B------:R1:W-:Y:S04]  /*1bdc0*/  STL.64 [R1+0x468], R12 ;  /* 0x0004680c01007387 */ /* 0x0003e80000100a00 */
[----:B------:R1:W-:Y:S04]  /*1bdd0*/  STL.64 [R1+0x460], R2 ;  /* 0x0004600201007387 */ /* 0x0003e80000100a00 */
[----:B------:R-:W-:Y:S01]  /*1bde0*/  STL.64 [R1+0x458], R232 ;  /* 0x000458e801007387 */ /* 0x000fe20000100a00 */
[----:B-1----:R-:W-:-:S04]  /*1bdf0*/  IMAD.WIDE R12, R15, 0x4, R230 ;  /* 0x000000040f0c7825 */ /* 0x002fc800078e02e6 */
[C---:B------:R-:W-:Y:S01]  /*1be00*/  IMAD.WIDE R2, R15.reuse, 0x4, R228 ;  /* 0x000000040f027825 */ /* 0x040fe200078e02e4 */
[----:B------:R1:W-:Y:S03]  /*1be10*/  STL.64 [R1+0x450], R12 ;  /* 0x0004500c01007387 */ /* 0x0003e60000100a00 */
[C---:B------:R-:W-:Y:S01]  /*1be20*/  IMAD.WIDE R226, R15.reuse, 0x4, R226 ;  /* 0x000000040fe27825 */ /* 0x040fe200078e02e2 */
[----:B------:R1:W-:Y:S04]  /*1be30*/  STL.64 [R1+0x448], R2 ;  /* 0x0004480201007387 */ /* 0x0003e80000100a00 */
[----:B------:R-:W-:Y:S01]  /*1be40*/  STL.64 [R1+0x440], R226 ;  /* 0x000440e201007387 */ /* 0x000fe20000100a00 */
[----:B-1----:R-:W-:-:S04]  /*1be50*/  IMAD.WIDE R12, R15, 0x4, R224 ;  /* 0x000000040f0c7825 */ /* 0x002fc800078e02e0 */
[C---:B------:R-:W-:Y:S01]  /*1be60*/  IMAD.WIDE R2, R15.reuse, 0x4, R222 ;  /* 0x000000040f027825 */ /* 0x040fe200078e02de */
[----:B------:R1:W-:Y:S03]  /*1be70*/  STL.64 [R1+0x438], R12 ;  /* 0x0004380c01007387 */ /* 0x0003e60000100a00 */
[C---:B------:R-:W-:Y:S01]  /*1be80*/  IMAD.WIDE R220, R15.reuse, 0x4, R220 ;  /* 0x000000040fdc7825 */ /* 0x040fe200078e02dc */
[----:B------:R1:W-:Y:S03]  /*1be90*/  STL.64 [R1+0x430], R2 ;  /* 0x0004300201007387 */ /* 0x0003e60000100a00 */
[C---:B------:R-:W-:Y:S01]  /*1bea0*/  IMAD.WIDE R214, R15.reuse, 0x4, R214 ;  /* 0x000000040fd67825 */ /* 0x040fe200078e02d6 */
[----:B------:R-:W-:Y:S03]  /*1beb0*/  STL.64 [R1+0x428], R220 ;  /* 0x000428dc01007387 */ /* 0x000fe60000100a00 */
[----:B-1----:R-:W-:-:S04]  /*1bec0*/  IMAD.WIDE R12, R15, 0x4, R218 ;  /* 0x000000040f0c7825 */ /* 0x002fc800078e02da */
[C---:B------:R-:W-:Y:S01]  /*1bed0*/  IMAD.WIDE R2, R15.reuse, 0x4, R216 ;  /* 0x000000040f027825 */ /* 0x040fe200078e02d8 */
[----:B------:R1:W-:Y:S04]  /*1bee0*/  STL.64 [R1+0x420], R12 ;  /* 0x0004200c01007387 */ /* 0x0003e80000100a00 */
[----:B------:R1:W-:Y:S04]  /*1bef0*/  STL.64 [R1+0x418], R2 ;  /* 0x0004180201007387 */ /* 0x0003e80000100a00 */
[----:B------:R-:W-:Y:S01]  /*1bf00*/  STL.64 [R1+0x410], R214 ;  /* 0x000410d601007387 */ /* 0x000fe20000100a00 */
[----:B-1----:R-:W-:-:S04]  /*1bf10*/  IMAD.WIDE R12, R15, 0x4, R212 ;  /* 0x000000040f0c7825 */ /* 0x002fc800078e02d4 */
[C---:B------:R-:W-:Y:S02]  /*1bf20*/  IMAD.WIDE R2, R15.reuse, 0x4, R192 ;  /* 0x000000040f027825 */ /* 0x040fe400078e02c0 */
[----:B------:R-:W4:Y:S02]  /*1bf30*/  LDL.LU.64 R192, [R1+0x3a0] ;  /* 0x0003a00001c07983 */ /* 0x000f240000300a00 */
[C---:B------:R-:W-:Y:S02]  /*1bf40*/  IMAD.WIDE R208, R15.reuse, 0x4, R208 ;  /* 0x000000040fd07825 */ /* 0x040fe400078e02d0 */
[----:B------:R1:W-:Y:S04]  /*1bf50*/  STL.64 [R1+0x408], R12 ;  /* 0x0004080c01007387 */ /* 0x0003e80000100a00 */
[----:B------:R2:W-:Y:S01]  /*1bf60*/  STL.64 [R1+0x400], R2 ;  /* 0x0004000201007387 */ /* 0x0005e20000100a00 */
[----:B-1----:R-:W-:-:S05]  /*1bf70*/  IMAD.WIDE R12, R15, 0x4, R210 ;  /* 0x000000040f0c7825 */ /* 0x002fca00078e02d2 */
[----:B------:R1:W-:Y:S04]  /*1bf80*/  STL.64 [R1+0x3f8], R12 ;  /* 0x0003f80c01007387 */ /* 0x0003e80000100a00 */
[----:B------:R-:W-:Y:S01]  /*1bf90*/  STL.64 [R1+0x3f0], R208 ;  /* 0x0003f0d001007387 */ /* 0x000fe20000100a00 */
[----:B--2---:R-:W-:-:S04]  /*1bfa0*/  IMAD.WIDE R2, R15, 0x4, R206 ;  /* 0x000000040f027825 */ /* 0x004fc800078e02ce */
[C---:B-1----:R-:W-:Y:S02]  /*1bfb0*/  IMAD.WIDE R12, R15.reuse, 0x4, R188 ;  /* 0x000000040f0c7825 */ /* 0x042fe400078e02bc */
[----:B------:R-:W2:Y:S04]  /*1bfc0*/  LDL.LU.64 R188, [R1+0x398] ;  /* 0x0003980001bc7983 */ /* 0x000ea80000300a00 */
[----:B------:R1:W-:Y:S01]  /*1bfd0*/  STL.64 [R1+0x3e8], R2 ;  /* 0x0003e80201007387 */ /* 0x0003e20000100a00 */
[----:B------:R-:W-:-:S03]  /*1bfe0*/  IMAD.WIDE R202, R15, 0x4, R202 ;  /* 0x000000040fca7825 */ /* 0x000fc600078e02ca */
[----:B------:R3:W-:Y:S01]  /*1bff0*/  STL.64 [R1+0x3e0], R12 ;  /* 0x0003e00c01007387 */ /* 0x0007e20000100a00 */
[----:B-1----:R-:W-:-:S05]  /*1c000*/  IMAD.WIDE R2, R15, 0x4, R204 ;  /* 0x000000040f027825 */ /* 0x002fca00078e02cc */
[----:B------:R1:W-:Y:S04]  /*1c010*/  STL.64 [R1+0x3d8], R2 ;  /* 0x0003d80201007387 */ /* 0x0003e80000100a00 */
[----:B------:R-:W-:Y:S01]  /*1c020*/  STL.64 [R1+0x3d0], R202 ;  /* 0x0003d0ca01007387 */ /* 0x000fe20000100a00 */
[----:B---3--:R-:W-:-:S04]  /*1c030*/  IMAD.WIDE R12, R15, 0x4, R200 ;  /* 0x000000040f0c7825 */ /* 0x008fc800078e02c8 */
[C---:B-1----:R-:W-:Y:S02]  /*1c040*/  IMAD.WIDE R2, R15.reuse, 0x4, R190 ;  /* 0x000000040f027825 */ /* 0x042fe400078e02be */
[----:B------:R-:W3:Y:S04]  /*1c050*/  LDL.LU.64 R190, [R1+0x390] ;  /* 0x0003900001be7983 */ /* 0x000ee80000300a00 */
[----:B------:R4:W-:Y:S04]  /*1c060*/  STL.64 [R1+0x3c8], R12 ;  /* 0x0003c80c01007387 */ /* 0x0009e80000100a00 */
[----:B------:R1:W-:Y:S01]  /*1c070*/  STL.64 [R1+0x3c0], R2 ;  /* 0x0003c00201007387 */ /* 0x0003e20000100a00 */
[----:B----4-:R-:W-:-:S03]  /*1c080*/  IMAD.WIDE R12, R15, 0x4, R196 ;  /* 0x000000040f0c7825 */ /* 0x010fc600078e02c4 */
[----:B------:R-:W4:Y:S04]  /*1c090*/  LDL.LU.64 R196, [R1+0x388] ;  /* 0x0003880001c47983 */ /* 0x000f280000300a00 */
[----:B------:R-:W-:Y:S04]  /*1c0a0*/  STL.64 [R1+0x3b8], R12 ;  /* 0x0003b80c01007387 */ /* 0x000fe80000100a00 */
[----:B------:R-:W4:Y:S04]  /*1c0b0*/  LDL.LU.64 R238, [R1+0x380] ;  /* 0x0003800001ee7983 */ /* 0x000f280000300a00 */
[----:B------:R-:W4:Y:S01]  /*1c0c0*/  LDL.LU.64 R236, [R1+0x378] ;  /* 0x0003780001ec7983 */ /* 0x000f220000300a00 */
[----:B-1----:R-:W-:-:S05]  /*1c0d0*/  IMAD.WIDE R2, R15, 0x4, R198 ;  /* 0x000000040f027825 */ /* 0x002fca00078e02c6 */
[----:B------:R1:W-:Y:S04]  /*1c0e0*/  STL.64 [R1+0x3b0], R2 ;  /* 0x0003b00201007387 */ /* 0x0003e80000100a00 */
[----:B------:R-:W4:Y:S04]  /*1c0f0*/  LDL.LU.64 R234, [R1+0x370] ;  /* 0x0003700001ea7983 */ /* 0x000f280000300a00 */
[----:B------:R-:W4:Y:S04]  /*1c100*/  LDL.LU.64 R198, [R1+0x368] ;  /* 0x0003680001c67983 */ /* 0x000f280000300a00 */
[----:B------:R-:W4:Y:S04]  /*1c110*/  LDL.LU.64 R232, [R1+0x360] ;  /* 0x0003600001e87983 */ /* 0x000f280000300a00 */
[----:B------:R-:W4:Y:S01]  /*1c120*/  LDL.LU.64 R230, [R1+0x358] ;  /* 0x0003580001e67983 */ /* 0x000f220000300a00 */
[----:B-1----:R-:W-:-:S05]  /*1c130*/  IMAD.WIDE R2, R15, 0x4, R194 ;  /* 0x000000040f027825 */ /* 0x002fca00078e02c2 */
[----:B------:R1:W-:Y:S04]  /*1c140*/  STL.64 [R1+0x3a8], R2 ;  /* 0x0003a80201007387 */ /* 0x0003e80000100a00 */
[----:B------:R-:W4:Y:S04]  /*1c150*/  LDL.LU.64 R228, [R1+0x350] ;  /* 0x0003500001e47983 */ /* 0x000f280000300a00 */
        /* <DEDUP_REMOVED lines=17> */
[----:B--2---:R-:W-:-:S05]  /*1c270*/  IMAD.WIDE R2, R15, 0x4, R188 ;  /* 0x000000040f027825 */ /* 0x004fca00078e02bc */
[----:B------:R3:W-:Y:S04]  /*1c280*/  STL.64 [R1+0x398], R2 ;  /* 0x0003980201007387 */ /* 0x0007e80000100a00 */
[----:B------:R-:W2:Y:S04]  /*1c290*/  LDL.LU.64 R200, [R1+0x2d0] ;  /* 0x0002d00001c87983 */ /* 0x000ea80000300a00 */
[----:B------:R-:W2:Y:S01]  /*1c2a0*/  LDL.LU.64 R188, [R1+0x2c8] ;  /* 0x0002c80001bc7983 */ /* 0x000ea20000300a00 */
[----:B---3--:R-:W-:-:S03]  /*1c2b0*/  IMAD.WIDE R2, R15, 0x4, R190 ;  /* 0x000000040f027825 */ /* 0x008fc600078e02be */
[----:B------:R-:W3:Y:S04]  /*1c2c0*/  LDL.LU.64 R190, [R1+0x2c0] ;  /* 0x0002c00001be7983 */ /* 0x000ee80000300a00 */
[----:B------:R1:W-:Y:S01]  /*1c2d0*/  STL.64 [R1+0x390], R2 ;  /* 0x0003900201007387 */ /* 0x0003e20000100a00 */
[----:B----4-:R-:W-:-:S03]  /*1c2e0*/  IMAD.WIDE R12, R15, 0x4, R196 ;  /* 0x000000040f0c7825 */ /* 0x010fc600078e02c4 */
        /* <DEDUP_REMOVED lines=32> */
[C---:B------:R-:W-:Y:S02]  /*1c4f0*/  IMAD.WIDE R2, R15.reuse, 0x4, R194 ;  /* 0x000000040f027825 */ /* 0x040fe400078e02c2 */
[----:B------:R-:W4:Y:S02]  /*1c500*/  LDL.LU.64 R194, [R1+0x2a8] ;  /* 0x0002a80001c27983 */ /* 0x000f240000300a00 */
[C---:B------:R-:W-:Y:S02]  /*1c510*/  IMAD.WIDE R208, R15.reuse, 0x4, R208 ;  /* 0x000000040fd07825 */ /* 0x040fe400078e02d0 */
[----:B------:R1:W-:Y:S04]  /*1c520*/  STL.64 [R1+0x310], R12 ;  /* 0x0003100c01007387 */ /* 0x0003e80000100a00 */
[----:B------:R1:W-:Y:S02]  /*1c530*/  STL.64 [R1+0x308], R2 ;  /* 0x0003080201007387 */ /* 0x0003e40000100a00 */
[----:B-1----:R-:W-:-:S04]  /*1c540*/  IMAD.WIDE R12, R15, 0x4, R210 ;  /* 0x000000040f0c7825 */ /* 0x002fc800078e02d2 */
[C---:B------:R-:W-:Y:S01]  /*1c550*/  IMAD.WIDE R2, R15.reuse, 0x4, R206 ;  /* 0x000000040f027825 */ /* 0x040fe200078e02ce */
[----:B------:R1:W-:Y:S04]  /*1c560*/  STL.64 [R1+0x300], R12 ;  /* 0x0003000c01007387 */ /* 0x0003e80000100a00 */
[----:B------:R-:W-:Y:S01]  /*1c570*/  STL.64 [R1+0x2f8], R208 ;  /* 0x0002f8d001007387 */ /* 0x000fe20000100a00 */
[----:B-1----:R-:W-:-:S03]  /*1c580*/  IMAD.WIDE R12, R15, 0x4, R192 ;  /* 0x000000040f0c7825 */ /* 0x002fc600078e02c0 */
[----:B------:R-:W4:Y:S01]  /*1c590*/  LDL.LU.64 R192, [R1+0x2a0] ;  /* 0x0002a00001c07983 */ /* 0x000f220000300a00 */
[----:B------:R-:W-:-:S03]  /*1c5a0*/  IMAD.WIDE R202, R15, 0x4, R202 ;  /* 0x000000040fca7825 */ /* 0x000fc600078e02ca */
        /* <DEDUP_REMOVED lines=8> */
[----:B------:R3:W-:Y:S04]  /*1c630*/  STL.64 [R1+0x2d0], R12 ;  /* 0x0002d00c01007387 */ /* 0x0007e80000100a00 */
[----:B------:R4:W-:Y:S01]  /*1c640*/  STL.64 [R1+0x2c8], R2 ;  /* 0x0002c80201007387 */ /* 0x0009e20000100a00 */
[----:B---3--:R-:W-:-:S03]  /*1c650*/  IMAD.WIDE R12, R15, 0x4, R190 ;  /* 0x000000040f0c7825 */ /* 0x008fc600078e02be */
[----:B------:R-:W3:Y:S04]  /*1c660*/  LDL.LU.64 R190, [R1+0x290] ;  /* 0x0002900001be7983 */ /* 0x000ee80000300a00 */
[----:B------:R-:W-:Y:S04]  /*1c670*/  STL.64 [R1+0x2c0], R12 ;  /* 0x0002c00c01007387 */ /* 0x000fe80000100a00 */
[----:B------:R-:W3:Y:S04]  /*1c680*/  LDL.LU.64 R238, [R1+0x288] ;  /* 0x0002880001ee7983 */ /* 0x000ee80000300a00 */
[----:B------:R-:W3:Y:S01]  /*1c690*/  LDL.LU.64 R236, [R1+0x280] ;  /* 0x0002800001ec7983 */ /* 0x000ee20000300a00 */
[----:B----4-:R-:W-:-:S05]  /*1c6a0*/  IMAD.WIDE R2, R15, 0x4, R196 ;  /* 0x000000040f027825 */ /* 0x010fca00078e02c4 */
        /* <DEDUP_REMOVED lines=13> */
[----:B------:R-:W4:Y:S04]  /*1c780*/  LDL.64 R216, [R1+0x228] ;  /* 0x0002280001d87983 */ /* 0x000f280000100a00 */
[----:B------:R-:W4:Y:S04]  /*1c790*/  LDL.LU.64 R214, [R1+0x220] ;  /* 0x0002200001d67983 */ /* 0x000f280000300a00 */
[----:B------:R-:W4:Y:S04]  /*1c7a0*/  LDL.LU.64 R212, [R1+0x218] ;  /* 0x0002180001d47983 */ /* 0x000f280000300a00 */
[----:B------:R-:W4:Y:S04]  /*1c7b0*/  LDL.LU.64 R210, [R1+0x210] ;  /* 0x0002100001d27983 */ /* 0x000f280000300a00 */
[----:B------:R-:W4:Y:S04]  /*1c7c0*/  LDL.64 R208, [R1+0x208] ;  /* 0x0002080001d07983 */ /* 0x000f280000100a00 */
[----:B------:R-:W4:Y:S01]  /*1c7d0*/  LDL.LU.64 R206, [R1+0x200] ;  /* 0x0002000001ce7983 */ /* 0x000f220000300a00 */
[----:B-1----:R-:W-:-:S05]  /*1c7e0*/  IMAD.WIDE R2, R15, 0x4, R194 ;  /* 0x000000040f027825 */ /* 0x002fca00078e02c2 */
[----:B------:R1:W-:Y:S04]  /*1c7f0*/  STL.64 [R1+0x2a8], R2 ;  /* 0x0002a80201007387 */ /* 0x0003e80000100a00 */
[----:B------:R-:W4:Y:S04]  /*1c800*/  LDL.LU.64 R204, [R1+0x1f8] ;  /* 0x0001f80001cc7983 */ /* 0x000f280000300a00 */
[----:B------:R-:W4:Y:S04]  /*1c810*/  LDL.LU.64 R202, [R1+0x1f0] ;  /* 0x0001f00001ca7983 */ /* 0x000f280000300a00 */
[----:B------:R-:W4:Y:S04]  /*1c820*/  LDL.64 R200, [R1+0x1e8] ;  /* 0x0001e80001c87983 */ /* 0x000f280000100a00 */
[----:B------:R-:W4:Y:S01]  /*1c830*/  LDL.LU.64 R198, [R1+0x1e0] ;  /* 0x0001e00001c67983 */ /* 0x000f220000300a00 */
[----:B-1----:R-:W-:-:S05]  /*1c840*/  IMAD.WIDE R2, R15, 0x4, R192 ;  /* 0x000000040f027825 */ /* 0x002fca00078e02c0 */
[----:B------:R2:W-:Y:S04]  /*1c850*/  STL.64 [R1+0x2a0], R2 ;  /* 0x0002a00201007387 */ /* 0x0005e80000100a00 */
[----:B------:R-:W4:Y:S04]  /*1c860*/  LDL.LU.64 R194, [R1+0x1d8] ;  /* 0x0001d80001c27983 */ /* 0x000f280000300a00 */
[----:B------:R-:W4:Y:S01]  /*1c870*/  LDL.LU.64 R192, [R1+0x1d0] ;  /* 0x0001d00001c07983 */ /* 0x000f220000300a00 */
[----:B--2---:R-:W-:-:S03]  /*1c880*/  IMAD.WIDE R2, R15, 0x4, R188 ;  /* 0x000000040f027825 */ /* 0x004fc600078e02bc */
[----:B------:R-:W2:Y:S04]  /*1c890*/  LDL.64 R188, [R1+0x1c8] ;  /* 0x0001c80001bc7983 */ /* 0x000ea80000100a00 */
[----:B------:R1:W-:Y:S01]  /*1c8a0*/  STL.64 [R1+0x298], R2 ;  /* 0x0002980201007387 */ /* 0x0003e20000100a00 */
[----:B---3--:R-:W-:-:S03]  /*1c8b0*/  IMAD.WIDE R12, R15, 0x4, R190 ;  /* 0x000000040f0c7825 */ /* 0x008fc600078e02be */
[----:B------:R-:W3:Y:S01]  /*1c8c0*/  LDL.LU.64 R190, [R1+0x1c0] ;  /* 0x0001c00001be7983 */ /* 0x000ee20000300a00 */
[----:B-1----:R-:W-:-:S03]  /*1c8d0*/  IMAD.WIDE R2, R15, 0x4, R238 ;  /* 0x000000040f027825 */ /* 0x002fc600078e02ee */
[----:B------:R-:W-:Y:S01]  /*1c8e0*/  STL.64 [R1+0x290], R12 ;  /* 0x0002900c01007387 */ /* 0x000fe20000100a00 */
[----:B------:R-:W-:-:S03]  /*1c8f0*/  IMAD.WIDE R236, R15, 0x4, R236 ;  /* 0x000000040fec7825 */ /* 0x000fc600078e02ec */
[----:B------:R4:W-:Y:S04]  /*1c900*/  STL.64 [R1+0x288], R2 ;  /* 0x0002880201007387 */ /* 0x0009e80000100a00 */
[----:B------:R-:W-:Y:S01]  /*1c910*/  STL.64 [R1+0x280], R236 ;  /* 0x000280ec01007387 */ /* 0x000fe20000100a00 */
[----:B----4-:R-:W-:-:S03]  /*1c920*/  IMAD.WIDE R2, R15, 0x4, R196 ;  /* 0x000000040f027825 */ /* 0x010fc600078e02c4 */
[----:B------:R-:W4:Y:S01]  /*1c930*/  LDL.LU.64 R196, [R1+0x1b8] ;  /* 0x0001b80001c47983 */ /* 0x000f220000300a00 */
[----:B------:R-:W-:-:S04]  /*1c940*/  IMAD.WIDE R12, R15, 0x4, R234 ;  /* 0x000000040f0c7825 */ /* 0x000fc800078e02ea */
[C---:B------:R-:W-:Y:S01]  /*1c950*/  IMAD.WIDE R232, R15.reuse, 0x4, R232 ;  /* 0x000000040fe87825 */ /* 0x040fe200078e02e8 */
[----:B------:R-:W-:Y:S04]  /*1c960*/  STL.64 [R1+0x278], R12 ;  /* 0x0002780c01007387 */ /* 0x000fe80000100a00 */
        /* <DEDUP_REMOVED lines=12> */
[----:B------:R-:W-:Y:S04]  /*1ca30*/  STL.64 [R1+0x240], R12 ;  /* 0x0002400c01007387 */ /* 0x000fe80000100a00 */
        /* <DEDUP_REMOVED lines=9> */
[----:B------:R1:W-:Y:S04]  /*1cad0*/  STL.64 [R1+0x210], R2 ;  /* 0x0002100201007387 */ /* 0x0003e80000100a00 */
[----:B------:R-:W-:Y:S01]  /*1cae0*/  STL.64 [R1+0x200], R206 ;  /* 0x000200ce01007387 */ /* 0x000fe20000100a00 */
[----:B------:R-:W-:-:S04]  /*1caf0*/  IMAD.WIDE R204, R15, 0x4, R204 ;  /* 0x000000040fcc7825 */ /* 0x000fc800078e02cc */
[C---:B-1----:R-:W-:Y:S01]  /*1cb00*/  IMAD.WIDE R2, R15.reuse, 0x4, R202 ;  /* 0x000000040f027825 */ /* 0x042fe200078e02ca */
[----:B------:R-:W-:Y:S04]  /*1cb10*/  STL.64 [R1+0x1f8], R204 ;  /* 0x0001f8cc01007387 */ /* 0x000fe80000100a00 */
[----:B------:R1:W-:Y:S01]  /*1cb20*/  STL.64 [R1+0x1f0], R2 ;  /* 0x0001f00201007387 */ /* 0x0003e20000100a00 */
[----:B------:R-:W-:-:S05]  /*1cb30*/  IMAD.WIDE R198, R15, 0x4, R198 ;  /* 0x000000040fc67825 */ /* 0x000fca00078e02c6 */
[----:B------:R-:W-:Y:S01]  /*1cb40*/  STL.64 [R1+0x1e0], R198 ;  /* 0x0001e0c601007387 */ /* 0x000fe20000100a00 */
[----:B------:R-:W-:-:S04]  /*1cb50*/  IMAD.WIDE R246, R15, 0x4, R200 ;  /* 0x000000040ff67825 */ /* 0x000fc800078e02c8 */
[----:B-1----:R-:W-:-:S04]  /*1cb60*/  IMAD.WIDE R2, R15, 0x4, R194 ;  /* 0x000000040f027825 */ /* 0x002fc800078e02c2 */
[C---:B------:R-:W-:Y:S01]  /*1cb70*/  IMAD.WIDE R192, R15.reuse, 0x4, R192 ;  /* 0x000000040fc07825 */ /* 0x040fe200078e02c0 */
[----:B------:R2:W-:Y:S04]  /*1cb80*/  STL.64 [R1+0x1d8], R2 ;  /* 0x0001d80201007387 */ /* 0x0005e80000100a00 */
[----:B------:R3:W-:Y:S01]  /*1cb90*/  STL.64 [R1+0x1d0], R192 ;  /* 0x0001d0c001007387 */ /* 0x0007e20000100a00 */
[----:B------:R-:W-:-:S04]  /*1cba0*/  IMAD.WIDE R250, R15, 0x4, R208 ;  /* 0x000000040ffa7825 */ /* 0x000fc800078e02d0 */
[----:B------:R-:W-:-:S04]  /*1cbb0*/  IMAD.WIDE R12, R15, 0x4, R216 ;  /* 0x000000040f0c7825 */ /* 0x000fc800078e02d8 */
[C---:B--2---:R-:W-:Y:S02]  /*1cbc0*/  IMAD.WIDE R2, R15.reuse, 0x4, R188 ;  /* 0x000000040f027825 */ /* 0x044fe400078e02bc */
[----:B------:R-:W2:Y:S04]  /*1cbd0*/  LDL.LU.64 R188, [R1+0x1b0] ;  /* 0x0001b00001bc7983 */ /* 0x000ea80000300a00 */
[----:B------:R-:W2:Y:S01]  /*1cbe0*/  LDL.64 R244, [R1+0x1a8] ;  /* 0x0001a80001f47983 */ /* 0x000ea20000100a00 */
[----:B---3--:R-:W-:-:S03]  /*1cbf0*/  IMAD.WIDE R192, R15, 0x4, R190 ;  /* 0x000000040fc07825 */ /* 0x008fc600078e02be */
[----:B------:R-:W3:Y:S04]  /*1cc00*/  LDL.LU.64 R190, [R1+0x1a0] ;  /* 0x0001a00001be7983 */ /* 0x000ee80000300a00 */
[----:B------:R1:W-:Y:S04]  /*1cc10*/  STL.64 [R1+0x1c0], R192 ;  /* 0x0001c0c001007387 */ /* 0x0003e80000100a00 */
[----:B-1----:R-:W3:Y:S04]  /*1cc20*/  LDL.LU.64 R192, [R1+0x198] ;  /* 0x0001980001c07983 */ /* 0x002ee80000300a00 */
[----:B------:R-:W3:Y:S01]  /*1cc30*/  LDL.LU.64 R194, [R1+0x190] ;  /* 0x0001900001c27983 */ /* 0x000ee20000300a00 */
[----:B----4-:R-:W-:-:S03]  /*1cc40*/  IMAD.WIDE R200, R15, 0x4, R196 ;  /* 0x000000040fc87825 */ /* 0x010fc600078e02c4 */
[----:B------:R-:W4:Y:S04]  /*1cc50*/  LDL.LU.64 R196, [R1+0x188] ;  /* 0x0001880001c47983 */ /* 0x000f280000300a00 */
[----:B------:R-:W4:Y:S04]  /*1cc60*/  LDL.LU.64 R198, [R1+0x180] ;  /* 0x0001800001c67983 */ /* 0x000f280000300a00 */
[----:B------:R1:W-:Y:S04]  /*1cc70*/  STL.64 [R1+0x1b8], R200 ;  /* 0x0001b8c801007387 */ /* 0x0003e80000100a00 */
[----:B-1----:R-:W4:Y:S04]  /*1cc80*/  LDL.LU.64 R200, [R1+0x178] ;  /* 0x0001780001c87983 */ /* 0x002f280000300a00 */
        /* <DEDUP_REMOVED lines=21> */
[----:B------:R-:W-:-:S04]  /*1cde0*/  IMAD.WIDE R4, R15, 0x4, R4 ;  /* 0x000000040f047825 */ /* 0x000fc800078e0204 */
[----:B------:R-:W-:-:S04]  /*1cdf0*/  IMAD.WIDE R6, R15, 0x4, R6 ;  /* 0x000000040f067825 */ /* 0x000fc800078e0206 */
[----:B------:R-:W-:-:S04]  /*1ce00*/  IMAD.WIDE R8, R15, 0x4, R8 ;  /* 0x000000040f087825 */ /* 0x000fc800078e0208 */
[----:B------:R-:W-:-:S04]  /*1ce10*/  IMAD.WIDE R10, R15, 0x4, R10 ;  /* 0x000000040f0a7825 */ /* 0x000fc800078e020a */
[----:B------:R-:W-:-:S04]  /*1ce20*/  IMAD.WIDE R16, R15, 0x4, R16 ;  /* 0x000000040f107825 */ /* 0x000fc800078e0210 */
[----:B--2---:R-:W-:-:S05]  /*1ce30*/  IMAD.WIDE R188, R15, 0x4, R188 ;  /* 0x000000040fbc7825 */ /* 0x004fca00078e02bc */
[----:B------:R1:W-:Y:S04]  /*1ce40*/  STL.64 [R1+0x1b0], R188 ;  /* 0x0001b0bc01007387 */ /* 0x0003e80000100a00 */
[----:B-1----:R-:W2:Y:S01]  /*1ce50*/  LDL.LU.64 R188, [R1+0xf40] ;  /* 0x000f400001bc7983 */ /* 0x002ea20000300a00 */
[----:B---3--:R-:W-:-:S05]  /*1ce60*/  IMAD.WIDE R190, R15, 0x4, R190 ;  /* 0x000000040fbe7825 */ /* 0x008fca00078e02be */
[----:B------:R1:W-:Y:S01]  /*1ce70*/  STL.64 [R1+0x1a0], R190 ;  /* 0x0001a0be01007387 */ /* 0x0003e20000100a00 */
[----:B------:R-:W-:-:S03]  /*1ce80*/  IMAD.WIDE R192, R15, 0x4, R192 ;  /* 0x000000040fc07825 */ /* 0x000fc600078e02c0 */
[----:B-1----:R-:W3:Y:S01]  /*1ce90*/  LDL.LU.64 R190, [R1+0xf38] ;  /* 0x000f380001be7983 */ /* 0x002ee20000300a00 */
[----:B------:R-:W-:-:S03]  /*1cea0*/  IMAD.WIDE R194, R15, 0x4, R194 ;  /* 0x000000040fc27825 */ /* 0x000fc600078e02c2 */
[----:B------:R1:W-:Y:S01]  /*1ceb0*/  STL.64 [R1+0x198], R192 ;  /* 0x000198c001007387 */ /* 0x0003e20000100a00 */
[----:B----4-:R-:W-:-:S03]  /*1cec0*/  IMAD.WIDE R196, R15, 0x4, R196 ;  /* 0x000000040fc47825 */ /* 0x010fc600078e02c4 */
[----:B-1----:R-:W4:Y:S01]  /*1ced0*/  LDL.LU.64 R192, [R1+0xf30] ;  /* 0x000f300001c07983 */ /* 0x002f220000300a00 */
[----:B------:R-:W-:-:S03]  /*1cee0*/  IMAD.WIDE R198, R15, 0x4, R198 ;  /* 0x000000040fc67825 */ /* 0x000fc600078e02c6 */
[----:B------:R1:W-:Y:S04]  /*1cef0*/  STL.64 [R1+0x190], R194 ;  /* 0x000190c201007387 */ /* 0x0003e80000100a00 */
[----:B-1----:R-:W2:Y:S01]  /*1cf00*/  LDL.LU.64 R194, [R1+0xf28] ;  /* 0x000f280001c27983 */ /* 0x002ea20000300a00 */
[----:B------:R-:W-:-:S03]  /*1cf10*/  IMAD.WIDE R200, R15, 0x4, R200 ;  /* 0x000000040fc87825 */ /* 0x000fc600078e02c8 */
[----:B------:R1:W-:Y:S01]  /*1cf20*/  STL.64 [R1+0x188], R196 ;  /* 0x000188c401007387 */ /* 0x0003e20000100a00 */
[----:B------:R-:W-:-:S04]  /*1cf30*/  IMAD.WIDE R202, R15, 0x4, R202 ;  /* 0x000000040fca7825 */ /* 0x000fc800078e02ca */
[C---:B------:R-:W-:Y:S01]  /*1cf40*/  IMAD.WIDE R204, R15.reuse, 0x4, R204 ;  /* 0x000000040fcc7825 */ /* 0x040fe200078e02cc */
[----:B-1----:R-:W2:Y:S03]  /*1cf50*/  LDL.LU.64 R196, [R1+0xf20] ;  /* 0x000f200001c47983 */ /* 0x002ea60000300a00 */
[C---:B------:R-:W-:Y:S01]  /*1cf60*/  IMAD.WIDE R206, R15.reuse, 0x4, R206 ;  /* 0x000000040fce7825 */ /* 0x040fe200078e02ce */
[----:B------:R1:W-:Y:S03]  /*1cf70*/  STL.64 [R1+0x180], R198 ;  /* 0x000180c601007387 */ /* 0x0003e60000100a00 */
[----:B------:R-:W-:-:S04]  /*1cf80*/  IMAD.WIDE R208, R15, 0x4, R208 ;  /* 0x000000040fd07825 */ /* 0x000fc800078e02d0 */
[C---:B------:R-:W-:Y:S01]  /*1cf90*/  IMAD.WIDE R210, R15.reuse, 0x4, R210 ;  /* 0x000000040fd27825 */ /* 0x040fe200078e02d2 */
[----:B-1----:R-:W2:Y:S04]  /*1cfa0*/  LDL.LU.64 R198, [R1+0xf18] ;  /* 0x000f180001c67983 */ /* 0x002ea80000300a00 */
[----:B------:R1:W-:Y:S01]  /*1cfb0*/  STL.64 [R1+0x178], R200 ;  /* 0x000178c801007387 */ /* 0x0003e20000100a00 */
[----:B------:R-:W-:-:S03]  /*1cfc0*/  IMAD.WIDE R212, R15, 0x4, R212 ;  /* 0x000000040fd47825 */ /* 0x000fc600078e02d4 */
        /* <DEDUP_REMOVED lines=49> */
[----:B------:R1:W-:Y:S04]  /*1d2e0*/  STL.64 [R1+0x560], R234 ;  /* 0x000560ea01007387 */ /* 0x0003e80000100a00 */
        /* <DEDUP_REMOVED lines=9> */
[----:B------:R1:W-:Y:S02]  /*1d380*/  STL.64 [R1+0x588], R4 ;  /* 0x0005880401007387 */ /* 0x0003e40000100a00 */
[----:B-1----:R-:W-:-:S02]  /*1d390*/  IMAD.MOV.U32 R4, RZ, RZ, R244 ;  /* 0x000000ffff047224 */ /* 0x002fc400078e00f4 */
[----:B------:R-:W-:Y:S02]  /*1d3a0*/  IMAD.MOV.U32 R5, RZ, RZ, R245 ;  /* 0x000000ffff057224 */ /* 0x000fe400078e00f5 */
[----:B------:R-:W2:Y:S04]  /*1d3b0*/  LDL.LU.64 R244, [R1+0xe60] ;  /* 0x000e600001f47983 */ /* 0x000ea80000300a00 */
[----:B------:R1:W-:Y:S04]  /*1d3c0*/  STL.64 [R1+0x590], R6 ;  /* 0x0005900601007387 */ /* 0x0003e80000100a00 */
[----:B-1----:R-:W2:Y:S04]  /*1d3d0*/  LDL.64 R6, [R1+0x480] ;  /* 0x0004800001067983 */ /* 0x002ea80000100a00 */
        /* <DEDUP_REMOVED lines=9> */
[----:B------:R-:W2:Y:S01]  /*1d470*/  LDL.LU.64 R2, [R1+0xe50] ;  /* 0x000e500001027983 */ /* 0x000ea20000300a00 */
[----:B------:R-:W-:-:S05]  /*1d480*/  IMAD.WIDE R18, R15, 0x4, R18 ;  /* 0x000000040f127825 */ /* 0x000fca00078e0212 */
[----:B------:R1:W-:Y:S02]  /*1d490*/  STL.64 [R1+0x5b0], R18 ;  /* 0x0005b01201007387 */ /* 0x0003e40000100a00 */
[----:B-1----:R-:W-:-:S04]  /*1d4a0*/  IMAD.WIDE R18, R15, 0x4, R20 ;  /* 0x000000040f127825 */ /* 0x002fc800078e0214 */
[C---:B------:R-:W-:Y:S01]  /*1d4b0*/  IMAD.WIDE R20, R15.reuse, 0x4, R22 ;  /* 0x000000040f147825 */ /* 0x040fe200078e0216 */
[----:B------:R1:W-:Y:S03]  /*1d4c0*/  STL.64 [R1+0x5b8], R18 ;  /* 0x0005b81201007387 */ /* 0x0003e60000100a00 */
[C---:B------:R-:W-:Y:S01]  /*1d4d0*/  IMAD.WIDE R22, R15.reuse, 0x4, R24 ;  /* 0x000000040f167825 */ /* 0x040fe200078e0218 */
[----:B------:R3:W-:Y:S04]  /*1d4e0*/  STL.64 [R1+0x5c0], R20 ;  /* 0x0005c01401007387 */ /* 0x0007e80000100a00 */
[----:B------:R4:W-:Y:S01]  /*1d4f0*/  STL.64 [R1+0x5c8], R22 ;  /* 0x0005c81601007387 */ /* 0x0009e20000100a00 */
[----:B-1----:R-:W-:-:S04]  /*1d500*/  IMAD.WIDE R18, R15, 0x4, R26 ;  /* 0x000000040f127825 */ /* 0x002fc800078e021a */
[C---:B---3--:R-:W-:Y:S01]  /*1d510*/  IMAD.WIDE R20, R15.reuse, 0x4, R28 ;  /* 0x000000040f147825 */ /* 0x048fe200078e021c */
[----:B------:R1:W-:Y:S03]  /*1d520*/  STL.64 [R1+0x5d0], R18 ;  /* 0x0005d01201007387 */ /* 0x0003e60000100a00 */
[C---:B----4-:R-:W-:Y:S01]  /*1d530*/  IMAD.WIDE R22, R15.reuse, 0x4, R30 ;  /* 0x000000040f167825 */ /* 0x050fe200078e021e */
[----:B------:R3:W-:Y:S04]  /*1d540*/  STL.64 [R1+0x5d8], R20 ;  /* 0x0005d81401007387 */ /* 0x0007e80000100a00 */
[----:B------:R4:W-:Y:S01]  /*1d550*/  STL.64 [R1+0x5e0], R22 ;  /* 0x0005e01601007387 */ /* 0x0009e20000100a00 */
[----:B-1----:R-:W-:-:S04]  /*1d560*/  IMAD.WIDE R18, R15, 0x4, R32 ;  /* 0x000000040f127825 */ /* 0x002fc800078e0220 */
[C---:B---3--:R-:W-:Y:S01]  /*1d570*/  IMAD.WIDE R20, R15.reuse, 0x4, R34 ;  /* 0x000000040f147825 */ /* 0x048fe200078e0222 */
[----:B------:R1:W-:Y:S04]  /*1d580*/  STL.64 [R1+0x5e8], R18 ;  /* 0x0005e81201007387 */ /* 0x0003e80000100a00 */
[----:B------:R3:W-:Y:S01]  /*1d590*/  STL.64 [R1+0x5f0], R20 ;  /* 0x0005f01401007387 */ /* 0x0007e20000100a00 */
[----:B----4-:R-:W-:-:S04]  /*1d5a0*/  IMAD.WIDE R22, R15, 0x4, R40 ;  /* 0x000000040f167825 */ /* 0x010fc800078e0228 */
[----:B-1----:R-:W-:Y:S01]  /*1d5b0*/  IMAD.MOV.U32 R18, RZ, RZ, R16 ;  /* 0x000000ffff127224 */ /* 0x002fe200078e0010 */
[----:B------:R-:W-:Y:S01]  /*1d5c0*/  MOV R19, R17 ;  /* 0x0000001100137202 */ /* 0x000fe20000000f00 */
[----:B------:R-:W-:Y:S02]  /*1d5d0*/  IMAD.MOV.U32 R16, RZ, RZ, R8 ;  /* 0x000000ffff107224 */ /* 0x000fe400078e0008 */
[----:B------:R-:W-:Y:S02]  /*1d5e0*/  IMAD.MOV.U32 R17, RZ, RZ, R9 ;  /* 0x000000ffff117224 */ /* 0x000fe400078e0009 */
[----:B------:R-:W-:Y:S02]  /*1d5f0*/  IMAD.MOV.U32 R8, RZ, RZ, R12 ;  /* 0x000000ffff087224 */ /* 0x000fe400078e000c */
[----:B------:R-:W-:Y:S02]  /*1d600*/  IMAD.MOV.U32 R9, RZ, RZ, R13 ;  /* 0x000000ffff097224 */ /* 0x000fe400078e000d */
[----:B------:R-:W-:-:S04]  /*1d610*/  IMAD.WIDE R12, R15, 0x4, R36 ;  /* 0x000000040f0c7825 */ /* 0x000fc800078e0224 */
[C---:B---3--:R-:W-:Y:S01]  /*1d620*/  IMAD.WIDE R20, R15.reuse, 0x4, R38 ;  /* 0x000000040f147825 */ /* 0x048fe200078e0226 */
[----:B------:R1:W-:Y:S04]  /*1d630*/  STL.64 [R1+0x5f8], R12 ;  /* 0x0005f80c01007387 */ /* 0x0003e80000100a00 */
[----:B------:R3:W-:Y:S04]  /*1d640*/  STL.64 [R1+0x600], R20 ;  /* 0x0006001401007387 */ /* 0x0007e80000100a00 */
[----:B------:R4:W-:Y:S01]  /*1d650*/  STL.64 [R1+0x608], R22 ;  /* 0x0006081601007387 */ /* 0x0009e20000100a00 */
[----:B-1----:R-:W-:-:S04]  /*1d660*/  IMAD.WIDE R12, R15, 0x4, R42 ;  /* 0x000000040f0c7825 */ /* 0x002fc800078e022a */
[C---:B---3--:R-:W-:Y:S02]  /*1d670*/  IMAD.WIDE R20, R15.reuse, 0x4, R44 ;  /* 0x000000040f147825 */ /* 0x048fe400078e022c */
[----:B------:R-:W3:Y:S04]  /*1d680*/  LDL.64 R44, [R1+0x88] ;  /* 0x00008800012c7983 */ /* 0x000ee80000100a00 */
[----:B------:R1:W-:Y:S04]  /*1d690*/  STL.64 [R1+0x610], R12 ;  /* 0x0006100c01007387 */ /* 0x0003e80000100a00 */
[----:B------:R1:W-:Y:S01]  /*1d6a0*/  STL.64 [R1+0x618], R20 ;  /* 0x0006181401007387 */ /* 0x0003e20000100a00 */
[----:B----4-:R-:W-:-:S04]  /*1d6b0*/  IMAD.WIDE R22, R15, 0x4, R52 ;  /* 0x000000040f167825 */ /* 0x010fc800078e0234 */
[C---:B-1----:R-:W-:Y:S02]  /*1d6c0*/  IMAD.WIDE R12, R15.reuse, 0x4, R46 ;  /* 0x000000040f0c7825 */ /* 0x042fe400078e022e */
[----:B------:R-:W4:Y:S02]  /*1d6d0*/  LDL.64 R46, [R1+0x80] ;  /* 0x00008000012e7983 */ /* 0x000f240000100a00 */
[C---:B------:R-:W-:Y:S02]  /*1d6e0*/  IMAD.WIDE R20, R15.reuse, 0x4, R48 ;  /* 0x000000040f147825 */ /* 0x040fe400078e0230 */
[----:B------:R1:W-:Y:S04]  /*1d6f0*/  STL.64 [R1+0x620], R12 ;  /* 0x0006200c01007387 */ /* 0x0003e80000100a00 */
[----:B------:R1:W-:Y:S01]  /*1d700*/  STL.64 [R1+0x628], R20 ;  /* 0x0006281401007387 */ /* 0x0003e20000100a00 */
[----:B------:R-:W-:-:S04]  /*1d710*/  IMAD.WIDE R24, R15, 0x4, R58 ;  /* 0x000000040f187825 */ /* 0x000fc800078e023a */
[----:B-1----:R-:W-:-:S04]  /*1d720*/  IMAD.WIDE R12, R15, 0x4, R50 ;  /* 0x000000040f0c7825 */ /* 0x002fc800078e0232 */
[C---:B------:R-:W-:Y:S01]  /*1d730*/  IMAD.WIDE R20, R15.reuse, 0x4, R54 ;  /* 0x000000040f147825 */ /* 0x040fe200078e0236 */
[----:B------:R1:W-:Y:S04]  /*1d740*/  STL.64 [R1+0x630], R12 ;  /* 0x0006300c01007387 */ /* 0x0003e80000100a00 */
[----:B------:R1:W-:Y:S04]  /*1d750*/  STL.64 [R1+0x638], R22 ;  /* 0x0006381601007387 */ /* 0x0003e80000100a00 */
[----:B------:R1:W-:Y:S02]  /*1d760*/  STL.64 [R1+0x640], R20 ;  /* 0x0006401401007387 */ /* 0x0003e40000100a00 */
[----:B-1----:R-:W-:-:S02]  /*1d770*/  IMAD.WIDE R12, R15, 0x4, R56 ;  /* 0x000000040f0c7825 */ /* 0x002fc400078e0238 */
[----:B------:R-:W-:Y:S02]  /*1d780*/  STL.64 [R1+0x650], R24 ;  /* 0x0006501801007387 */ /* 0x000fe40000100a00 */
[C---:B------:R-:W-:Y:S02]  /*1d790*/  IMAD.WIDE R22, R15.reuse, 0x4, R60 ;  /* 0x000000040f167825 */ /* 0x040fe400078e023c */
[----:B------:R-:W-:Y:S02]  /*1d7a0*/  STL.64 [R1+0x648], R12 ;  /* 0x0006480c01007387 */ /* 0x000fe40000100a00 */
[C---:B------:R-:W-:Y:S02]  /*1d7b0*/  IMAD.WIDE R20, R15.reuse, 0x4, R62 ;  /* 0x000000040f147825 */ /* 0x040fe400078e023e */
[----:B------:R1:W-:Y:S02]  /*1d7c0*/  STL.64 [R1+0x658], R22 ;  /* 0x0006581601007387 */ /* 0x0003e40000100a00 */
[----:B------:R-:W-:-:S02]  /*1d7d0*/  IMAD.WIDE R64, R15, 0x4, R64 ;  /* 0x000000040f407825 */ /* 0x000fc400078e0240 */
[----:B------:R1:W-:Y:S04]  /*1d7e0*/  STL.64 [R1+0xde0], R12 ;  /* 0x000de00c01007387 */ /* 0x0003e80000100a00 */
[----:B------:R1:W-:Y:S02]  /*1d7f0*/  STL.64 [R1+0x660], R20 ;  /* 0x0006601401007387 */ /* 0x0003e40000100a00 */
[----:B-1----:R-:W-:-:S04]  /*1d800*/  IMAD.WIDE R22, R15, 0x4, R66 ;  /* 0x000000040f167825 */ /* 0x002fc800078e0242 */
[C---:B------:R-:W-:Y:S01]  /*1d810*/  IMAD.WIDE R12, R15.reuse, 0x4, R70 ;  /* 0x000000040f0c7825 */ /* 0x040fe200078e0246 */
[----:B------:R-:W-:Y:S03]  /*1d820*/  STL.64 [R1+0x670], R22 ;  /* 0x0006701601007387 */ /* 0x000fe60000100a00 */
[C---:B------:R-:W-:Y:S01]  /*1d830*/  IMAD.WIDE R20, R15.reuse, 0x4, R68 ;  /* 0x000000040f147825 */ /* 0x040fe200078e0244 */
[----:B------:R-:W-:Y:S04]  /*1d840*/  STL.64 [R1+0x668], R64 ;  /* 0x0006684001007387 */ /* 0x000fe80000100a00 */
[----:B------:R1:W-:Y:S04]  /*1d850*/  STL.64 [R1+0x678], R20 ;  /* 0x0006781401007387 */ /* 0x0003e80000100a00 */
[----:B------:R-:W-:Y:S04]  /*1d860*/  STL.64 [R1+0xde8], R64 ;  /* 0x000de84001007387 */ /* 0x000fe80000100a00 */
[----:B------:R1:W-:Y:S02]  /*1d870*/  STL.64 [R1+0x680], R12 ;  /* 0x0006800c01007387 */ /* 0x0003e40000100a00 */
[----:B-1----:R-:W-:-:S04]  /*1d880*/  IMAD.WIDE R20, R15, 0x4, R74 ;  /* 0x000000040f147825 */ /* 0x002fc800078e024a */
[----:B------:R-:W-:-:S04]  /*1d890*/  IMAD.WIDE R72, R15, 0x4, R72 ;  /* 0x000000040f487825 */ /* 0x000fc800078e0248 */
[C---:B------:R-:W-:Y:S01]  /*1d8a0*/  IMAD.WIDE R12, R15.reuse, 0x4, R76 ;  /* 0x000000040f0c7825 */ /* 0x040fe200078e024c */
[----:B------:R-:W-:Y:S04]  /*1d8b0*/  STL.64 [R1+0x690], R20 ;  /* 0x0006901401007387 */ /* 0x000fe80000100a00 */
[----:B------:R1:W-:Y:S01]  /*1d8c0*/  STL.64 [R1+0x698], R12 ;  /* 0x0006980c01007387 */ /* 0x0003e20000100a00 */
[----:B------:R-:W-:-:S03]  /*1d8d0*/  IMAD.WIDE R24, R15, 0x4, R82 ;  /* 0x000000040f187825 */ /* 0x000fc600078e0252 */
[----:B------:R-:W2:Y:S01]  /*1d8e0*/  LDL.64 R76, [R1+0x8] ;  /* 0x00000800014c7983 */ /* 0x000ea20000100a00 */
[----:B------:R-:W-:-:S03]  /*1d8f0*/  IMAD.WIDE R80, R15, 0x4, R80 ;  /* 0x000000040f507825 */ /* 0x000fc600078e0250 */
[----:B------:R-:W-:Y:S01]  /*1d900*/  STL.64 [R1+0x688], R72 ;  /* 0x0006884801007387 */ /* 0x000fe20000100a00 */
[----:B-1----:R-:W-:-:S03]  /*1d910*/  IMAD.WIDE R12, R15, 0x4, R78 ;  /* 0x000000040f0c7825 */ /* 0x002fc600078e024e */
[----:B------:R-:W-:Y:S01]  /*1d920*/  STL.64 [R1+0xdf0], R72 ;  /* 0x000df04801007387 */ /* 0x000fe20000100a00 */
[----:B------:R-:W-:-:S03]  /*1d930*/  IMAD.WIDE R22, R15, 0x4, R84 ;  /* 0x000000040f167825 */ /* 0x000fc600078e0254 */
[----:B------:R-:W2:Y:S04]  /*1d940*/  LDL.64 R78, [R1+0x90] ;  /* 0x00009000014e7983 */ /* 0x000ea80000100a00 */
[----:B------:R1:W-:Y:S01]  /*1d950*/  STL.64 [R1+0x6a0], R12 ;  /* 0x0006a00c01007387 */ /* 0x0003e20000100a00 */
[----:B------:R-:W-:-:S03]  /*1d960*/  IMAD.WIDE R56, R15, 0x4, R88 ;  /* 0x000000040f387825 */ /* 0x000fc600078e0258 */
[----:B------:R-:W-:Y:S04]  /*1d970*/  STL.64 [R1+0x6b0], R24 ;  /* 0x0006b01801007387 */ /* 0x000fe80000100a00 */
[----:B------:R-:W-:Y:S01]  /*1d980*/  STL.64 [R1+0x6a8], R80 ;  /* 0x0006a85001007387 */ /* 0x000fe20000100a00 */
[----:B-1----:R-:W-:-:S03]  /*1d990*/  IMAD.WIDE R12, R15, 0x4, R86 ;  /* 0x000000040f0c7825 */ /* 0x002fc600078e0256 */
[----:B------:R1:W-:Y:S04]  /*1d9a0*/  STL.64 [R1+0x6b8], R22 ;  /* 0x0006b81601007387 */ /* 0x0003e80000100a00 */
[----:B------:R-:W-:Y:S04]  /*1d9b0*/  STL.64 [R1+0xdf8], R80 ;  /* 0x000df85001007387 */ /* 0x000fe80000100a00 */
[----:B------:R1:W-:Y:S02]  /*1d9c0*/  STL.64 [R1+0x6c0], R12 ;  /* 0x0006c00c01007387 */ /* 0x0003e40000100a00 */
[----:B-1----:R-:W-:-:S02]  /*1d9d0*/  IMAD.WIDE R22, R15, 0x4, R90 ;  /* 0x000000040f167825 */ /* 0x002fc400078e025a */
[----:B------:R-:W3:Y:S04]  /*1d9e0*/  LDL.64 R88, [R1+0x4e0] ;  /* 0x0004e00001587983 */ /* 0x000ee80000100a00 */
[----:B------:R-:W-:Y:S01]  /*1d9f0*/  STL.64 [R1+0x6c8], R56 ;  /* 0x0006c83801007387 */ /* 0x000fe20000100a00 */
[----:B------:R-:W-:-:S03]  /*1da00*/  IMAD.WIDE R12, R15, 0x4, R92 ;  /* 0x000000040f0c7825 */ /* 0x000fc600078e025c */
[----:B------:R1:W-:Y:S04]  /*1da10*/  STL.64 [R1+0x6d0], R22 ;  /* 0x0006d01601007387 */ /* 0x0003e80000100a00 */
[----:B------:R-:W-:Y:S01]  /*1da20*/  STL.64 [R1+0xe00], R56 ;  /* 0x000e003801007387 */ /* 0x000fe20000100a00 */
[----:B------:R-:W-:-:S03]  /*1da30*/  IMAD.WIDE R24, R15, 0x4, R98 ;  /* 0x000000040f187825 */ /* 0x000fc600078e0262 */
[----:B------:R1:W-:Y:S01]  /*1da40*/  STL.64 [R1+0x6d8], R12 ;  /* 0x0006d80c01007387 */ /* 0x0003e20000100a00 */
[----:B------:R-:W-:-:S04]  /*1da50*/  IMAD.WIDE R54, R15, 0x4, R96 ;  /* 0x000000040f367825 */ /* 0x000fc800078e0260 */
[----:B-1----:R-:W-:-:S04]  /*1da60*/  IMAD.WIDE R22, R15, 0x4, R100 ;  /* 0x000000040f167825 */ /* 0x002fc800078e0264 */
[----:B------:R-:W-:-:S05]  /*1da70*/  IMAD.WIDE R12, R15, 0x4, R94 ;  /* 0x000000040f0c7825 */ /* 0x000fca00078e025e */
[----:B------:R1:W-:Y:S01]  /*1da80*/  STL.64 [R1+0x6e0], R12 ;  /* 0x0006e00c01007387 */ /* 0x0003e20000100a00 */
[----:B------:R-:W-:-:S03]  /*1da90*/  IMAD.MOV.U32 R20, RZ, RZ, R18 ;  /* 0x000000ffff147224 */ /* 0x000fc600078e0012 */
[----:B------:R-:W-:Y:S01]  /*1daa0*/  STL.64 [R1+0x6f0], R24 ;  /* 0x0006f01801007387 */ /* 0x000fe20000100a00 */
[----:B------:R-:W-:-:S03]  /*1dab0*/  IMAD.MOV.U32 R21, RZ, RZ, R19 ;  /* 0x000000ffff157224 */ /* 0x000fc600078e0013 */
[----:B------:R-:W-:Y:S01]  /*1dac0*/  STL.64 [R1+0x6e8], R54 ;  /* 0x0006e83601007387 */ /* 0x000fe20000100a00 */
[----:B-1----:R-:W-:-:S03]  /*1dad0*/  IMAD.WIDE R12, R15, 0x4, R102 ;  /* 0x000000040f0c7825 */ /* 0x002fc600078e0266 */
[----:B------:R-:W-:Y:S01]  /*1dae0*/  STL.64 [R1+0x6f8], R22 ;  /* 0x0006f81601007387 */ /* 0x000fe20000100a00 */
[----:B------:R-:W-:-:S03]  /*1daf0*/  IMAD.MOV.U32 R18, RZ, RZ, R16 ;  /* 0x000000ffff127224 */ /* 0x000fc600078e0010 */
[----:B------:R-:W-:Y:S01]  /*1db00*/  STL.64 [R1+0xe08], R54 ;  /* 0x000e083601007387 */ /* 0x000fe20000100a00 */
[----:B------:R-:W-:Y:S02]  /*1db10*/  IMAD.MOV.U32 R19, RZ, RZ, R17 ;  /* 0x000000ffff137224 */ /* 0x000fe400078e0011 */
[----:B------:R-:W-:Y:S01]  /*1db20*/  IMAD.MOV.U32 R16, RZ, RZ, R8 ;  /* 0x000000ffff107224 */ /* 0x000fe200078e0008 */
[----:B------:R1:W-:Y:S01]  /*1db30*/  STL.64 [R1+0x700], R12 ;  /* 0x0007000c01007387 */ /* 0x0003e20000100a00 */
[----:B------:R-:W-:Y:S02]  /*1db40*/  IMAD.MOV.U32 R17, RZ, RZ, R9 ;  /* 0x000000ffff117224 */ /* 0x000fe400078e0009 */
[----:B------:R-:W-:Y:S02]  /*1db50*/  IMAD.MOV.U32 R8, RZ, RZ, R250 ;  /* 0x000000ffff087224 */ /* 0x000fe400078e00fa */
[----:B------:R-:W-:Y:S02]  /*1db60*/  IMAD.MOV.U32 R9, RZ, RZ, R251 ;  /* 0x000000ffff097224 */ /* 0x000fe400078e00fb */
[----:B------:R-:W-:-:S04]  /*1db70*/  IMAD.WIDE R104, R15, 0x4, R104 ;  /* 0x000000040f687825 */ /* 0x000fc800078e0268 */
[----:B-1----:R-:W-:-:S04]  /*1db80*/  IMAD.WIDE R12, R15, 0x4, R108 ;  /* 0x000000040f0c7825 */ /* 0x002fc800078e026c */
[C---:B------:R-:W-:Y:S01]  /*1db90*/  IMAD.WIDE R250, R15.reuse, 0x4, R106 ;  /* 0x000000040ffa7825 */ /* 0x040fe200078e026a */
[----:B------:R1:W-:Y:S03]  /*1dba0*/  STL.64 [R1+0x718], R12 ;  /* 0x0007180c01007387 */ /* 0x0003e60000100a00 */
[C---:B------:R-:W-:Y:S01]  /*1dbb0*/  IMAD.WIDE R56, R15.reuse, 0x4, R110 ;  /* 0x000000040f387825 */ /* 0x040fe200078e026e */
[----:B------:R-:W-:Y:S03]  /*1dbc0*/  STL.64 [R1+0x708], R104 ;  /* 0x0007086801007387 */ /* 0x000fe60000100a00 */
[C---:B------:R-:W-:Y:S01]  /*1dbd0*/  IMAD.WIDE R108, R15.reuse, 0x4, R114 ;  /* 0x000000040f6c7825 */ /* 0x040fe200078e0272 */
[----:B------:R-:W-:Y:S03]  /*1dbe0*/  STL.64 [R1+0x710], R250 ;  /* 0x000710fa01007387 */ /* 0x000fe60000100a00 */
[C---:B------:R-:W-:Y:S01]  /*1dbf0*/  IMAD.WIDE R52, R15.reuse, 0x4, R112 ;  /* 0x000000040f347825 */ /* 0x040fe200078e0270 */
[----:B------:R-:W-:Y:S03]  /*1dc00*/  STL.64 [R1+0xe10], R104 ;  /* 0x000e106801007387 */ /* 0x000fe60000100a00 */
[C---:B------:R-:W-:Y:S01]  /*1dc10*/  IMAD.WIDE R114, R15.reuse, 0x4, R116 ;  /* 0x000000040f727825 */ /* 0x040fe200078e0274 */
[----:B------:R-:W-:Y:S03]  /*1dc20*/  STL.64 [R1+0x720], R56 ;  /* 0x0007203801007387 */ /* 0x000fe60000100a00 */
[C---:B------:R-:W-:Y:S01]  /*1dc30*/  IMAD.WIDE R80, R15.reuse, 0x4, R118 ;  /* 0x000000040f507825 */ /* 0x040fe200078e0276 */
[----:B------:R-:W-:Y:S04]  /*1dc40*/  STL.64 [R1+0xe18], R56 ;  /* 0x000e183801007387 */ /* 0x000fe80000100a00 */
[----:B------:R-:W-:Y:S01]  /*1dc50*/  STL.64 [R1+0x730], R108 ;  /* 0x0007306c01007387 */ /* 0x000fe20000100a00 */
[----:B------:R-:W-:-:S03]  /*1dc60*/  IMAD.WIDE R96, R15, 0x4, R122 ;  /* 0x000000040f607825 */ /* 0x000fc600078e027a */
[----:B------:R-:W3:Y:S01]  /*1dc70*/  LDL.64 R116, [R1+0x4a0] ;  /* 0x0004a00001747983 */ /* 0x000ee20000100a00 */
[----:B------:R-:W-:-:S03]  /*1dc80*/  IMAD.WIDE R110, R15, 0x4, R124 ;  /* 0x000000040f6e7825 */ /* 0x000fc600078e027c */
[----:B------:R-:W-:Y:S01]  /*1dc90*/  STL.64 [R1+0x728], R52 ;  /* 0x0007283401007387 */ /* 0x000fe20000100a00 */
[----:B------:R-:W-:-:S03]  /*1dca0*/  IMAD.WIDE R126, R15, 0x4, R126 ;  /* 0x000000040f7e7825 */ /* 0x000fc600078e027e */
[----:B------:R-:W-:Y:S01]  /*1dcb0*/  STL.64 [R1+0xe20], R52 ;  /* 0x000e203401007387 */ /* 0x000fe20000100a00 */
[----:B------:R-:W-:-:S03]  /*1dcc0*/  IMAD.WIDE R120, R15, 0x4, R120 ;  /* 0x000000040f787825 */ /* 0x000fc600078e0278 */
[----:B------:R-:W-:Y:S01]  /*1dcd0*/  STL.64 [R1+0x738], R114 ;  /* 0x0007387201007387 */ /* 0x000fe20000100a00 */
[----:B------:R-:W-:-:S03]  /*1dce0*/  IMAD.WIDE R50, R15, 0x4, R128 ;  /* 0x000000040f327825 */ /* 0x000fc600078e0280 */
[----:B------:R-:W-:Y:S01]  /*1dcf0*/  STL.64 [R1+0x740], R80 ;  /* 0x0007405001007387 */ /* 0x000fe20000100a00 */
[----:B------:R-:W-:-:S03]  /*1dd00*/  IMAD.WIDE R82, R15, 0x4, R130 ;  /* 0x000000040f527825 */ /* 0x000fc600078e0282 */
[----:B------:R-:W-:Y:S04]  /*1dd10*/  STL.64 [R1+0xe28], R80 ;  /* 0x000e285001007387 */ /* 0x000fe80000100a00 */
[----:B------:R-:W-:Y:S01]  /*1dd20*/  STL.64 [R1+0x750], R96 ;  /* 0x0007506001007387 */ /* 0x000fe20000100a00 */
[----:B------:R-:W-:-:S03]  /*1dd30*/  IMAD.WIDE R102, R15, 0x4, R132 ;  /* 0x000000040f667825 */ /* 0x000fc600078e0284 */
[----:B------:R-:W-:Y:S04]  /*1dd40*/  STL.64 [R1+0x758], R110 ;  /* 0x0007586e01007387 */ /* 0x000fe80000100a00 */
[----:B------:R-:W-:Y:S04]  /*1dd50*/  STL.64 [R1+0xe30], R126 ;  /* 0x000e307e01007387 */ /* 0x000fe80000100a00 */
[----:B------:R-:W-:Y:S01]  /*1dd60*/  STL.64 [R1+0x748], R120 ;  /* 0x0007487801007387 */ /* 0x000fe20000100a00 */
[----:B------:R-:W-:-:S03]  /*1dd70*/  IMAD.WIDE R130, R15, 0x4, R134 ;  /* 0x000000040f827825 */ /* 0x000fc600078e0286 */
[----:B------:R-:W-:Y:S01]  /*1dd80*/  STL.64 [R1+0xe38], R120 ;  /* 0x000e387801007387 */ /* 0x000fe20000100a00 */
[----:B------:R-:W-:-:S03]  /*1dd90*/  IMAD.MOV.U32 R84, RZ, RZ, R8 ;  /* 0x000000ffff547224 */ /* 0x000fc600078e0008 */
[----:B------:R-:W3:Y:S01]  /*1dda0*/  LDL.64 R128, [R1+0x2a0] ;  /* 0x0002a00001807983 */ /* 0x000ee20000100a00 */
[----:B------:R-:W-:-:S03]  /*1ddb0*/  IMAD.MOV.U32 R85, RZ, RZ, R9 ;  /* 0x000000ffff557224 */ /* 0x000fc600078e0009 */
[----:B------:R-:W3:Y:S01]  /*1ddc0*/  LDL.64 R132, [R1+0x420] ;  /* 0x0004200001847983 */ /* 0x000ee20000100a00 */
[----:B------:R-:W-:-:S03]  /*1ddd0*/  IMAD.WIDE R8, R15, 0x4, R138 ;  /* 0x000000040f087825 */ /* 0x000fc600078e028a */
[----:B------:R-:W-:Y:S01]  /*1dde0*/  STL.64 [R1+0x760], R50 ;  /* 0x0007603201007387 */ /* 0x000fe20000100a00 */
[----:B------:R-:W-:-:S03]  /*1ddf0*/  IMAD.WIDE R48, R15, 0x4, R136 ;  /* 0x000000040f307825 */ /* 0x000fc600078e0288 */
[----:B------:R-:W-:Y:S01]  /*1de00*/  STL.64 [R1+0x768], R82 ;  /* 0x0007685201007387 */ /* 0x000fe20000100a00 */
[----:B------:R-:W-:-:S03]  /*1de10*/  IMAD.WIDE R98, R15, 0x4, R140 ;  /* 0x000000040f627825 */ /* 0x000fc600078e028c */
[----:B------:R4:W-:Y:S01]  /*1de20*/  STL.64 [R1+0xe40], R50 ;  /* 0x000e403201007387 */ /* 0x0009e20000100a00 */
[----:B------:R-:W-:-:S03]  /*1de30*/  IMAD.WIDE R124, R15, 0x4, R142 ;  /* 0x000000040f7c7825 */ /* 0x000fc600078e028e */
[----:B------:R-:W-:Y:S01]  /*1de40*/  STL.64 [R1+0x770], R102 ;  /* 0x0007706601007387 */ /* 0x000fe20000100a00 */
[----:B-1----:R-:W-:-:S03]  /*1de50*/  IMAD.MOV.U32 R12, RZ, RZ, R4 ;  /* 0x000000ffff0c7224 */ /* 0x002fc600078e0004 */
[----:B------:R-:W3:Y:S01]  /*1de60*/  LDL.64 R134, [R1+0x460] ;  /* 0x0004600001867983 */ /* 0x000ee20000100a00 */
[----:B------:R-:W-:-:S03]  /*1de70*/  IMAD.MOV.U32 R13, RZ, RZ, R5 ;  /* 0x000000ffff0d7224 */ /* 0x000fc600078e0005 */
[----:B------:R-:W3:Y:S01]  /*1de80*/  LDL.LU R137, [R1+0x55c] ;  /* 0x00055c0001897983 */ /* 0x000ee20000300800 */
[----:B------:R-:W-:-:S03]  /*1de90*/  IMAD.WIDE R4, R15, 0x4, R146 ;  /* 0x000000040f047825 */ /* 0x000fc600078e0292 */
[----:B------:R-:W-:Y:S01]  /*1dea0*/  STL.64 [R1+0x778], R130 ;  /* 0x0007788201007387 */ /* 0x000fe20000100a00 */
[----:B------:R-:W-:-:S03]  /*1deb0*/  IMAD.WIDE R42, R15, 0x4, R144 ;  /* 0x000000040f2a7825 */ /* 0x000fc600078e0290 */
[----:B------:R-:W3:Y:S01]  /*1dec0*/  LDL.64 R140, [R1+0x400] ;  /* 0x00040000018c7983 */ /* 0x000ee20000100a00 */
[----:B------:R-:W-:-:S03]  /*1ded0*/  IMAD.WIDE R92, R15, 0x4, R148 ;  /* 0x000000040f5c7825 */ /* 0x000fc600078e0294 */
[----:B------:R1:W-:Y:S01]  /*1dee0*/  STL.64 [R1+0x788], R8 ;  /* 0x0007880801007387 */ /* 0x0003e20000100a00 */
[----:B------:R-:W-:-:S03]  /*1def0*/  IMAD.WIDE R122, R15, 0x4, R150 ;  /* 0x000000040f7a7825 */ /* 0x000fc600078e0296 */
[----:B------:R-:W-:Y:S01]  /*1df00*/  STL.64 [R1+0x780], R48 ;  /* 0x0007803001007387 */ /* 0x000fe20000100a00 */
[----:B------:R-:W-:-:S03]  /*1df10*/  IMAD.WIDE R154, R15, 0x4, R154 ;  /* 0x000000040f9a7825 */ /* 0x000fc600078e029a */
[----:B------:R-:W-:Y:S01]  /*1df20*/  STL.64 [R1+0x790], R98 ;  /* 0x0007906201007387 */ /* 0x000fe20000100a00 */
[----:B------:R-:W-:-:S03]  /*1df30*/  IMAD.WIDE R40, R15, 0x4, R152 ;  /* 0x000000040f287825 */ /* 0x000fc600078e0298 */
[----:B------:R-:W-:Y:S01]  /*1df40*/  STL.64 [R1+0x798], R124 ;  /* 0x0007987c01007387 */ /* 0x000fe20000100a00 */
[----:B------:R-:W-:-:S03]  /*1df50*/  IMAD.WIDE R90, R15, 0x4, R156 ;  /* 0x000000040f5a7825 */ /* 0x000fc600078e029c */
[----:B------:R-:W3:Y:S01]  /*1df60*/  LDL.64 R148, [R1+0x3e0] ;  /* 0x0003e00001947983 */ /* 0x000ee20000100a00 */
[----:B------:R-:W-:-:S03]  /*1df70*/  IMAD.WIDE R118, R15, 0x4, R158 ;  /* 0x000000040f767825 */ /* 0x000fc600078e029e */
[----:B------:R1:W-:Y:S04]  /*1df80*/  STL.64 [R1+0x7a8], R4 ;  /* 0x0007a80401007387 */ /* 0x0003e80000100a00 */
        /* <DEDUP_REMOVED lines=8> */
[----:B------:R-:W-:Y:S04]  /*1e010*/  STL.64 [R1+0x7c8], R154 ;  /* 0x0007c89a01007387 */ /* 0x000fe80000100a00 */
[----:B------:R-:W-:Y:S01]  /*1e020*/  STL.64 [R1+0x7c0], R40 ;  /* 0x0007c02801007387 */ /* 0x000fe20000100a00 */
[----:B------:R-:W-:-:S03]  /*1e030*/  IMAD.WIDE R170, R15, 0x4, R170 ;  /* 0x000000040faa7825 */ /* 0x000fc600078e02aa */
[----:B------:R-:W-:Y:S01]  /*1e040*/  STL.64 [R1+0x7d0], R90 ;  /* 0x0007d05a01007387 */ /* 0x000fe20000100a00 */
[----:B------:R-:W-:-:S03]  /*1e050*/  IMAD.WIDE R36, R15, 0x4, R168 ;  /* 0x000000040f247825 */ /* 0x000fc600078e02a8 */
[----:B------:R-:W-:Y:S01]  /*1e060*/  STL.64 [R1+0x7d8], R118 ;  /* 0x0007d87601007387 */ /* 0x000fe20000100a00 */
[----:B----4-:R-:W-:-:S03]  /*1e070*/  IMAD.WIDE R50, R15, 0x4, R172 ;  /* 0x000000040f327825 */ /* 0x010fc600078e02ac */
[----:B------:R-:W4:Y:S01]  /*1e080*/  LDL.64 R164, [R1+0x3a0] ;  /* 0x0003a00001a47983 */ /* 0x000f220000100a00 */
[----:B------:R-:W-:-:S03]  /*1e090*/  IMAD.WIDE R106, R15, 0x4, R174 ;  /* 0x000000040f6a7825 */ /* 0x000fc600078e02ae */
[----:B------:R-:W-:Y:S04]  /*1e0a0*/  STL.64 [R1+0x7e8], R162 ;  /* 0x0007e8a201007387 */ /* 0x000fe80000100a00 */
[----:B------:R-:W-:Y:S01]  /*1e0b0*/  STL.64 [R1+0x7e0], R38 ;  /* 0x0007e02601007387 */ /* 0x000fe20000100a00 */
[----:B------:R-:W-:-:S03]  /*1e0c0*/  IMAD.WIDE R178, R15, 0x4, R178 ;  /* 0x000000040fb27825 */ /* 0x000fc600078e02b2 */
[----:B------:R-:W-:Y:S01]  /*1e0d0*/  STL.64 [R1+0x7f0], R138 ;  /* 0x0007f08a01007387 */ /* 0x000fe20000100a00 */
[----:B------:R-:W-:-:S03]  /*1e0e0*/  IMAD.WIDE R34, R15, 0x4, R176 ;  /* 0x000000040f227825 */ /* 0x000fc600078e02b0 */
[----:B------:R-:W-:Y:S01]  /*1e0f0*/  STL.64 [R1+0x7f8], R112 ;  /* 0x0007f87001007387 */ /* 0x000fe20000100a00 */
[----:B------:R-:W-:-:S03]  /*1e100*/  IMAD.WIDE R120, R15, 0x4, R180 ;  /* 0x000000040f787825 */ /* 0x000fc600078e02b4 */
        /* <DEDUP_REMOVED lines=8> */
[----:B--2---:R-:W-:-:S03]  /*1e190*/  IMAD.WIDE R126, R15, 0x4, R188 ;  /* 0x000000040f7e7825 */ /* 0x004fc600078e02bc */
[----:B------:R-:W2:Y:S01]  /*1e1a0*/  LDL.64 R180, [R1+0x360] ;  /* 0x0003600001b47983 */ /* 0x000ea20000100a00 */
        /* <DEDUP_REMOVED lines=21> */
[----:B------:R-:W-:-:S03]  /*1e300*/  IMAD.MOV.U32 R68, RZ, RZ, R20 ;  /* 0x000000ffff447224 */ /* 0x000fc600078e0014 */
[----:B------:R-:W-:Y:S01]  /*1e310*/  STL.64 [R1+0x870], R80 ;  /* 0x0008705001007387 */ /* 0x000fe20000100a00 */
[----:B------:R-:W-:-:S03]  /*1e320*/  IMAD.MOV.U32 R69, RZ, RZ, R21 ;  /* 0x000000ffff457224 */ /* 0x000fc600078e0015 */
[----:B------:R-:W-:Y:S01]  /*1e330*/  STL.64 [R1+0x878], R86 ;  /* 0x0008785601007387 */ /* 0x000fe20000100a00 */
[----:B------:R-:W-:-:S03]  /*1e340*/  IMAD.WIDE R210, R15, 0x4, R210 ;  /* 0x000000040fd27825 */ /* 0x000fc600078e02d2 */
[----:B------:R-:W2:Y:S01]  /*1e350*/  LDL.64 R204, [R1+0x300] ;  /* 0x0003000001cc7983 */ /* 0x000ea20000100a00 */
        /* <DEDUP_REMOVED lines=29> */
[----:B------:R1:W-:Y:S01]  /*1e530*/  STL.64 [R1+0x8e8], R226 ;  /* 0x0008e8e201007387 */ /* 0x0003e20000100a00 */
[----:B------:R-:W-:-:S03]  /*1e540*/  IMAD.MOV.U32 R70, RZ, RZ, R18 ;  /* 0x000000ffff467224 */ /* 0x000fc600078e0012 */
[----:B------:R-:W-:Y:S01]  /*1e550*/  STL.64 [R1+0x8e0], R24 ;  /* 0x0008e01801007387 */ /* 0x000fe20000100a00 */
[----:B------:R-:W-:-:S03]  /*1e560*/  IMAD.MOV.U32 R71, RZ, RZ, R19 ;  /* 0x000000ffff477224 */ /* 0x000fc600078e0013 */
        /* <DEDUP_REMOVED lines=13> */
[----:B------:R1:W-:Y:S04]  /*1e640*/  STL.64 [R1+0x928], R242 ;  /* 0x000928f201007387 */ /* 0x0003e80000100a00 */
[----:B------:R-:W-:Y:S04]  /*1e650*/  STL.64 [R1+0x920], R18 ;  /* 0x0009201201007387 */ /* 0x000fe80000100a00 */
[----:B------:R1:W-:Y:S04]  /*1e660*/  STL.64 [R1+0x930], R244 ;  /* 0x000930f401007387 */ /* 0x0003e80000100a00 */
[----:B------:R-:W2:Y:S01]  /*1e670*/  LDL.64 R2, [R1+0x440] ;  /* 0x0004400001027983 */ /* 0x000ea20000100a00 */
[----:B------:R-:W-:Y:S01]  /*1e680*/  IMAD.WIDE R58, R15, 0x4, R246 ;  /* 0x000000040f3a7825 */ /* 0x000fe200078e02f6 */
[----:B------:R-:W-:-:S04]  /*1e690*/  IADD3 R147, PT, PT, R14, UR6, RZ ;  /* 0x000000060e937c10 */ /* 0x000fc8000fffe0ff */
[----:B------:R1:W-:Y:S04]  /*1e6a0*/  STL.64 [R1+0x940], R58 ;  /* 0x0009403a01007387 */ /* 0x0003e80000100a00 */
[----:B------:R1:W-:Y:S04]  /*1e6b0*/  STL.64 [R1+0x938], R16 ;  /* 0x0009381001007387 */ /* 0x0003e80000100a00 */
[----:B------:R-:W4:Y:S04]  /*1e6c0*/  LDL.64 R224, [R1+0x260] ;  /* 0x0002600001e07983 */ /* 0x000f280000100a00 */
[----:B------:R-:W4:Y:S04]  /*1e6d0*/  LDL.64 R222, [R1+0x240] ;  /* 0x0002400001de7983 */ /* 0x000f280000100a00 */
[----:B------:R-:W4:Y:S04]  /*1e6e0*/  LDL.64 R216, [R1+0x220] ;  /* 0x0002200001d87983 */ /* 0x000f280000100a00 */
[----:B---3--:R-:W-:Y:S04]  /*1e6f0*/  LDGSTS.E [R137+0x44000], desc[UR22][R44.64], P0 ;  /* 0x440000002c897fae */ /* 0x008fe800081a1016 */
[----:B------:R-:W-:Y:S04]  /*1e700*/  LDGSTS.E [R137+0x44008], desc[UR22][R46.64], P2 ;  /* 0x440080002e897fae */ /* 0x000fe800091a1016 */
[----:B------:R-:W-:Y:S04]  /*1e710*/  LDGSTS.E [R137+0x46000], desc[UR22][R76.64], P1 ;  /* 0x460000004c897fae */ /* 0x000fe800089a1016 */
[----:B------:R-:W-:Y:S04]  /*1e720*/  LDGSTS.E [R137+0x46008], desc[UR22][R78.64], P5 ;  /* 0x460080004e897fae */ /* 0x000fe8000a9a1016 */
[----:B------:R-:W0:Y:S04]  /*1e730*/  LDGDEPBAR ;  /* 0x00000000000079af */ /* 0x000e280000000000 */
[----:B------:R-:W3:Y:S04]  /*1e740*/  LDL.64 R214, [R1+0x200] ;  /* 0x0002000001d67983 */ /* 0x000ee80000100a00 */
[----:B------:R-:W-:Y:S04]  /*1e750*/  LDGSTS.E [R147+0x20000], desc[UR22][R248.64], P3 ;  /* 0x20000000f8937fae */ /* 0x000fe800099a1016 */
        /* <DEDUP_REMOVED lines=25> */
[----:B--2---:R-:W-:Y:S04]  /*1e8f0*/  LDGSTS.E [R147+0x21800], desc[UR22][R2.64], P3 ;  /* 0x2180000002937fae */ /* 0x004fe800099a1016 */
[----:B------:R-:W-:Y:S04]  /*1e900*/  LDGSTS.E [R147+0x21c00], desc[UR22][R132.64], P3 ;  /* 0x21c0000084937fae */ /* 0x000fe800099a1016 */
[----:B------:R-:W-:Y:S04]  /*1e910*/  LDGSTS.E [R147+0x22000], desc[UR22][R140.64], P3 ;  /* 0x220000008c937fae */ /* 0x000fe800099a1016 */
[----:B------:R-:W-:Y:S04]  /*1e920*/  LDGSTS.E [R147+0x22400], desc[UR22][R148.64], P3 ;  /* 0x2240000094937fae */ /* 0x000fe800099a1016 */
[----:B------:R-:W-:Y:S04]  /*1e930*/  LDGSTS.E [R147+0x22800], desc[UR22][R156.64], P3 ;  /* 0x228000009c937fae */ /* 0x000fe800099a1016 */
[----:B----4-:R-:W-:Y:S04]  /*1e940*/  LDGSTS.E [R147+0x22c00], desc[UR22][R164.64], P3 ;  /* 0x22c00000a4937fae */ /* 0x010fe800099a1016 */
        /* <DEDUP_REMOVED lines=10> */
[----:B------:R-:W2:Y:S04]  /*1e9f0*/  LDL.64 R128, [R1+0x6f0] ;  /* 0x0006f00001807983 */ /* 0x000ea80000100a00 */
        /* <DEDUP_REMOVED lines=23> */
[----:B--2---:R-:W-:Y:S04]  /*1eb70*/  LDGSTS.E [R147+0x33400], desc[UR22][R128.64], P3 ;  /* 0x3340000080937fae */ /* 0x004fe800099a1016 */
[----:B------:R-:W-:Y:S04]  /*1eb80*/  LDGSTS.E [R147+0x33800], desc[UR22][R250.64], P3 ;  /* 0x33800000fa937fae */ /* 0x000fe800099a1016 */
[----:B------:R-:W-:Y:S04]  /*1eb90*/  LDGSTS.E [R147+0x33c00], desc[UR22][R108.64], P3 ;  /* 0x33c000006c937fae */ /* 0x000fe800099a1016 */
[----:B------:R-:W-:Y:S04]  /*1eba0*/  LDGSTS.E [R147+0x34000], desc[UR22][R96.64], P3 ;  /* 0x3400000060937fae */ /* 0x000fe800099a1016 */
[----:B------:R-:W2:Y:S04]  /*1ebb0*/  LDL.LU.64 R250, [R1+0xe48] ;  /* 0x000e480001fa7983 */ /* 0x000ea80000300a00 */
[----:B------:R-:W-:Y:S04]  /*1ebc0*/  LDGSTS.E [R147+0x34400], desc[UR22][R82.64], P3 ;  /* 0x3440000052937fae */ /* 0x000fe800099a1016 */
[----:B------:R-:W-:Y:S04]  /*1ebd0*/  LDGSTS.E [R147+0x34800], desc[UR22][R8.64], P3 ;  /* 0x3480000008937fae */ /* 0x000fe800099a1016 */
[----:B------:R-:W3:Y:S04]  /*1ebe0*/  LDL.64 R96, [R1+0x4d8] ;  /* 0x0004d80001607983 */ /* 0x000ee80000100a00 */
[----:B------:R-:W2:Y:S04]  /*1ebf0*/  LDL.64 R82, [R1+0x98] ;  /* 0x0000980001527983 */ /* 0x000ea80000100a00 */
[----:B-1----:R-:W4:Y:S04]  /*1ec00*/  LDL.64 R8, [R1+0x4b8] ;  /* 0x0004b80001087983 */ /* 0x002f280000100a00 */
        /* <DEDUP_REMOVED lines=30> */
[----:B------:R-:W4:Y:S04]  /*1edf0*/  LDL.64 R232, [R1+0x238] ;  /* 0x0002380001e87983 */ /* 0x000f280000100a00 */
[----:B------:R-:W-:Y:S04]  /*1ee00*/  LDGSTS.E [R147+0x37800], desc[UR22][R234.64], P3 ;  /* 0x37800000ea937fae */ /* 0x000fe800099a1016 */
[----:B------:R-:W4:Y:S04]  /*1ee10*/  LDL.64 R226, [R1+0x218] ;  /* 0x0002180001e27983 */ /* 0x000f280000100a00 */
        /* <DEDUP_REMOVED lines=47> */
[----:B------:R-:W3:Y:S04]  /*1f110*/  LDL.64 R136, [R1+0x6f8] ;  /* 0x0006f80001887983 */ /* 0x000ee80000100a00 */
[----:B------:R-:W4:Y:S04]  /*1f120*/  LDL.64 R128, [R1+0x718] ;  /* 0x0007180001807983 */ /* 0x000f280000100a00 */
        /* <DEDUP_REMOVED lines=47> */
[----:B------:R-:W2:Y:S04]  /*1f420*/  LDL.64 R144, [R1+0x3f0] ;  /* 0x0003f00001907983 */ /* 0x000ea80000100a00 */
[----:B----4-:R-:W-:Y:S04]  /*1f430*/  LDGSTS.E [R250+0x33900], desc[UR22][R128.64], P3 ;  /* 0x3390000080fa7fae */ /* 0x010fe800099a1016 */
[----:B------:R-:W-:Y:S04]  /*1f440*/  LDGSTS.E [R250+0x33d00], desc[UR22][R114.64], P3 ;  /* 0x33d0000072fa7fae */ /* 0x000fe800099a1016 */
[----:B------:R-:W-:Y:S04]  /*1f450*/  LDGSTS.E [R250+0x34100], desc[UR22][R110.64], P3 ;  /* 0x341000006efa7fae */ /* 0x000fe800099a1016 */
[----:B------:R-:W-:Y:S04]  /*1f460*/  LDGSTS.E [R250+0x34500], desc[UR22][R102.64], P3 ;  /* 0x3450000066fa7fae */ /* 0x000fe800099a1016 */
[----:B------:R-:W-:Y:S04]  /*1f470*/  LDGSTS.E [R250+0x34900], desc[UR22][R98.64], P3 ;  /* 0x3490000062fa7fae */ /* 0x000fe800099a1016 */
[----:B------:R1:W-:Y:S04]  /*1f480*/  LDGSTS.E [R250+0x34d00], desc[UR22][R92.64], P3 ;  /* 0x34d000005cfa7fae */ /* 0x0003e800099a1016 */
[----:B------:R-:W-:Y:S04]  /*1f490*/  LDGSTS.E [R250+0x35100], desc[UR22][R90.64], P3 ;  /* 0x351000005afa7fae */ /* 0x000fe800099a1016 */
[----:B------:R-:W3:Y:S01]  /*1f4a0*/  LDL.64 R102, [R1+0x4b0] ;  /* 0x0004b00001667983 */ /* 0x000ee20000100a00 */
[----:B-1----:R-:W-:-:S03]  /*1f4b0*/  IMAD.MOV.U32 R92, RZ, RZ, R84 ;  /* 0x000000ffff5c7224 */ /* 0x002fc600078e0054 */
[----:B------:R-:W4:Y:S01]  /*1f4c0*/  LDL.64 R98, [R1+0x490] ;  /* 0x0004900001627983 */ /* 0x000f220000100a00 */
[----:B------:R-:W-:-:S03]  /*1f4d0*/  IMAD.MOV.U32 R93, RZ, RZ, R85 ;  /* 0x000000ffff5d7224 */ /* 0x000fc600078e0055 */
[----:B------:R-:W2:Y:S04]  /*1f4e0*/  LDL.64 R90, [R1+0x4f0] ;  /* 0x0004f000015a7983 */ /* 0x000ea80000100a00 */
[----:B------:R-:W3:Y:S04]  /*1f4f0*/  LDL.64 R84, [R1+0x4d0] ;  /* 0x0004d00001547983 */ /* 0x000ee80000100a00 */
        /* <DEDUP_REMOVED lines=8> */
[----:B------:R-:W4:Y:S04]  /*1f580*/  LDL.64 R50, [R1+0x270] ;  /* 0x0002700001327983 */ /* 0x000f280000100a00 */
        /* <DEDUP_REMOVED lines=17> */
[----:B--2---:R-:W-:Y:S04]  /*1f6a0*/  LDGSTS.E [R251+0x20200], desc[UR22][R90.64], P3 ;  /* 0x202000005afb7fae */ /* 0x004fe800099a1016 */
[----:B---3--:R-:W-:Y:S04]  /*1f6b0*/  LDGSTS.E [R251+0x20600], desc[UR22][R84.64], P3 ;  /* 0x2060000054fb7fae */ /* 0x008fe800099a1016 */
        /* <DEDUP_REMOVED lines=22> */
[----:B------:R-:W3:Y:S04]  /*1f820*/  LDL.LU.64 R120, [R1+0xe38] ;  /* 0x000e380001787983 */ /* 0x000ee80000300a00 */
[----:B------:R-:W4:Y:S04]  /*1f830*/  LDL.LU.64 R126, [R1+0xe30] ;  /* 0x000e3000017e7983 */ /* 0x000f280000300a00 */
[----:B------:R-:W-:Y:S04]  /*1f840*/  LDGSTS.E [R251+0x25e00], desc[UR22][R80.64], P3 ;  /* 0x25e0000050fb7fae */ /* 0x000fe800099a1016 */
[----:B------:R-:W-:Y:S04]  /*1f850*/  LDGSTS.E [R251+0x26200], desc[UR22][R52.64], P3 ;  /* 0x2620000034fb7fae */ /* 0x000fe800099a1016 */
[----:B------:R-:W-:Y:S04]  /*1f860*/  LDGSTS.E [R251+0x26600], desc[UR22][R56.64], P3 ;  /* 0x2660000038fb7fae */ /* 0x000fe800099a1016 */
[----:B------:R-:W2:Y:S04]  /*1f870*/  LDL.LU.64 R80, [R1+0xe28] ;  /* 0x000e280001507983 */ /* 0x000ea80000300a00 */
[----:B------:R-:W2:Y:S04]  /*1f880*/  LDL.LU.64 R52, [R1+0xe20] ;  /* 0x000e200001347983 */ /* 0x000ea80000300a00 */
[----:B------:R-:W2:Y:S04]  /*1f890*/  LDL.LU.64 R56, [R1+0xe18] ;  /* 0x000e180001387983 */ /* 0x000ea80000300a00 */
[----:B------:R-:W-:Y:S04]  /*1f8a0*/  LDGSTS.E [R251+0x26a00], desc[UR22][R104.64], P3 ;  /* 0x26a0000068fb7fae */ /* 0x000fe800099a1016 */
[----:B------:R-:W-:Y:S04]  /*1f8b0*/  LDGSTS.E [R251+0x26e00], desc[UR22][R54.64], P3 ;  /* 0x26e0000036fb7fae */ /* 0x000fe800099a1016 */
[----:B------:R-:W-:Y:S04]  /*1f8c0*/  LDGSTS.E [R251+0x27200], desc[UR22][R244.64], P3 ;  /* 0x27200000f4fb7fae */ /* 0x000fe800099a1016 */
[----:B------:R-:W-:Y:S04]  /*1f8d0*/  LDGSTS.E [R251+0x27600], desc[UR22][R242.64], P3 ;  /* 0x27600000f2fb7fae */ /* 0x000fe800099a1016 */
[----:B------:R-:W-:Y:S04]  /*1f8e0*/  LDGSTS.E [R251+0x27a00], desc[UR22][R240.64], P3 ;  /* 0x27a00000f0fb7fae */ /* 0x000fe800099a1016 */
[----:B------:R1:W-:Y:S04]  /*1f8f0*/  LDGSTS.E [R251+0x27e00], desc[UR22][R238.64], P3 ;  /* 0x27e00000eefb7fae */ /* 0x0003e800099a1016 */
        /* <DEDUP_REMOVED lines=14> */
[----:B------:R-:W3:Y:S04]  /*1f9e0*/  LDL.LU.64 R104, [R1+0xe10] ;  /* 0x000e100001687983 */ /* 0x000ee80000300a00 */
[----:B------:R-:W3:Y:S01]  /*1f9f0*/  LDL.LU.64 R54, [R1+0xe08] ;  /* 0x000e080001367983 */ /* 0x000ee20000300a00 */
[----:B-1----:R-:W-:-:S02]  /*1fa00*/  IMAD.MOV.U32 R238, RZ, RZ, R72 ;  /* 0x000000ffffee7224 */ /* 0x002fc400078e0048 */
[----:B------:R-:W-:Y:S02]  /*1fa10*/  IMAD.MOV.U32 R239, RZ, RZ, R73 ;  /* 0x000000ffffef7224 */ /* 0x000fe400078e0049 */
[----:B------:R-:W-:Y:S02]  /*1fa20*/  IMAD.MOV.U32 R228, RZ, RZ, R12 ;  /* 0x000000ffffe47224 */ /* 0x000fe400078e000c */
[----:B------:R-:W-:Y:S01]  /*1fa30*/  IMAD.MOV.U32 R229, RZ, RZ, R13 ;  /* 0x000000ffffe57224 */ /* 0x000fe200078e000d */
[----:B--2---:R-:W-:Y:S04]  /*1fa40*/  LDGSTS.E [R251+0x33a00], desc[UR22][R56.64], P3 ;  /* 0x33a0000038fb7fae */ /* 0x004fe800099a1016 */
        /* <DEDUP_REMOVED lines=11> */
[----:B------:R-:W4:Y:S04]  /*1fb00*/  LDL.LU.64 R80, [R1+0xdf8] ;  /* 0x000df80001507983 */ /* 0x000f280000300a00 */
[----:B------:R-:W-:Y:S04]  /*1fb10*/  LDGSTS.E [R251+0x36600], desc[UR22][R86.64], P3 ;  /* 0x3660000056fb7fae */ /* 0x000fe800099a1016 */
[----:B------:R-:W2:Y:S04]  /*1fb20*/  LDL.64 R94, [R1+0x4c8] ;  /* 0x0004c800015e7983 */ /* 0x000ea80000100a00 */
[----:B------:R-:W2:Y:S04]  /*1fb30*/  LDL.64 R100, [R1+0x4a8] ;  /* 0x0004a80001647983 */ /* 0x000ea80000100a00 */
[----:B------:R-:W2:Y:S04]  /*1fb40*/  LDL.64 R86, [R1+0x4e8] ;  /* 0x0004e80001567983 */ /* 0x000ea80000100a00 */
[----:B------:R-:W3:Y:S04]  /*1fb50*/  LDL.64 R106, [R1+0x488] ;  /* 0x00048800016a7983 */ /* 0x000ee80000100a00 */
[----:B------:R-:W3:Y:S04]  /*1fb60*/  LDL.64 R112, [R1+0x468] ;  /* 0x0004680001707983 */ /* 0x000ee80000100a00 */
[----:B------:R-:W3:Y:S04]  /*1fb70*/  LDL.64 R118, [R1+0x448] ;  /* 0x0004480001767983 */ /* 0x000ee80000100a00 */
        /* <DEDUP_REMOVED lines=20> */
[----:B------:R-:W-:Y:S04]  /*1fcc0*/  LDGSTS.E [R251+0x37e00], desc[UR22][R58.64], P3 ;  /* 0x37e000003afb7fae */ /* 0x000fe800099a1016 */
[----:B------:R-:W4:Y:S04]  /*1fcd0*/  LDL.64 R64, [R1+0x188] ;  /* 0x0001880001407983 */ /* 0x000f280000100a00 */
[----:B------:R-:W4:Y:S04]  /*1fce0*/  LDL.64 R12, [R1+0x168] ;  /* 0x00016800010c7983 */ /* 0x000f280000100a00 */
[----:B------:R-:W4:Y:S01]  /*1fcf0*/  LDL.64 R250, [R1+0x248] ;  /* 0x0002480001fa7983 */ /* 0x000f220000100a00 */
[----:B------:R-:W-:-:S02]  /*1fd00*/  IMAD.MOV.U32 R244, RZ, RZ, R92 ;  /* 0x000000fffff47224 */ /* 0x000fc400078e005c */
[----:B------:R-:W-:Y:S01]  /*1fd10*/  IMAD.MOV.U32 R245, RZ, RZ, R93 ;  /* 0x000000fffff57224 */ /* 0x000fe200078e005d */
[----:B------:R-:W4:Y:S01]  /*1fd20*/  LDL.64 R124, [R1+0x148] ;  /* 0x00014800017c7983 */ /* 0x000f220000100a00 */
[----:B------:R-:W-:Y:S02]  /*1fd30*/  IMAD.MOV.U32 R234, RZ, RZ, R70 ;  /* 0x000000ffffea7224 */ /* 0x000fe400078e0046 */
[----:B------:R-:W-:Y:S01]  /*1fd40*/  IMAD.MOV.U32 R235, RZ, RZ, R71 ;  /* 0x000000ffffeb7224 */ /* 0x000fe200078e0047 */
[----:B------:R-:W4:Y:S01]  /*1fd50*/  LDL.64 R122, [R1+0x128] ;  /* 0x00012800017a7983 */ /* 0x000f220000100a00 */
[----:B------:R-:W-:Y:S02]  /*1fd60*/  IMAD.MOV.U32 R240, RZ, RZ, R68 ;  /* 0x000000fffff07224 */ /* 0x000fe400078e0044 */
[----:B------:R-:W-:Y:S01]  /*1fd70*/  IMAD.MOV.U32 R241, RZ, RZ, R69 ;  /* 0x000000fffff17224 */ /* 0x000fe200078e0045 */
        /* <DEDUP_REMOVED lines=9> */
[----:B------:R-:W-:Y:S04]  /*1fe10*/  LDGSTS.E [R252+0x20700], desc[UR22][R94.64], P3 ;  /* 0x207000005efc7fae */ /* 0x000fe800099a1016 */
[----:B------:R-:W-:Y:S04]  /*1fe20*/  LDGSTS.E [R252+0x20b00], desc[UR22][R100.64], P3 ;  /* 0x20b0000064fc7fae */ /* 0x000fe800099a1016 */
[----:B---3--:R-:W-:Y:S04]  /*1fe30*/  LDGSTS.E [R252+0x20f00], desc[UR22][R106.64], P3 ;  /* 0x20f000006afc7fae */ /* 0x008fe800099a1016 */
        /* <DEDUP_REMOVED lines=28> */
[----:B------:R-:W4:Y:S04]  /*20000*/  LDL.LU.64 R12, [R1+0xde0] ;  /* 0x000de000010c7983 */ /* 0x000f280000300a00 */
        /* <DEDUP_REMOVED lines=9> */
[----:B----4-:R-:W-:Y:S04]  /*200a0*/  LDGSTS.E [R252+0x31f00], desc[UR22][R12.64], P3 ;  /* 0x31f000000cfc7fae */ /* 0x010fe800099a1016 */
[----:B---3--:R-:W-:Y:S04]  /*200b0*/  LDGSTS.E [R252+0x32300], desc[UR22][R64.64], P3 ;  /* 0x3230000040fc7fae */ /* 0x008fe800099a1016 */
[----:B--2---:R-:W-:Y:S04]  /*200c0*/  LDGSTS.E [R252+0x32700], desc[UR22][R72.64], P3 ;  /* 0x3270000048fc7fae */ /* 0x004fe800099a1016 */
[----:B------:R-:W5:Y:S04]  /*200d0*/  LDL.LU.64 R12, [R1+0xdd8] ;  /* 0x000dd800010c7983 */ /* 0x000f680000300a00 */
        /* <DEDUP_REMOVED lines=16> */
[----:B------:R1:W-:Y:S04]  /*201e0*/  LDGSTS.E [R252+0x36b00], desc[UR22][R20.64], P3 ;  /* 0x36b0000014fc7fae */ /* 0x0003e800099a1016 */
[----:B------:R2:W-:Y:S04]  /*201f0*/  LDGSTS.E [R252+0x36f00], desc[UR22][R26.64], P3 ;  /* 0x36f000001afc7fae */ /* 0x0005e800099a1016 */
[----:B------:R2:W-:Y:S01]  /*20200*/  LDGSTS.E [R252+0x37300], desc[UR22][R24.64], P3 ;  /* 0x3730000018fc7fae */ /* 0x0005e200099a1016 */
[----:B-1----:R-:W1:Y:S03]  /*20210*/  LDC R21, c[0x0][0x3a0] ;  /* 0x0000e800ff157b82 */ /* 0x002e660000000800 */
[----:B------:R2:W-:Y:S01]  /*20220*/  LDGSTS.E [R252+0x37700], desc[UR22][R22.64], P3 ;  /* 0x3770000016fc7fae */ /* 0x0005e200099a1016 */
[----:B------:R-:W-:-:S03]  /*20230*/  UMOV UR16, URZ ;  /* 0x000000ff00107c82 */ /* 0x000fc60008000000 */
[----:B------:R2:W-:Y:S04]  /*20240*/  LDGSTS.E [R252+0x37b00], desc[UR22][R18.64], P3 ;  /* 0x37b0000012fc7fae */ /* 0x0005e800099a1016 */
[----:B------:R2:W-:Y:S04]  /*20250*/  LDGSTS.E [R252+0x37f00], desc[UR22][R16.64], P3 ;  /* 0x37f0000010fc7fae */ /* 0x0005e800099a1016 */
[----:B------:R-:W0:Y:S01]  /*20260*/  LDGDEPBAR ;  /* 0x00000000000079af */ /* 0x000e220000000000 */
[----:B-1----:R-:W-:-:S05]  /*20270*/  VIADD R124, R21, 0x3f ;  /* 0x0000003f157c7836 */ /* 0x002fca0000000000 */
[C---:B------:R-:W-:Y:S02]  /*20280*/  ISETP.GE.AND P1, PT, R124.reuse, 0x80, PT ;  /* 0x000000807c00780c */ /* 0x040fe40003f26270 */
[----:B------:R-:W-:-:S11]  /*20290*/  ISETP.GE.AND P0, PT, R124, 0x40, PT ;  /* 0x000000407c00780c */ /* 0x000fd60003f06270 */
[----:B--2---:R-:W-:Y:S05]  /*202a0*/  @!P1 BRA `(.L_x_7) ;  /* 0x000000d800a49947 */ /* 0x004fea0003800000 */
[----:B------:R-:W2:Y:S04]  /*202b0*/  LDL.LU.64 R16, [R1] ;  /* 0x0000000001107983 */ /* 0x000ea80000300a00 */
[----:B------:R-:W3:Y:S04]  /*202c0*/  LDL.LU.64 R18, [R1+0x528] ;  /* 0x0005280001127983 */ /* 0x000ee80000300a00 */
        /* <DEDUP_REMOVED lines=8> */
[----:B-----5:R-:W-:Y:S01]  /*20350*/  STL.64 [R1+0xdd8], R12 ;  /* 0x000dd80c01007387 */ /* 0x020fe20000100a00 */
[----:B--2---:R-:W-:-:S02]  /*20360*/  IMAD.MOV.U32 R15, RZ, RZ, R16 ;  /* 0x000000ffff0f7224 */ /* 0x004fc400078e0010 */
[----:B------:R-:W-:Y:S02]  /*20370*/  IMAD.MOV.U32 R16, RZ, RZ, R17 ;  /* 0x000000ffff107224 */ /* 0x000fe400078e0011 */
[----:B---3--:R-:W-:Y:S01]  /*20380*/  IMAD.MOV.U32 R17, RZ, RZ, R18 ;  /* 0x000000ffff117224 */ /* 0x008fe200078e0012 */
[----:B------:R-:W-:Y:S01]  /*20390*/  STL.64 [R1+0xde0], R14 ;  /* 0x000de00e01007387 */ /* 0x000fe20000100a00 */
[----:B------:R-:W-:Y:S02]  /*203a0*/  IMAD.MOV.U32 R18, RZ, RZ, R19 ;  /* 0x000000ffff127224 */ /* 0x000fe400078e0013 */
[----:B----4-:R-:W-:Y:S01]  /*203b0*/  IMAD.MOV.U32 R19, RZ, RZ, R20 ;  /* 0x000000ffff137224 */ /* 0x010fe200078e0014 */
[----:B------:R1:W-:Y:S01]  /*203c0*/  STL.64 [R1+0xde8], R16 ;  /* 0x000de81001007387 */ /* 0x0003e20000100a00 */
[----:B------:R-:W-:Y:S02]  /*203d0*/  IMAD.MOV.U32 R20, RZ, RZ, R21 ;  /* 0x000000ffff147224 */ /* 0x000fe400078e0015 */
[----:B------:R-:W-:Y:S01]  /*203e0*/  IMAD.MOV.U32 R21, RZ, RZ, R22 ;  /* 0x000000ffff157224 */ /* 0x000fe200078e0016 */
[----:B------:R-:W2:Y:S01]  /*203f0*/  LDL.LU.64 R36, [R1+0x30] ;  /* 0x0000300001247983 */ /* 0x000ea20000300a00 */
[----:B------:R-:W-:-:S02]  /*20400*/  IMAD.MOV.U32 R22, RZ, RZ, R23 ;  /* 0x000000ffff167224 */ /* 0x000fc400078e0017 */
[----:B------:R-:W-:Y:S01]  /*20410*/  IMAD.MOV.U32 R23, RZ, RZ, R24 ;  /* 0x000000ffff177224 */ /* 0x000fe200078e0018 */
[----:B------:R-:W-:Y:S01]  /*20420*/  STL.64 [R1+0xdf0], R18 ;  /* 0x000df01201007387 */ /* 0x000fe20000100a00 */
[----:B------:R-:W-:Y:S01]  /*20430*/  MOV R24, R25 ;  /* 0x0000001900187202 */ /* 0x000fe20000000f00 */
[----:B------:R-:W-:Y:S02]  /*20440*/  IMAD.MOV.U32 R25, RZ, RZ, R26 ;  /* 0x000000ffff197224 */ /* 0x000fe400078e001a */
[----:B------:R-:W-:Y:S01]  /*20450*/  STL.64 [R1+0xdf8], R20 ;  /* 0x000df81401007387 */ /* 0x000fe20000100a00 */
[----:B------:R-:W-:-:S03]  /*20460*/  IMAD.MOV.U32 R26, RZ, RZ, R27 ;  /* 0x000000ffff1a7224 */ /* 0x000fc600078e001b */
[----:B------:R-:W3:Y:S01]  /*20470*/  LDL.LU.64 R38, [R1+0x38] ;  /* 0x0000380001267983 */ /* 0x000ee20000300a00 */
[----:B------:R-:W-:-:S03]  /*20480*/  IMAD.MOV.U32 R27, RZ, RZ, R28 ;  /* 0x000000ffff1b7224 */ /* 0x000fc600078e001c */
[----:B------:R4:W-:Y:S04]  /*20490*/  STL.64 [R1+0xe00], R22 ;  /* 0x000e001601007387 */ /* 0x0009e80000100a00 */
[----:B------:R-:W4:Y:S01]  /*204a0*/  LDL.LU.64 R40, [R1+0x20] ;  /* 0x0000200001287983 */ /* 0x000f220000300a00 */
[----:B------:R-:W-:-:S03]  /*204b0*/  IMAD.MOV.U32 R28, RZ, RZ, R29 ;  /* 0x000000ffff1c7224 */ /* 0x000fc600078e001d */
[----:B------:R-:W-:Y:S04]  /*204c0*/  STL.64 [R1+0xe08], R24 ;  /* 0x000e081801007387 */ /* 0x000fe80000100a00 */
[----:B------:R1:W-:Y:S04]  /*204d0*/  STL.64 [R1+0xe10], R26 ;  /* 0x000e101a01007387 */ /* 0x0003e80000100a00 */
[----:B------:R-:W4:Y:S01]  /*204e0*/  LDL.LU.64 R42, [R1+0x28] ;  /* 0x00002800012a7983 */ /* 0x000f220000300a00 */
[----:B------:R-:W-:Y:S02]  /*204f0*/  IMAD.MOV.U32 R29, RZ, RZ, R30 ;  /* 0x000000ffff1d7224 */ /* 0x000fe400078e001e */
[----:B------:R-:W-:-:S02]  /*20500*/  IMAD.MOV.U32 R30, RZ, RZ, R31 ;  /* 0x000000ffff1e7224 */ /* 0x000fc400078e001f */
[----:B------:R-:W-:Y:S01]  /*20510*/  IMAD.MOV.U32 R31, RZ, RZ, R32 ;  /* 0x000000ffff1f7224 */ /* 0x000fe200078e0020 */
[----:B------:R-:W-:Y:S01]  /*20520*/  STL.64 [R1+0xe18], R28 ;  /* 0x000e181c01007387 */ /* 0x000fe20000100a00 */
[----:B------:R-:W-:Y:S02]  /*20530*/  IMAD.MOV.U32 R32, RZ, RZ, R33 ;  /* 0x000000ffff207224 */ /* 0x000fe400078e0021 */
[----:B------:R-:W-:Y:S01]  /*20540*/  IMAD.MOV.U32 R33, RZ, RZ, R34 ;  /* 0x000000ffff217224 */ /* 0x000fe200078e0022 */
[----:B------:R-:W-:Y:S01]  /*20550*/  STL.64 [R1+0xe20], R30 ;  /* 0x000e201e01007387 */ /* 0x000fe20000100a00 */
[----:B------:R-:W-:-:S03]  /*20560*/  IMAD.MOV.U32 R34, RZ, RZ, R35 ;  /* 0x000000ffff227224 */ /* 0x000fc600078e0023 */
[----:B------:R-:W4:Y:S04]  /*20570*/  LDL.LU.64 R48, [R1+0x530] ;  /* 0x0005300001307983 */ /* 0x000f280000300a00 */
[----:B------:R-:W-:Y:S04]  /*20580*/  STL.64 [R1+0xe28], R32 ;  /* 0x000e282001007387 */ /* 0x000fe80000100a00 */
[----:B------:R-:W4:Y:S04]  /*20590*/  LDL.64 R50, [R1+0x538] ;  /* 0x0005380001327983 */ /* 0x000f280000100a00 */
[----:B------:R-:W4:Y:S04]  /*205a0*/  LDL.LU.64 R52, [R1+0x518] ;  /* 0x0005180001347983 */ /* 0x000f280000300a00 */
[----:B------:R-:W4:Y:S01]  /*205b0*/  LDL.LU.64 R54, [R1+0x520] ;  /* 0x0005200001367983 */ /* 0x000f220000300a00 */
[----:B--2---:R-:W-:-:S02]  /*205c0*/  IMAD.MOV.U32 R35, RZ, RZ, R36 ;  /* 0x000000ffff237224 */ /* 0x004fc400078e0024 */
[----:B------:R-:W-:-:S03]  /*205d0*/  IMAD.MOV.U32 R36, RZ, RZ, R37 ;  /* 0x000000ffff247224 */ /* 0x000fc600078e0025 */
[----:B------:R-:W-:Y:S04]  /*205e0*/  STL.64 [R1+0xe30], R34 ;  /* 0x000e302201007387 */ /* 0x000fe80000100a00 */
[----:B------:R-:W2:Y:S01]  /*205f0*/  LDL.LU.64 R56, [R1+0x508] ;  /* 0x0005080001387983 */ /* 0x000ea20000300a00 */
[----:B---3--:R-:W-:-:S03]  /*20600*/  IMAD.MOV.U32 R37, RZ, RZ, R38 ;  /* 0x000000ffff257224 */ /* 0x008fc600078e0026 */
[----:B------:R-:W3:Y:S01]  /*20610*/  LDL.LU.64 R58, [R1+0x510] ;  /* 0x00051000013a7983 */ /* 0x000ee20000300a00 */
[----:B------:R-:W-:-:S03]  /*20620*/  IMAD.MOV.U32 R38, RZ, RZ, R39 ;  /* 0x000000ffff267224 */ /* 0x000fc600078e0027 */
[----:B------:R-:W2:Y:S01]  /*20630*/  LDL.LU.64 R60, [R1+0xc0] ;  /* 0x0000c000013c7983 */ /* 0x000ea20000300a00 */
[----:B----4-:R-:W-:-:S03]  /*20640*/  IMAD.MOV.U32 R39, RZ, RZ, R40 ;  /* 0x000000ffff277224 */ /* 0x010fc600078e0028 */
[----:B------:R-:W-:Y:S01]  /*20650*/  STL.64 [R1+0xe38], R36 ;  /* 0x000e382401007387 */ /* 0x000fe20000100a00 */
[----:B------:R-:W-:-:S03]  /*20660*/  IMAD.MOV.U32 R40, RZ, RZ, R41 ;  /* 0x000000ffff287224 */ /* 0x000fc600078e0029 */
[----:B------:R-:W4:Y:S04]  /*20670*/  LDL.LU.64 R62, [R1+0xc8] ;  /* 0x0000c800013e7983 */ /* 0x000f280000300a00 */
[----:B------:R-:W2:Y:S01]  /*20680*/  LDL.LU.64 R64, [R1+0xb0] ;  /* 0x0000b00001407983 */ /* 0x000ea20000300a00 */
[----:B------:R-:W-:-:S03]  /*20690*/  IMAD.MOV.U32 R41, RZ, RZ, R42 ;  /* 0x000000ffff297224 */ /* 0x000fc600078e002a */
[----:B------:R-:W2:Y:S04]  /*206a0*/  LDL.LU.64 R66, [R1+0xb8] ;  /* 0x0000b80001427983 */ /* 0x000ea80000300a00 */
[----:B------:R1:W-:Y:S04]  /*206b0*/  STL.64 [R1+0xe40], R38 ;  /* 0x000e402601007387 */ /* 0x0003e80000100a00 */
[----:B------:R-:W2:Y:S04]  /*206c0*/  LDL.LU.64 R68, [R1+0xa0] ;  /* 0x0000a00001447983 */ /* 0x000ea80000300a00 */
[----:B------:R-:W2:Y:S04]  /*206d0*/  LDL.LU.64 R70, [R1+0xa8] ;  /* 0x0000a80001467983 */ /* 0x000ea80000300a00 */
[----:B------:R-:W2:Y:S01]  /*206e0*/  LDL.LU.64 R72, [R1+0x18] ;  /* 0x0000180001487983 */ /* 0x000ea20000300a00 */
[----:B------:R-:W-:-:S02]  /*206f0*/  IMAD.MOV.U32 R93, RZ, RZ, R87 ;  /* 0x000000ffff5d7224 */ /* 0x000fc400078e0057 */
[----:B------:R-:W-:Y:S01]  /*20700*/  IMAD.MOV.U32 R123, RZ, RZ, R90 ;  /* 0x000000ffff7b7224 */ /* 0x000fe200078e005a */
[----:B------:R-:W-:Y:S01]  /*20710*/  STL.64 [R1+0xe48], R40 ;  /* 0x000e482801007387 */ /* 0x000fe20000100a00 */
[----:B------:R-:W-:Y:S02]  /*20720*/  IMAD.MOV.U32 R92, RZ, RZ, R86 ;  /* 0x000000ffff5c7224 */ /* 0x000fe400078e0056 */
[----:B------:R-:W-:Y:S01]  /*20730*/  IMAD.MOV.U32 R121, RZ, RZ, R102 ;  /* 0x000000ffff797224 */ /* 0x000fe200078e0066 */
[----:B------:R-:W2:Y:S01]  /*20740*/  LDL.LU.64 R74, [R1+0x10] ;  /* 0x00001000014a7983 */ /* 0x000ea20000300a00 */
[----:B------:R-:W-:Y:S02]  /*20750*/  IMAD.MOV.U32 R122, RZ, RZ, R100 ;  /* 0x000000ffff7a7224 */ /* 0x000fe400078e0064 */
[----:B------:R-:W-:Y:S01]  /*20760*/  IMAD.MOV.U32 R104, RZ, RZ, R114 ;  /* 0x000000ffff687224 */ /* 0x000fe200078e0072 */
[----:B-1----:R-:W2:Y:S01]  /*20770*/  LDL.LU.64 R16, [R1+0x460] ;  /* 0x0004600001107983 */ /* 0x002ea20000300a00 */
[----:B------:R-:W-:-:S02]  /*20780*/  IMAD.MOV.U32 R105, RZ, RZ, R101 ;  /* 0x000000ffff697224 */ /* 0x000fc400078e0065 */
[----:B------:R-:W-:Y:S01]  /*20790*/  IMAD.MOV.U32 R120, RZ, RZ, R129 ;  /* 0x000000ffff787224 */ /* 0x000fe200078e0081 */
[----:B------:R-:W3:Y:S01]  /*207a0*/  LDL.LU.64 R14, [R1+0x458] ;  /* 0x00045800010e7983 */ /* 0x000ee20000300a00 */
[----:B------:R-:W-:Y:S02]  /*207b0*/  IMAD.MOV.U32 R22, RZ, RZ, R228 ;  /* 0x000000ffff167224 */ /* 0x000fe400078e00e4 */
[----:B------:R-:W-:Y:S01]  /*207c0*/  IMAD.MOV.U32 R23, RZ, RZ, R229 ;  /* 0x000000ffff177224 */ /* 0x000fe200078e00e5 */
[----:B------:R-:W4:Y:S01]  /*207d0*/  LDL.LU.64 R12, [R1+0x438] ;  /* 0x00043800010c7983 */ /* 0x000f220000300a00 */
[----:B------:R-:W-:Y:S02]  /*207e0*/  IMAD.MOV.U32 R125, RZ, RZ, R131 ;  /* 0x000000ffff7d7224 */ /* 0x000fe400078e0083 */
[----:B------:R-:W-:Y:S01]  /*207f0*/  IMAD.MOV.U32 R21, RZ, RZ, R235 ;  /* 0x000000ffff157224 */ /* 0x000fe200078e00eb */
[----:B------:R-:W4:Y:S01]  /*20800*/  LDL.LU.64 R18, [R1+0x2a0] ;  /* 0x0002a00001127983 */ /* 0x000f220000300a00 */
[----:B------:R-:W-:-:S02]  /*20810*/  IMAD.MOV.U32 R87, RZ, RZ, R88 ;  /* 0x000000ffff577224 */ /* 0x000fc400078e0058 */
[----:B------:R-:W-:Y:S02]  /*20820*/  IMAD.MOV.U32 R88, RZ, RZ, R89 ;  /* 0x000000ffff587224 */ /* 0x000fe400078e0059 */
[----:B------:R-:W-:Y:S01]  /*20830*/  IMAD.MOV.U32 R89, RZ, RZ, R96 ;  /* 0x000000ffff597224 */ /* 0x000fe200078e0060 */
[----:B------:R-:W-:Y:S01]  /*20840*/  MOV R86, R95 ;  /* 0x0000005f00567202 */ /* 0x000fe20000000f00 */
        /* <DEDUP_REMOVED lines=29> */
[----:B--2---:R-:W-:Y:S02]  /*20a20*/  IMAD.MOV.U32 R113, RZ, RZ, R16 ;  /* 0x000000ffff717224 */ /* 0x004fe400078e0010 */
[----:B------:R-:W-:Y:S01]  /*20a30*/  IMAD.MOV.U32 R114, RZ, RZ, R17 ;  /* 0x000000ffff727224 */ /* 0x000fe200078e0011 */
[----:B---3--:R-:W-:Y:S01]  /*20a40*/  MOV R6, R14 ;  /* 0x0000000e00067202 */ /* 0x008fe20000000f00 */
[----:B------:R-:W-:Y:S01]  /*20a50*/  IMAD.MOV.U32 R4, RZ, RZ, R15 ;  /* 0x000000ffff047224 */ /* 0x000fe200078e000f */
[----:B------:R-:W2:Y:S01]  /*20a60*/  LDL.LU.64 R16, [R1+0x288] ;  /* 0x0002880001107983 */ /* 0x000ea20000300a00 */
[----:B----4-:R-:W-:Y:S02]  /*20a70*/  IMAD.MOV.U32 R3, RZ, RZ, R12 ;  /* 0x000000ffff037224 */ /* 0x010fe400078e000c */
[----:B------:R-:W-:Y:S01]  /*20a80*/  IMAD.MOV.U32 R2, RZ, RZ, R13 ;  /* 0x000000ffff027224 */ /* 0x000fe200078e000d */
[----:B------:R-:W3:Y:S04]  /*20a90*/  LDL.LU.64 R14, [R1+0x278] ;  /* 0x00027800010e7983 */ /* 0x000ee80000300a00 */
[----:B------:R-:W4:Y:S04]  /*20aa0*/  LDL.LU.64 R12, [R1+0x270] ;  /* 0x00027000010c7983 */ /* 0x000f280000300a00 */
[----:B------:R-:W3:Y:S04]  /*20ab0*/  LDL.LU.64 R26, [R1+0x260] ;  /* 0x00026000011a7983 */ /* 0x000ee80000300a00 */
[----:B------:R-:W3:Y:S01]  /*20ac0*/  LDL.LU.64 R24, [R1+0x250] ;  /* 0x0002500001187983 */ /* 0x000ee20000300a00 */
[----:B------:R-:W-:-:S02]  /*20ad0*/  IMAD.MOV.U32 R136, RZ, RZ, R138 ;  /* 0x000000ffff887224 */ /* 0x000fc400078e008a */
[----:B------:R-:W-:Y:S01]  /*20ae0*/  IMAD.MOV.U32 R138, RZ, RZ, R140 ;  /* 0x000000ffff8a7224 */ /* 0x000fe200078e008c */
[----:B------:R-:W3:Y:S01]  /*20af0*/  LDL.LU.64 R38, [R1+0x240] ;  /* 0x0002400001267983 */ /* 0x000ee20000300a00 */
[----:B------:R-:W-:Y:S02]  /*20b00*/  IMAD.MOV.U32 R140, RZ, RZ, R142 ;  /* 0x000000ffff8c7224 */ /* 0x000fe400078e008e */
[----:B------:R-:W-:Y:S01]  /*20b10*/  IMAD.MOV.U32 R142, RZ, RZ, R144 ;  /* 0x000000ffff8e7224 */ /* 0x000fe200078e0090 */
[----:B------:R-:W3:Y:S01]  /*20b20*/  LDL.LU.64 R28, [R1+0x238] ;  /* 0x00023800011c7983 */ /* 0x000ee20000300a00 */
        /* <DEDUP_REMOVED lines=8> */
[----:B------:R-:W-:Y:S01]  /*20bb0*/  IMAD.MOV.U32 R160, RZ, RZ, R162 ;  /* 0x000000ffffa07224 */ /* 0x000fe200078e00a2 */
[----:B------:R-:W-:Y:S01]  /*20bc0*/  MOV R162, R164 ;  /* 0x000000a400a27202 */ /* 0x000fe20000000f00 */
        /* <DEDUP_REMOVED lines=9> */
[----:B------:R-:W-:Y:S01]  /*20c60*/  IMAD.MOV.U32 R133, RZ, RZ, R137 ;  /* 0x000000ffff857224 */ /* 0x000fe200078e0089 */
[----:B------:R-:W-:Y:S01]  /*20c70*/  MOV R137, R141 ;  /* 0x0000008d00897202 */ /* 0x000fe20000000f00 */
        /* <DEDUP_REMOVED lines=46> */
[----:B------:R-:W3:Y:S01]  /*20f60*/  LDL.LU.64 R18, [R1+0x230] ;  /* 0x0002300001127983 */ /* 0x000ee20000300a00 */
[----:B------:R-:W-:-:S03]  /*20f70*/  IMAD.MOV.U32 R228, RZ, RZ, R230 ;  /* 0x000000ffffe47224 */ /* 0x000fc600078e00e6 */
[----:B------:R-:W3:Y:S01]  /*20f80*/  LDL.LU.64 R36, [R1+0x220] ;  /* 0x0002200001247983 */ /* 0x000ee20000300a00 */
        /* <DEDUP_REMOVED lines=15> */
[----:B------:R-:W-:Y:S01]  /*21080*/  IMAD.MOV.U32 R179, RZ, RZ, R183 ;  /* 0x000000ffffb37224 */ /* 0x000fe200078e00b7 */
[----:B------:R-:W-:Y:S01]  /*21090*/  MOV R183, R187 ;  /* 0x000000bb00b77202 */ /* 0x000fe20000000f00 */
        /* <DEDUP_REMOVED lines=9> */
[----:B------:R-:W-:Y:S01]  /*21130*/  IMAD.MOV.U32 R223, RZ, RZ, R227 ;  /* 0x000000ffffdf7224 */ /* 0x000fe200078e00e3 */
[----:B------:R-:W-:Y:S01]  /*21140*/  MOV R227, R231 ;  /* 0x000000e700e37202 */ /* 0x000fe20000000f00 */
[----:B--2---:R-:W-:Y:S02]  /*21150*/  IMAD.MOV.U32 R232, RZ, RZ, R16 ;  /* 0x000000ffffe87224 */ /* 0x004fe400078e0010 */
[----:B------:R-:W-:Y:S02]  /*21160*/  IMAD.MOV.U32 R16, RZ, RZ, R238 ;  /* 0x000000ffff107224 */ /* 0x000fe400078e00ee */
[----:B----4-:R-:W-:Y:S02]  /*21170*/  IMAD.MOV.U32 R238, RZ, RZ, R12 ;  /* 0x000000ffffee7224 */ /* 0x010fe400078e000c */
[----:B------:R-:W-:-:S02]  /*21180*/  IMAD.MOV.U32 R237, RZ, RZ, R13 ;  /* 0x000000ffffed7224 */ /* 0x000fc400078e000d */
[----:B------:R-:W2:Y:S04]  /*21190*/  LDL.LU.64 R12, [R1+0x218] ;  /* 0x00021800010c7983 */ /* 0x000ea80000300a00 */
[----:B------:R-:W4:Y:S04]  /*211a0*/  LDL.LU.64 R32, [R1+0x210] ;  /* 0x0002100001207983 */ /* 0x000f280000300a00 */
[----:B------:R-:W4:Y:S01]  /*211b0*/  LDL.LU.64 R34, [R1+0x200] ;  /* 0x0002000001227983 */ /* 0x000f220000300a00 */
[----:B------:R-:W-:Y:S02]  /*211c0*/  IMAD.MOV.U32 R231, RZ, RZ, R17 ;  /* 0x000000ffffe77224 */ /* 0x000fe400078e0011 */
[----:B---3--:R-:W-:Y:S01]  /*211d0*/  IMAD.MOV.U32 R235, RZ, RZ, R15 ;  /* 0x000000ffffeb7224 */ /* 0x008fe200078e000f */
[----:B------:R-:W3:Y:S01]  /*211e0*/  LDL.LU.64 R30, [R1+0x1f8] ;  /* 0x0001f800011e7983 */ /* 0x000ee20000300a00 */
        /* <DEDUP_REMOVED lines=10> */
[----:B------:R-:W3:Y:S01]  /*21290*/  LDL.LU.64 R22, [R1+0x1f0] ;  /* 0x0001f00001167983 */ /* 0x000ee20000300a00 */
[----:B------:R-:W-:Y:S02]  /*212a0*/  IMAD.MOV.U32 R43, RZ, RZ, R44 ;  /* 0x000000ffff2b7224 */ /* 0x000fe400078e002c */
[----:B------:R-:W-:Y:S02]  /*212b0*/  IMAD.MOV.U32 R44, RZ, RZ, R45 ;  /* 0x000000ffff2c7224 */ /* 0x000fe400078e002d */
[----:B------:R-:W-:-:S02]  /*212c0*/  IMAD.MOV.U32 R45, RZ, RZ, R46 ;  /* 0x000000ffff2d7224 */ /* 0x000fc400078e002e */
[----:B------:R-:W-:Y:S01]  /*212d0*/  IMAD.MOV.U32 R46, RZ, RZ, R47 ;  /* 0x000000ffff2e7224 */ /* 0x000fe200078e002f */
[----:B------:R-:W-:Y:S01]  /*212e0*/  MOV R47, R48 ;  /* 0x00000030002f7202 */ /* 0x000fe20000000f00 */
        /* <DEDUP_REMOVED lines=23> */
[----:B------:R-:W-:Y:S01]  /*21460*/  IMAD.MOV.U32 R71, RZ, RZ, R72 ;  /* 0x000000ffff477224 */ /* 0x000fe200078e0048 */
[----:B------:R1:W-:Y:S01]  /*21470*/  STL [R1], R28 ;  /* 0x0000001c01007387 */ /* 0x0003e20000100800 */
[----:B------:R-:W-:-:S02]  /*21480*/  IMAD.MOV.U32 R72, RZ, RZ, R73 ;  /* 0x000000ffff487224 */ /* 0x000fc400078e0049 */
[----:B------:R-:W-:Y:S02]  /*21490*/  IMAD.MOV.U32 R73, RZ, RZ, R74 ;  /* 0x000000ffff497224 */ /* 0x000fe400078e004a */
[----:B------:R-:W-:Y:S02]  /*214a0*/  IMAD.MOV.U32 R252, RZ, RZ, R29 ;  /* 0x000000fffffc7224 */ /* 0x000fe400078e001d */
[----:B------:R-:W-:Y:S02]  /*214b0*/  IMAD.MOV.U32 R74, RZ, RZ, R75 ;  /* 0x000000ffff4a7224 */ /* 0x000fe400078e004b */
[----:B------:R-:W-:Y:S01]  /*214c0*/  IMAD.MOV.U32 R75, RZ, RZ, R76 ;  /* 0x000000ffff4b7224 */ /* 0x000fe200078e004c */
[----:B-1----:R-:W3:Y:S01]  /*214d0*/  LDL.LU.64 R28, [R1+0x1e0] ;  /* 0x0001e000011c7983 */ /* 0x002ee20000300a00 */
[----:B------:R-:W-:Y:S02]  /*214e0*/  IMAD.MOV.U32 R76, RZ, RZ, R77 ;  /* 0x000000ffff4c7224 */ /* 0x000fe400078e004d */
[----:B------:R-:W-:-:S02]  /*214f0*/  IMAD.MOV.U32 R77, RZ, RZ, R78 ;  /* 0x000000ffff4d7224 */ /* 0x000fc400078e004e */
[----:B------:R-:W-:Y:S02]  /*21500*/  IMAD.MOV.U32 R78, RZ, RZ, R79 ;  /* 0x000000ffff4e7224 */ /* 0x000fe400078e004f */
[----:B------:R-:W-:Y:S02]  /*21510*/  IMAD.MOV.U32 R79, RZ, RZ, R248 ;  /* 0x000000ffff4f7224 */ /* 0x000fe400078e00f8 */
[----:B------:R-:W-:Y:S02]  /*21520*/  IMAD.MOV.U32 R248, RZ, RZ, R251 ;  /* 0x000000fffff87224 */ /* 0x000fe400078e00fb */
[----:B------:R-:W-:Y:S01]  /*21530*/  IMAD.MOV.U32 R251, RZ, RZ, R38 ;  /* 0x000000fffffb7224 */ /* 0x000fe200078e0026 */
[----:B------:R1:W-:Y:S01]  /*21540*/  STL [R1+0x8], R18 ;  /* 0x0000081201007387 */ /* 0x0003e20000100800 */
[----:B------:R-:W-:-:S03]  /*21550*/  IMAD.MOV.U32 R38, RZ, RZ, R19 ;  /* 0x000000ffff267224 */ /* 0x000fc600078e0013 */
[----:B-1----:R-:W3:Y:S04]  /*21560*/  LDL.LU.64 R18, [R1+0x1d8] ;  /* 0x0001d80001127983 */ /* 0x002ee80000300a00 */
[----:B------:R1:W-:Y:S04]  /*21570*/  STL [R1+0x4], R38 ;  /* 0x0000042601007387 */ /* 0x0003e80000100800 */
[----:B------:R1:W-:Y:S02]  /*21580*/  STL [R1+0x10], R16 ;  /* 0x0000101001007387 */ /* 0x0003e40000100800 */
[----:B-1----:R-:W-:-:S02]  /*21590*/  IMAD.MOV.U32 R38, RZ, RZ, R17 ;  /* 0x000000ffff267224 */ /* 0x002fc400078e0011 */
[----:B------:R-:W3:Y:S04]  /*215a0*/  LDL.LU.64 R16, [R1+0x1d0] ;  /* 0x0001d00001107983 */ /* 0x000ee80000300a00 */
[----:B------:R-:W-:Y:S04]  /*215b0*/  STL [R1+0xc], R38 ;  /* 0x00000c2601007387 */ /* 0x000fe80000100800 */
[----:B------:R1:W-:Y:S02]  /*215c0*/  STL [R1+0x18], R36 ;  /* 0x0000182401007387 */ /* 0x0003e40000100800 */
[----:B-1----:R-:W-:-:S05]  /*215d0*/  IMAD.MOV.U32 R36, RZ, RZ, R37 ;  /* 0x000000ffff247224 */ /* 0x002fca00078e0025 */
[----:B------:R1:W-:Y:S01]  /*215e0*/  STL [R1+0x14], R36 ;  /* 0x0000142401007387 */ /* 0x0003e20000100800 */
[----:B------:R-:W-:Y:S02]  /*215f0*/  IMAD.MOV.U32 R20, RZ, RZ, R234 ;  /* 0x000000ffff147224 */ /* 0x000fe400078e00ea */
[----:B------:R-:W-:Y:S02]  /*21600*/  IMAD.MOV.U32 R234, RZ, RZ, R236 ;  /* 0x000000ffffea7224 */ /* 0x000fe400078e00ec */
[----:B------:R-:W-:Y:S02]  /*21610*/  IMAD.MOV.U32 R236, RZ, RZ, R14 ;  /* 0x000000ffffec7224 */ /* 0x000fe400078e000e */
[----:B------:R-:W-:Y:S02]  /*21620*/  IMAD.MOV.U32 R14, RZ, RZ, R240 ;  /* 0x000000ffff0e7224 */ /* 0x000fe400078e00f0 */
[----:B------:R-:W-:Y:S02]  /*21630*/  IMAD.MOV.U32 R240, RZ, RZ, R242 ;  /* 0x000000fffff07224 */ /* 0x000fe400078e00f2 */
[----:B------:R-:W-:-:S02]  /*21640*/  IMAD.MOV.U32 R242, RZ, RZ, R26 ;  /* 0x000000fffff27224 */ /* 0x000fc400078e001a */
[----:B------:R-:W-:Y:S01]  /*21650*/  IMAD.MOV.U32 R26, RZ, RZ, R244 ;  /* 0x000000ffff1a7224 */ /* 0x000fe200078e00f4 */
[----:B--2---:R2:W-:Y:S01]  /*21660*/  STL [R1+0x20], R12 ;  /* 0x0000200c01007387 */ /* 0x0045e20000100800 */
[----:B-1----:R-:W-:-:S03]  /*21670*/  IMAD.MOV.U32 R36, RZ, RZ, R13 ;  /* 0x000000ffff247224 */ /* 0x002fc600078e000d */
[----:B--2---:R-:W2:Y:S04]  /*21680*/  LDL.LU.64 R12, [R1+0x1c0] ;  /* 0x0001c000010c7983 */ /* 0x004ea80000300a00 */
[----:B------:R1:W-:Y:S04]  /*21690*/  STL [R1+0x1c], R36 ;  /* 0x00001c2401007387 */ /* 0x0003e80000100800 */
[----:B----4-:R4:W-:Y:S01]  /*216a0*/  STL [R1+0x28], R32 ;  /* 0x0000282001007387 */ /* 0x0109e20000100800 */
[----:B-1----:R-:W-:-:S03]  /*216b0*/  IMAD.MOV.U32 R36, RZ, RZ, R33 ;  /* 0x000000ffff247224 */ /* 0x002fc600078e0021 */
[----:B----4-:R-:W4:Y:S04]  /*216c0*/  LDL.LU.64 R32, [R1+0x1b8] ;  /* 0x0001b80001207983 */ /* 0x010f280000300a00 */
[----:B------:R1:W-:Y:S04]  /*216d0*/  STL [R1+0x24], R36 ;  /* 0x0000242401007387 */ /* 0x0003e80000100800 */
[----:B------:R1:W-:Y:S02]  /*216e0*/  STL [R1+0x30], R26 ;  /* 0x0000301a01007387 */ /* 0x0003e40000100800 */
[----:B-1----:R-:W-:-:S02]  /*216f0*/  IMAD.MOV.U32 R36, RZ, RZ, R27 ;  /* 0x000000ffff247224 */ /* 0x002fc400078e001b */
[----:B------:R-:W4:Y:S04]  /*21700*/  LDL.LU.64 R26, [R1+0x1b0] ;  /* 0x0001b000011a7983 */ /* 0x000f280000300a00 */
[----:B------:R-:W-:Y:S04]  /*21710*/  STL [R1+0x2c], R36 ;  /* 0x00002c2401007387 */ /* 0x000fe80000100800 */
[----:B------:R1:W-:Y:S02]  /*21720*/  STL [R1+0x38], R34 ;  /* 0x0000382201007387 */ /* 0x0003e40000100800 */
[----:B-1----:R-:W-:-:S05]  /*21730*/  IMAD.MOV.U32 R34, RZ, RZ, R35 ;  /* 0x000000ffff227224 */ /* 0x002fca00078e0023 */
[----:B------:R1:W-:Y:S04]  /*21740*/  STL [R1+0x34], R34 ;  /* 0x0000342201007387 */ /* 0x0003e80000100800 */
[----:B---3--:R3:W-:Y:S01]  /*21750*/  STL [R1+0x40], R30 ;  /* 0x0000401e01007387 */ /* 0x0087e20000100800 */
[----:B-1----:R-:W-:-:S03]  /*21760*/  IMAD.MOV.U32 R34, RZ, RZ, R31 ;  /* 0x000000ffff227224 */ /* 0x002fc600078e001f */
[----:B---3--:R-:W3:Y:S04]  /*21770*/  LDL.LU.64 R30, [R1+0x1a0] ;  /* 0x0001a000011e7983 */ /* 0x008ee80000300a00 */
[----:B------:R1:W-:Y:S04]  /*21780*/  STL [R1+0x3c], R34 ;  /* 0x00003c2201007387 */ /* 0x0003e80000100800 */
[----:B------:R1:W-:Y:S02]  /*21790*/  STL [R1+0x48], R22 ;  /* 0x0000481601007387 */ /* 0x0003e40000100800 */
[----:B-1----:R-:W-:-:S02]  /*217a0*/  IMAD.MOV.U32 R34, RZ, RZ, R23 ;  /* 0x000000ffff227224 */ /* 0x002fc400078e0017 */
[----:B------:R-:W3:Y:S04]  /*217b0*/  LDL.LU.64 R22, [R1+0x198] ;  /* 0x0001980001167983 */ /* 0x000ee80000300a00 */
        /* <DEDUP_REMOVED lines=14> */
[----:B-1----:R-:W-:-:S02]  /*218a0*/  MOV R34, R17 ;  /* 0x0000001100227202 */ /* 0x002fc40000000f00 */
[----:B------:R-:W3:Y:S04]  /*218b0*/  LDL.LU.64 R16, [R1+0x178] ;  /* 0x0001780001107983 */ /* 0x000ee80000300a00 */
[----:B------:R1:W-:Y:S04]  /*218c0*/  STL [R1+0x64], R34 ;  /* 0x0000642201007387 */ /* 0x0003e80000100800 */
[----:B------:R1:W-:Y:S02]  /*218d0*/  STL [R1+0x70], R14 ;  /* 0x0000700e01007387 */ /* 0x0003e40000100800 */
[----:B-1----:R-:W-:-:S02]  /*218e0*/  IMAD.MOV.U32 R34, RZ, RZ, R15 ;  /* 0x000000ffff227224 */ /* 0x002fc400078e000f */
[----:B------:R-:W3:Y:S04]  /*218f0*/  LDL.LU.64 R14, [R1+0x170] ;  /* 0x00017000010e7983 */ /* 0x000ee80000300a00 */
[----:B------:R1:W-:Y:S04]  /*21900*/  STL [R1+0x6c], R34 ;  /* 0x00006c2201007387 */ /* 0x0003e80000100800 */
        /* <DEDUP_REMOVED lines=11> */
[----:B------:R1:W-:Y:S04]  /*219c0*/  STL [R1+0x84], R34 ;  /* 0x0000842201007387 */ /* 0x0003e80000100800 */
[----:B------:R1:W-:Y:S02]  /*219d0*/  STL [R1+0x90], R24 ;  /* 0x0000901801007387 */ /* 0x0003e40000100800 */
[----:B-1----:R-:W-:-:S02]  /*219e0*/  IMAD.MOV.U32 R34, RZ, RZ, R25 ;  /* 0x000000ffff227224 */ /* 0x002fc400078e0019 */
[----:B------:R-:W4:Y:S04]  /*219f0*/  LDL.LU.64 R24, [R1+0x150] ;  /* 0x0001500001187983 */ /* 0x000f280000300a00 */
        /* <DEDUP_REMOVED lines=162> */
[----:B-1----:R-:W-:-:S03]  /*22420*/  MOV R34, R13 ;  /* 0x0000000d00227202 */ /* 0x002fc60000000f00 */
        /* <DEDUP_REMOVED lines=90> */
[----:B----4-:R4:W-:Y:S04]  /*229d0*/  STL [R1+0x290], R32 ;  /* 0x0002902001007387 */ /* 0x0109e80000100800 */
[----:B-1----:R-:W2:Y:S01]  /*229e0*/  LDL.LU.64 R34, [R1+0x700] ;  /* 0x0007000001227983 */ /* 0x002ea20000300a00 */
[----:B----4-:R-:W-:-:S05]  /*229f0*/  MOV R32, R33 ;  /* 0x0000002100207202 */ /* 0x010fca0000000f00 */
[----:B------:R1:W-:Y:S04]  /*22a00*/  STL [R1+0x28c], R32 ;  /* 0x00028c2001007387 */ /* 0x0003e80000100800 */
[----:B------:R4:W-:Y:S04]  /*22a10*/  STL [R1+0x298], R26 ;  /* 0x0002981a01007387 */ /* 0x0009e80000100800 */
[----:B-1----:R-:W2:Y:S01]  /*22a20*/  LDL.LU.64 R32, [R1+0x708] ;  /* 0x0007080001207983 */ /* 0x002ea20000300a00 */
[----:B----4-:R-:W-:-:S05]  /*22a30*/  IMAD.MOV.U32 R26, RZ, RZ, R27 ;  /* 0x000000ffff1a7224 */ /* 0x010fca00078e001b */
[----:B------:R1:W-:Y:S04]  /*22a40*/  STL [R1+0x294], R26 ;  /* 0x0002941a01007387 */ /* 0x0003e80000100800 */
[----:B------:R4:W-:Y:S04]  /*22a50*/  STL [R1+0x2a0], R24 ;  /* 0x0002a01801007387 */ /* 0x0009e80000100800 */
[----:B-1----:R-:W2:Y:S01]  /*22a60*/  LDL.LU.64 R26, [R1+0x710] ;  /* 0x00071000011a7983 */ /* 0x002ea20000300a00 */
[----:B----4-:R-:W-:-:S03]  /*22a70*/  IMAD.MOV.U32 R24, RZ, RZ, R25 ;  /* 0x000000ffff187224 */ /* 0x010fc600078e0019 */
[----:B---3--:R1:W-:Y:S04]  /*22a80*/  STL [R1+0x2a8], R30 ;  /* 0x0002a81e01007387 */ /* 0x0083e80000100800 */
[----:B------:R3:W-:Y:S01]  /*22a90*/  STL [R1+0x29c], R24 ;  /* 0x00029c1801007387 */ /* 0x0007e20000100800 */
[----:B-1----:R-:W-:-:S03]  /*22aa0*/  IMAD.MOV.U32 R30, RZ, RZ, R31 ;  /* 0x000000ffff1e7224 */ /* 0x002fc600078e001f */
[----:B---3--:R-:W3:Y:S04]  /*22ab0*/  LDL.LU.64 R24, [R1+0x718] ;  /* 0x0007180001187983 */ /* 0x008ee80000300a00 */
[----:B------:R-:W-:Y:S04]  /*22ac0*/  STL [R1+0x2b0], R22 ;  /* 0x0002b01601007387 */ /* 0x000fe80000100800 */
[----:B------:R1:W-:Y:S04]  /*22ad0*/  STL [R1+0x2a4], R30 ;  /* 0x0002a41e01007387 */ /* 0x0003e80000100800 */
[----:B-1----:R-:W4:Y:S01]  /*22ae0*/  LDL.LU.64 R30, [R1+0x720] ;  /* 0x00072000011e7983 */ /* 0x002f220000300a00 */
[----:B------:R-:W-:-:S03]  /*22af0*/  IMAD.MOV.U32 R22, RZ, RZ, R23 ;  /* 0x000000ffff167224 */ /* 0x000fc600078e0017 */
[----:B------:R1:W-:Y:S04]  /*22b00*/  STL [R1+0x2b8], R20 ;  /* 0x0002b81401007387 */ /* 0x0003e80000100800 */
[----:B------:R1:W-:Y:S02]  /*22b10*/  STL [R1+0x2ac], R22 ;  /* 0x0002ac1601007387 */ /* 0x0003e40000100800 */
[----:B-1----:R-:W-:Y:S02]  /*22b20*/  IMAD.MOV.U32 R20, RZ, RZ, R21 ;  /* 0x000000ffff147224 */ /* 0x002fe400078e0015 */
[----:B------:R-:W4:Y:S04]  /*22b30*/  LDL.LU.64 R22, [R1+0x728] ;  /* 0x0007280001167983 */ /* 0x000f280000300a00 */
        /* <DEDUP_REMOVED lines=16> */
[----:B--2---:R1:W-:Y:S04]  /*22c40*/  STL [R1+0x2e0], R12 ;  /* 0x0002e00c01007387 */ /* 0x0043e80000100800 */
[----:B------:R2:W-:Y:S01]  /*22c50*/  STL [R1+0x2d4], R14 ;  /* 0x0002d40e01007387 */ /* 0x0005e20000100800 */
[----:B-1----:R-:W-:-:S03]  /*22c60*/  IMAD.MOV.U32 R12, RZ, RZ, R13 ;  /* 0x000000ffff0c7224 */ /* 0x002fc600078e000d */
[----:B--2---:R-:W2:Y:S04]  /*22c70*/  LDL.LU.64 R14, [R1+0x750] ;  /* 0x00075000010e7983 */ /* 0x004ea80000300a00 */
[----:B------:R-:W-:Y:S04]  /*22c80*/  STL [R1+0x2e8], R34 ;  /* 0x0002e82201007387 */ /* 0x000fe80000100800 */
[----:B------:R1:W-:Y:S04]  /*22c90*/  STL [R1+0x2dc], R12 ;  /* 0x0002dc0c01007387 */ /* 0x0003e80000100800 */
[----:B-1----:R-:W2:Y:S01]  /*22ca0*/  LDL.LU.64 R12, [R1+0x758] ;  /* 0x00075800010c7983 */ /* 0x002ea20000300a00 */
[----:B------:R-:W-:-:S03]  /*22cb0*/  IMAD.MOV.U32 R34, RZ, RZ, R35 ;  /* 0x000000ffff227224 */ /* 0x000fc600078e0023 */
[----:B------:R1:W-:Y:S04]  /*22cc0*/  STL [R1+0x2f0], R32 ;  /* 0x0002f02001007387 */ /* 0x0003e80000100800 */
[----:B------:R-:W-:Y:S01]  /*22cd0*/  STL [R1+0x2e4], R34 ;  /* 0x0002e42201007387 */ /* 0x000fe20000100800 */
[----:B-1----:R-:W-:-:S03]  /*22ce0*/  IMAD.MOV.U32 R32, RZ, RZ, R33 ;  /* 0x000000ffff207224 */ /* 0x002fc600078e0021 */
[----:B------:R-:W-:Y:S04]  /*22cf0*/  STL [R1+0x2f8], R26 ;  /* 0x0002f81a01007387 */ /* 0x000fe80000100800 */
[----:B------:R1:W-:Y:S02]  /*22d00*/  STL [R1+0x2ec], R32 ;  /* 0x0002ec2001007387 */ /* 0x0003e40000100800 */
[----:B-1----:R-:W-:Y:S02]  /*22d10*/  IMAD.MOV.U32 R32, RZ, RZ, R27 ;  /* 0x000000ffff207224 */ /* 0x002fe400078e001b */
[----:B------:R-:W2:Y:S04]  /*22d20*/  LDL.LU.64 R26, [R1+0x760] ;  /* 0x00076000011a7983 */ /* 0x000ea80000300a00 */
[----:B------:R1:W-:Y:S04]  /*22d30*/  STL [R1+0x2f4], R32 ;  /* 0x0002f42001007387 */ /* 0x0003e80000100800 */
[----:B---3--:R3:W-:Y:S01]  /*22d40*/  STL [R1+0x300], R24 ;  /* 0x0003001801007387 */ /* 0x0087e20000100800 */
[----:B-1----:R-:W-:-:S03]  /*22d50*/  IMAD.MOV.U32 R32, RZ, RZ, R25 ;  /* 0x000000ffff207224 */ /* 0x002fc600078e0019 */
[----:B---3--:R-:W3:Y:S04]  /*22d60*/  LDL.LU.64 R24, [R1+0x768] ;  /* 0x0007680001187983 */ /* 0x008ee80000300a00 */
[----:B------:R1:W-:Y:S04]  /*22d70*/  STL [R1+0x2fc], R32 ;  /* 0x0002fc2001007387 */ /* 0x0003e80000100800 */
[----:B----4-:R4:W-:Y:S04]  /*22d80*/  STL [R1+0x308], R30 ;  /* 0x0003081e01007387 */ /* 0x0109e80000100800 */
[----:B-1----:R-:W3:Y:S01]  /*22d90*/  LDL.LU.64 R32, [R1+0x770] ;  /* 0x0007700001207983 */ /* 0x002ee20000300a00 */
[----:B----4-:R-:W-:-:S05]  /*22da0*/  IMAD.MOV.U32 R30, RZ, RZ, R31 ;  /* 0x000000ffff1e7224 */ /* 0x010fca00078e001f */
[----:B------:R1:W-:Y:S04]  /*22db0*/  STL [R1+0x304], R30 ;  /* 0x0003041e01007387 */ /* 0x0003e80000100800 */
[----:B------:R4:W-:Y:S01]  /*22dc0*/  STL [R1+0x310], R22 ;  /* 0x0003101601007387 */ /* 0x0009e20000100800 */
[----:B-1----:R-:W-:-:S03]  /*22dd0*/  IMAD.MOV.U32 R30, RZ, RZ, R23 ;  /* 0x000000ffff1e7224 */ /* 0x002fc600078e0017 */
[----:B----4-:R-:W4:Y:S04]  /*22de0*/  LDL.LU.64 R22, [R1+0x778] ;  /* 0x0007780001167983 */ /* 0x010f280000300a00 */
[----:B------:R1:W-:Y:S04]  /*22df0*/  STL [R1+0x30c], R30 ;  /* 0x00030c1e01007387 */ /* 0x0003e80000100800 */
[----:B------:R1:W-:Y:S02]  /*22e00*/  STL [R1+0x318], R20 ;  /* 0x0003181401007387 */ /* 0x0003e40000100800 */
[----:B-1----:R-:W-:-:S02]  /*22e10*/  IMAD.MOV.U32 R30, RZ, RZ, R21 ;  /* 0x000000ffff1e7224 */ /* 0x002fc400078e0015 */
[----:B------:R-:W4:Y:S04]  /*22e20*/  LDL.LU.64 R20, [R1+0x780] ;  /* 0x0007800001147983 */ /* 0x000f280000300a00 */
[----:B------:R1:W-:Y:S04]  /*22e30*/  STL [R1+0x314], R30 ;  /* 0x0003141e01007387 */ /* 0x0003e80000100800 */
[----:B------:R1:W-:Y:S04]  /*22e40*/  STL [R1+0x320], R28 ;  /* 0x0003201c01007387 */ /* 0x0003e80000100800 */
[----:B-1----:R-:W4:Y:S01]  /*22e50*/  LDL.LU.64 R30, [R1+0x788] ;  /* 0x00078800011e7983 */ /* 0x002f220000300a00 */
[----:B------:R-:W-:-:S05]  /*22e60*/  IMAD.MOV.U32 R28, RZ, RZ, R29 ;  /* 0x000000ffff1c7224 */ /* 0x000fca00078e001d */
[----:B------:R-:W-:Y:S04]  /*22e70*/  STL [R1+0x31c], R28 ;  /* 0x00031c1c01007387 */ /* 0x000fe80000100800 */
[----:B------:R1:W-:Y:S04]  /*22e80*/  STL [R1+0x328], R18 ;  /* 0x0003281201007387 */ /* 0x0003e80000100800 */
[----:B------:R-:W4:Y:S01]  /*22e90*/  LDL.LU.64 R34, [R1+0x790] ;  /* 0x0007900001227983 */ /* 0x000f220000300a00 */
[----:B-1----:R-:W-:-:S05]  /*22ea0*/  IMAD.MOV.U32 R18, RZ, RZ, R19 ;  /* 0x000000ffff127224 */ /* 0x002fca00078e0013 */
[----:B------:R1:W-:Y:S04]  /*22eb0*/  STL [R1+0x324], R18 ;  /* 0x0003241201007387 */ /* 0x0003e80000100800 */
[----:B------:R1:W-:Y:S04]  /*22ec0*/  STL [R1+0x330], R16 ;  /* 0x0003301001007387 */ /* 0x0003e80000100800 */
[----:B-1----:R-:W4:Y:S01]  /*22ed0*/  LDL.LU.64 R18, [R1+0x798] ;  /* 0x0007980001127983 */ /* 0x002f220000300a00 */
[----:B------:R-:W-:-:S05]  /*22ee0*/  IMAD.MOV.U32 R16, RZ, RZ, R17 ;  /* 0x000000ffff107224 */ /* 0x000fca00078e0011 */
[----:B------:R1:W-:Y:S04]  /*22ef0*/  STL [R1+0x32c], R16 ;  /* 0x00032c1001007387 */ /* 0x0003e80000100800 */
[----:B--2---:R2:W-:Y:S04]  /*22f00*/  STL [R1+0x338], R14 ;  /* 0x0003380e01007387 */ /* 0x0045e80000100800 */
[----:B-1----:R-:W4:Y:S01]  /*22f10*/  LDL.LU.64 R16, [R1+0x7a0] ;  /* 0x0007a00001107983 */ /* 0x002f220000300a00 */
[----:B--2---:R-:W-:-:S05]  /*22f20*/  IMAD.MOV.U32 R14, RZ, RZ, R15 ;  /* 0x000000ffff0e7224 */ /* 0x004fca00078e000f */
[----:B------:R1:W-:Y:S04]  /*22f30*/  STL [R1+0x334], R14 ;  /* 0x0003340e01007387 */ /* 0x0003e80000100800 */
[----:B------:R2:W-:Y:S04]  /*22f40*/  STL [R1+0x340], R12 ;  /* 0x0003400c01007387 */ /* 0x0005e80000100800 */
[----:B-1----:R-:W4:Y:S01]  /*22f50*/  LDL.LU.64 R14, [R1+0x7a8] ;  /* 0x0007a800010e7983 */ /* 0x002f220000300a00 */
[----:B--2---:R-:W-:-:S05]  /*22f60*/  IMAD.MOV.U32 R12, RZ, RZ, R13 ;  /* 0x000000ffff0c7224 */ /* 0x004fca00078e000d */
[----:B------:R1:W-:Y:S04]  /*22f70*/  STL [R1+0x33c], R12 ;  /* 0x00033c0c01007387 */ /* 0x0003e80000100800 */
[----:B------:R-:W-:Y:S04]  /*22f80*/  STL [R1+0x348], R126 ;  /* 0x0003487e01007387 */ /* 0x000fe80000100800 */
[----:B------:R-:W-:Y:S04]  /*22f90*/  STL [R1+0x344], R127 ;  /* 0x0003447f01007387 */ /* 0x000fe80000100800 */
[----:B-1----:R-:W2:Y:S04]  /*22fa0*/  LDL.LU.64 R12, [R1+0x7b0] ;  /* 0x0007b000010c7983 */ /* 0x002ea80000300a00 */
[----:B------:R1:W-:Y:S04]  /*22fb0*/  STL [R1+0x350], R26 ;  /* 0x0003501a01007387 */ /* 0x0003e80000100800 */
[----:B------:R-:W2:Y:S01]  /*22fc0*/  LDL.LU.64 R28, [R1+0x7b8] ;  /* 0x0007b800011c7983 */ /* 0x000ea20000300a00 */
[----:B-1----:R-:W-:-:S05]  /*22fd0*/  MOV R26, R27 ;  /* 0x0000001b001a7202 */ /* 0x002fca0000000f00 */
[----:B------:R1:W-:Y:S04]  /*22fe0*/  STL [R1+0x34c], R26 ;  /* 0x00034c1a01007387 */ /* 0x0003e80000100800 */
[----:B---3--:R3:W-:Y:S04]  /*22ff0*/  STL [R1+0x358], R24 ;  /* 0x0003581801007387 */ /* 0x0087e80000100800 */
[----:B-1----:R-:W2:Y:S01]  /*23000*/  LDL.LU.64 R26, [R1+0x7c0] ;  /* 0x0007c000011a7983 */ /* 0x002ea20000300a00 */
[----:B---3--:R-:W-:-:S05]  /*23010*/  IMAD.MOV.U32 R24, RZ, RZ, R25 ;  /* 0x000000ffff187224 */ /* 0x008fca00078e0019 */
[----:B------:R1:W-:Y:S04]  /*23020*/  STL [R1+0x354], R24 ;  /* 0x0003541801007387 */ /* 0x0003e80000100800 */
[----:B------:R3:W-:Y:S04]  /*23030*/  STL [R1+0x360], R32 ;  /* 0x0003602001007387 */ /* 0x0007e80000100800 */
[----:B-1----:R-:W2:Y:S01]  /*23040*/  LDL.LU.64 R24, [R1+0x7c8] ;  /* 0x0007c80001187983 */ /* 0x002ea20000300a00 */
[----:B---3--:R-:W-:-:S03]  /*23050*/  IMAD.MOV.U32 R32, RZ, RZ, R33 ;  /* 0x000000ffff207224 */ /* 0x008fc600078e0021 */
[----:B----4-:R1:W-:Y:S04]  /*23060*/  STL [R1+0x368], R22 ;  /* 0x0003681601007387 */ /* 0x0103e80000100800 */
        /* <DEDUP_REMOVED lines=15> */
[----:B------:R-:W-:Y:S04]  /*23160*/  STL [R1+0x388], R18 ;  /* 0x0003881201007387 */ /* 0x000fe80000100800 */
[----:B------:R1:W-:Y:S02]  /*23170*/  STL [R1+0x37c], R34 ;  /* 0x00037c2201007387 */ /* 0x0003e40000100800 */
[----:B-1----:R-:W-:Y:S02]  /*23180*/  IMAD.MOV.U32 R34, RZ, RZ, R19 ;  /* 0x000000ffff227224 */ /* 0x002fe400078e0013 */
[----:B------:R-:W4:Y:S04]  /*23190*/  LDL.LU.64 R18, [R1+0x7f0] ;  /* 0x0007f00001127983 */ /* 0x000f280000300a00 */
        /* <DEDUP_REMOVED lines=9> */
[----:B--2---:R2:W-:Y:S01]  /*23230*/  STL [R1+0x3a0], R12 ;  /* 0x0003a00c01007387 */ /* 0x0045e20000100800 */
[----:B-1----:R-:W-:-:S03]  /*23240*/  IMAD.MOV.U32 R34, RZ, RZ, R13 ;  /* 0x000000ffff227224 */ /* 0x002fc600078e000d */
[----:B--2---:R-:W2:Y:S04]  /*23250*/  LDL.LU.64 R12, [R1+0x808] ;  /* 0x00080800010c7983 */ /* 0x004ea80000300a00 */
[----:B------:R1:W-:Y:S04]  /*23260*/  STL [R1+0x39c], R34 ;  /* 0x00039c2201007387 */ /* 0x0003e80000100800 */
[----:B------:R1:W-:Y:S02]  /*23270*/  STL [R1+0x3a8], R28 ;  /* 0x0003a81c01007387 */ /* 0x0003e40000100800 */
[----:B-1----:R-:W-:-:S02]  /*23280*/  IMAD.MOV.U32 R34, RZ, RZ, R29 ;  /* 0x000000ffff227224 */ /* 0x002fc400078e001d */
[----:B------:R-:W2:Y:S04]  /*23290*/  LDL.LU.64 R28, [R1+0x810] ;  /* 0x00081000011c7983 */ /* 0x000ea80000300a00 */
[----:B------:R-:W-:Y:S04]  /*232a0*/  STL [R1+0x3a4], R34 ;  /* 0x0003a42201007387 */ /* 0x000fe80000100800 */
[----:B------:R1:W-:Y:S02]  /*232b0*/  STL [R1+0x3b0], R26 ;  /* 0x0003b01a01007387 */ /* 0x0003e40000100800 */
[----:B-1----:R-:W-:-:S02]  /*232c0*/  IMAD.MOV.U32 R26, RZ, RZ, R27 ;  /* 0x000000ffff1a7224 */ /* 0x002fc400078e001b */
[----:B------:R-:W-:Y:S04]  /*232d0*/  STL [R1+0x3b8], R24 ;  /* 0x0003b81801007387 */ /* 0x000fe80000100800 */
[----:B------:R1:W-:Y:S04]  /*232e0*/  STL [R1+0x3ac], R26 ;  /* 0x0003ac1a01007387 */ /* 0x0003e80000100800 */
[----:B-1----:R-:W2:Y:S01]  /*232f0*/  LDL.LU.64 R26, [R1+0x818] ;  /* 0x00081800011a7983 */ /* 0x002ea20000300a00 */
[----:B------:R-:W-:-:S03]  /*23300*/  IMAD.MOV.U32 R24, RZ, RZ, R25 ;  /* 0x000000ffff187224 */ /* 0x000fc600078e0019 */
[----:B---3--:R1:W-:Y:S04]  /*23310*/  STL [R1+0x3c0], R32 ;  /* 0x0003c02001007387 */ /* 0x0083e80000100800 */
[----:B------:R3:W-:Y:S01]  /*23320*/  STL [R1+0x3b4], R24 ;  /* 0x0003b41801007387 */ /* 0x0007e20000100800 */
[----:B-1----:R-:W-:-:S03]  /*23330*/  IMAD.MOV.U32 R32, RZ, RZ, R33 ;  /* 0x000000ffff207224 */ /* 0x002fc600078e0021 */
[----:B---3--:R-:W3:Y:S04]  /*23340*/  LDL.LU.64 R24, [R1+0x820] ;  /* 0x0008200001187983 */ /* 0x008ee80000300a00 */
[----:B----4-:R1:W-:Y:S04]  /*23350*/  STL [R1+0x3c8], R22 ;  /* 0x0003c81601007387 */ /* 0x0103e80000100800 */
[----:B------:R-:W-:Y:S04]  /*23360*/  STL [R1+0x3bc], R32 ;  /* 0x0003bc2001007387 */ /* 0x000fe80000100800 */
[----:B------:R-:W4:Y:S01]  /*23370*/  LDL.LU.64 R36, [R1+0x828] ;  /* 0x0008280001247983 */ /* 0x000f220000300a00 */
[----:B-1----:R-:W-:-:S03]  /*23380*/  IMAD.MOV.U32 R22, RZ, RZ, R23 ;  /* 0x000000ffff167224 */ /* 0x002fc600078e0017 */
[----:B------:R1:W-:Y:S04]  /*23390*/  STL [R1+0x3d0], R20 ;  /* 0x0003d01401007387 */ /* 0x0003e80000100800 */
[----:B------:R1:W-:Y:S02]  /*233a0*/  STL [R1+0x3c4], R22 ;  /* 0x0003c41601007387 */ /* 0x0003e40000100800 */
[----:B-1----:R-:W-:Y:S02]  /*233b0*/  IMAD.MOV.U32 R20, RZ, RZ, R21 ;  /* 0x000000ffff147224 */ /* 0x002fe400078e0015 */
[----:B------:R-:W4:Y:S04]  /*233c0*/  LDL.LU.64 R22, [R1+0x830] ;  /* 0x0008300001167983 */ /* 0x000f280000300a00 */
[----:B------:R-:W-:Y:S04]  /*233d0*/  STL [R1+0x3d8], R30 ;  /* 0x0003d81e01007387 */ /* 0x000fe80000100800 */
[----:B------:R1:W-:Y:S04]  /*233e0*/  STL [R1+0x3cc], R20 ;  /* 0x0003cc1401007387 */ /* 0x0003e80000100800 */
[----:B-1----:R-:W4:Y:S04]  /*233f0*/  LDL.LU.64 R20, [R1+0x838] ;  /* 0x0008380001147983 */ /* 0x002f280000300a00 */
[----:B------:R-:W4:Y:S01]  /*23400*/  LDL.LU.64 R34, [R1+0x840] ;  /* 0x0008400001227983 */ /* 0x000f220000300a00 */
[----:B------:R-:W-:-:S05]  /*23410*/  IMAD.MOV.U32 R30, RZ, RZ, R31 ;  /* 0x000000ffff1e7224 */ /* 0x000fca00078e001f */
[----:B------:R1:W-:Y:S04]  /*23420*/  STL [R1+0x3d4], R30 ;  /* 0x0003d41e01007387 */ /* 0x0003e80000100800 */
[----:B------:R1:W-:Y:S02]  /*23430*/  STL [R1+0x3e0], R18 ;  /* 0x0003e01201007387 */ /* 0x0003e40000100800 */
[----:B-1----:R-:W-:Y:S02]  /*23440*/  IMAD.MOV.U32 R30, RZ, RZ, R19 ;  /* 0x000000ffff1e7224 */ /* 0x002fe400078e0013 */
[----:B------:R-:W4:Y:S04]  /*23450*/  LDL.LU.64 R18, [R1+0x848] ;  /* 0x0008480001127983 */ /* 0x000f280000300a00 */
[----:B------:R1:W-:Y:S02]  /*23460*/  STL [R1+0x3dc], R30 ;  /* 0x0003dc1e01007387 */ /* 0x0003e40000100800 */
[----:B-1----:R-:W-:-:S02]  /*23470*/  IMAD.MOV.U32 R30, RZ, RZ, R17 ;  /* 0x000000ffff1e7224 */ /* 0x002fc400078e0011 */
[----:B------:R1:W-:Y:S04]  /*23480*/  STL [R1+0x3e8], R16 ;  /* 0x0003e81001007387 */ /* 0x0003e80000100800 */
[----:B-1----:R-:W4:Y:S04]  /*23490*/  LDL.LU.64 R16, [R1+0x850] ;  /* 0x0008500001107983 */ /* 0x002f280000300a00 */
[----:B------:R-:W-:Y:S04]  /*234a0*/  STL [R1+0x3e4], R30 ;  /* 0x0003e41e01007387 */ /* 0x000fe80000100800 */
[----:B------:R1:W-:Y:S04]  /*234b0*/  STL [R1+0x3f0], R14 ;  /* 0x0003f00e01007387 */ /* 0x0003e80000100800 */
[----:B------:R-:W4:Y:S01]  /*234c0*/  LDL.LU.64 R32, [R1+0x858] ;  /* 0x0008580001207983 */ /* 0x000f220000300a00 */
[----:B-1----:R-:W-:-:S03]  /*234d0*/  IMAD.MOV.U32 R14, RZ, RZ, R15 ;  /* 0x000000ffff0e7224 */ /* 0x002fc600078e000f */
[----:B--2---:R1:W-:Y:S04]  /*234e0*/  STL [R1+0x3f8], R12 ;  /* 0x0003f80c01007387 */ /* 0x0043e80000100800 */
[----:B------:R2:W-:Y:S01]  /*234f0*/  STL [R1+0x3ec], R14 ;  /* 0x0003ec0e01007387 */ /* 0x0005e20000100800 */
[----:B-1----:R-:W-:-:S03]  /*23500*/  IMAD.MOV.U32 R12, RZ, RZ, R13 ;  /* 0x000000ffff0c7224 */ /* 0x002fc600078e000d */
[----:B--2---:R-:W2:Y:S04]  /*23510*/  LDL.LU.64 R14, [R1+0x860] ;  /* 0x00086000010e7983 */ /* 0x004ea80000300a00 */
[----:B------:R-:W-:Y:S04]  /*23520*/  STL [R1+0x400], R28 ;  /* 0x0004001c01007387 */ /* 0x000fe80000100800 */
[----:B------:R1:W-:Y:S04]  /*23530*/  STL [R1+0x3f4], R12 ;  /* 0x0003f40c01007387 */ /* 0x0003e80000100800 */
[----:B-1----:R-:W2:Y:S04]  /*23540*/  LDL.LU.64 R12, [R1+0x868] ;  /* 0x00086800010c7983 */ /* 0x002ea80000300a00 */
[----:B------:R-:W2:Y:S01]  /*23550*/  LDL.LU.64 R30, [R1+0x870] ;  /* 0x00087000011e7983 */ /* 0x000ea20000300a00 */
[----:B------:R-:W-:-:S05]  /*23560*/  IMAD.MOV.U32 R28, RZ, RZ, R29 ;  /* 0x000000ffff1c7224 */ /* 0x000fca00078e001d */
[----:B------:R1:W-:Y:S04]  /*23570*/  STL [R1+0x3fc], R28 ;  /* 0x0003fc1c01007387 */ /* 0x0003e80000100800 */
[----:B------:R1:W-:Y:S04]  /*23580*/  STL [R1+0x408], R26 ;  /* 0x0004081a01007387 */ /* 0x0003e80000100800 */
[----:B-1----:R-:W2:Y:S01]  /*23590*/  LDL.LU.64 R28, [R1+0x878] ;  /* 0x00087800011c7983 */ /* 0x002ea20000300a00 */
[----:B------:R-:W-:-:S05]  /*235a0*/  MOV R26, R27 ;  /* 0x0000001b001a7202 */ /* 0x000fca0000000f00 */
[----:B------:R1:W-:Y:S04]  /*235b0*/  STL [R1+0x404], R26 ;  /* 0x0004041a01007387 */ /* 0x0003e80000100800 */
[----:B---3--:R3:W-:Y:S04]  /*235c0*/  STL [R1+0x410], R24 ;  /* 0x0004101801007387 */ /* 0x0087e80000100800 */
[----:B-1----:R-:W2:Y:S01]  /*235d0*/  LDL.LU.64 R26, [R1+0x880] ;  /* 0x00088000011a7983 */ /* 0x002ea20000300a00 */
[----:B---3--:R-:W-:-:S05]  /*235e0*/  IMAD.MOV.U32 R24, RZ, RZ, R25 ;  /* 0x000000ffff187224 */ /* 0x008fca00078e0019 */
[----:B------:R1:W-:Y:S04]  /*235f0*/  STL [R1+0x40c], R24 ;  /* 0x00040c1801007387 */ /* 0x0003e80000100800 */
[----:B----4-:R3:W-:Y:S04]  /*23600*/  STL [R1+0x418], R36 ;  /* 0x0004182401007387 */ /* 0x0107e80000100800 */
[----:B-1----:R-:W4:Y:S01]  /*23610*/  LDL.LU.64 R24, [R1+0x888] ;  /* 0x0008880001187983 */ /* 0x002f220000300a00 */
[----:B---3--:R-:W-:-:S03]  /*23620*/  IMAD.MOV.U32 R36, RZ, RZ, R37 ;  /* 0x000000ffff247224 */ /* 0x008fc600078e0025 */
[----:B------:R-:W-:Y:S04]  /*23630*/  STL [R1+0x420], R22 ;  /* 0x0004201601007387 */ /* 0x000fe80000100800 */
[----:B------:R1:W-:Y:S02]  /*23640*/  STL [R1+0x414], R36 ;  /* 0x0004142401007387 */ /* 0x0003e40000100800 */
[----:B-1----:R-:W-:Y:S02]  /*23650*/  IMAD.MOV.U32 R36, RZ, RZ, R23 ;  /* 0x000000ffff247224 */ /* 0x002fe400078e0017 */
[----:B------:R-:W3:Y:S04]  /*23660*/  LDL.LU.64 R22, [R1+0x890] ;  /* 0x0008900001167983 */ /* 0x000ee80000300a00 */
[----:B------:R-:W-:Y:S04]  /*23670*/  STL [R1+0x41c], R36 ;  /* 0x00041c2401007387 */ /* 0x000fe80000100800 */
[----:B------:R1:W-:Y:S04]  /*23680*/  STL [R1+0x428], R20 ;  /* 0x0004281401007387 */ /* 0x0003e80000100800 */
[----:B------:R1:W-:Y:S02]  /*23690*/  STL [R1+0x430], R34 ;  /* 0x0004302201007387 */ /* 0x0003e40000100800 */
[----:B-1----:R-:W-:-:S05]  /*236a0*/  IMAD.MOV.U32 R20, RZ, RZ, R21 ;  /* 0x000000ffff147224 */ /* 0x002fca00078e0015 */
[----:B------:R1:W-:Y:S01]  /*236b0*/  STL [R1+0x424], R20 ;  /* 0x0004241401007387 */ /* 0x0003e20000100800 */
[----:B------:R-:W-:-:S03]  /*236c0*/  IMAD.MOV.U32 R34, RZ, RZ, R35 ;  /* 0x000000ffff227224 */ /* 0x000fc600078e0023 */
[----:B-1----:R-:W3:Y:S04]  /*236d0*/  LDL.LU.64 R20, [R1+0x898] ;  /* 0x0008980001147983 */ /* 0x002ee80000300a00 */
[----:B------:R-:W-:Y:S04]  /*236e0*/  STL [R1+0x438], R18 ;  /* 0x0004381201007387 */ /* 0x000fe80000100800 */
[----:B------:R1:W-:Y:S02]  /*236f0*/  STL [R1+0x42c], R34 ;  /* 0x00042c2201007387 */ /* 0x0003e40000100800 */
[----:B-1----:R-:W-:-:S02]  /*23700*/  IMAD.MOV.U32 R34, RZ, RZ, R19 ;  /* 0x000000ffff227224 */ /* 0x002fc400078e0013 */
[----:B------:R-:W3:Y:S04]  /*23710*/  LDL.LU.64 R18, [R1+0x8a0] ;  /* 0x0008a00001127983 */ /* 0x000ee80000300a00 */
[----:B------:R-:W-:Y:S04]  /*23720*/  STL [R1+0x434], R34 ;  /* 0x0004342201007387 */ /* 0x000fe80000100800 */
[----:B------:R1:W-:Y:S02]  /*23730*/  STL [R1+0x440], R16 ;  /* 0x0004401001007387 */ /* 0x0003e40000100800 */
[----:B-1----:R-:W-:-:S02]  /*23740*/  IMAD.MOV.U32 R16, RZ, RZ, R17 ;  /* 0x000000ffff107224 */ /* 0x002fc400078e0011 */
[----:B------:R-:W-:Y:S04]  /*23750*/  STL [R1+0x448], R32 ;  /* 0x0004482001007387 */ /* 0x000fe80000100800 */
[----:B------:R1:W-:Y:S04]  /*23760*/  STL [R1+0x43c], R16 ;  /* 0x00043c1001007387 */ /* 0x0003e80000100800 */
[----:B-1----:R-:W3:Y:S01]  /*23770*/  LDL.LU.64 R16, [R1+0x8a8] ;  /* 0x0008a80001107983 */ /* 0x002ee20000300a00 */
[----:B------:R-:W-:-:S03]  /*23780*/  IMAD.MOV.U32 R32, RZ, RZ, R33 ;  /* 0x000000ffff207224 */ /* 0x000fc600078e0021 */
[----:B--2---:R-:W-:Y:S04]  /*23790*/  STL [R1+0x450], R14 ;  /* 0x0004500e01007387 */ /* 0x004fe80000100800 */
[----:B------:R1:W-:Y:S02]  /*237a0*/  STL [R1+0x444], R32 ;  /* 0x0004442001007387 */ /* 0x0003e40000100800 */
[----:B-1----:R-:W-:Y:S02]  /*237b0*/  IMAD.MOV.U32 R32, RZ, RZ, R15 ;  /* 0x000000ffff207224 */ /* 0x002fe400078e000f */
[----:B------:R-:W2:Y:S04]  /*237c0*/  LDL.LU.64 R14, [R1+0x8b0] ;  /* 0x0008b000010e7983 */ /* 0x000ea80000300a00 */
[----:B------:R-:W-:Y:S04]  /*237d0*/  STL [R1+0x44c], R32 ;  /* 0x00044c2001007387 */ /* 0x000fe80000100800 */
[----:B------:R1:W-:Y:S04]  /*237e0*/  STL [R1+0x458], R12 ;  /* 0x0004580c01007387 */ /* 0x0003e80000100800 */
[----:B------:R1:W-:Y:S02]  /*237f0*/  STL [R1+0x460], R30 ;  /* 0x0004601e01007387 */ /* 0x0003e40000100800 */
[----:B-1----:R-:W-:-:S05]  /*23800*/  IMAD.MOV.U32 R12, RZ, RZ, R13 ;  /* 0x000000ffff0c7224 */ /* 0x002fca00078e000d */
[----:B------:R1:W-:Y:S01]  /*23810*/  STL [R1+0x454], R12 ;  /* 0x0004540c01007387 */ /* 0x0003e20000100800 */
[----:B------:R-:W-:-:S03]  /*23820*/  IMAD.MOV.U32 R30, RZ, RZ, R31 ;  /* 0x000000ffff1e7224 */ /* 0x000fc600078e001f */
[----:B-1----:R-:W2:Y:S04]  /*23830*/  LDL.LU.64 R12, [R1+0x8b8] ;  /* 0x0008b800010c7983 */ /* 0x002ea80000300a00 */
[----:B------:R1:W-:Y:S04]  /*23840*/  STL [R1+0x468], R28 ;  /* 0x0004681c01007387 */ /* 0x0003e80000100800 */
[----:B------:R-:W-:Y:S04]  /*23850*/  STL [R1+0x45c], R30 ;  /* 0x00045c1e01007387 */ /* 0x000fe80000100800 */
[----:B------:R-:W2:Y:S01]  /*23860*/  LDL.LU.64 R126, [R1+0x8c0] ;  /* 0x0008c000017e7983 */ /* 0x000ea20000300a00 */
[----:B-1----:R-:W-:-:S05]  /*23870*/  IMAD.MOV.U32 R28, RZ, RZ, R29 ;  /* 0x000000ffff1c7224 */ /* 0x002fca00078e001d */
[----:B------:R-:W-:Y:S04]  /*23880*/  STL [R1+0x464], R28 ;  /* 0x0004641c01007387 */ /* 0x000fe80000100800 */
[----:B------:R1:W-:Y:S01]  /*23890*/  STL [R1+0x470], R26 ;  /* 0x0004701a01007387 */ /* 0x0003e20000100800 */
[----:B------:R-:W-:Y:S02]  /*238a0*/  IMAD.MOV.U32 R80, RZ, RZ, R249 ;  /* 0x000000ffff507224 */ /* 0x000fe400078e00f9 */
[----:B------:R-:W-:Y:S02]  /*238b0*/  IMAD.MOV.U32 R249, RZ, RZ, R250 ;  /* 0x000000fffff97224 */ /* 0x000fe400078e00fa */
[----:B-1----:R-:W-:Y:S02]  /*238c0*/  IMAD.MOV.U32 R26, RZ, RZ, R27 ;  /* 0x000000ffff1a7224 */ /* 0x002fe400078e001b */
[----:B------:R-:W-:Y:S01]  /*238d0*/  IMAD.MOV.U32 R250, RZ, RZ, R39 ;  /* 0x000000fffffa7224 */ /* 0x000fe200078e0027 */
[----:B----4-:R1:W-:Y:S04]  /*238e0*/  STL [R1+0x478], R24 ;  /* 0x0004781801007387 */ /* 0x0103e80000100800 */
[----:B------:R-:W-:Y:S04]  /*238f0*/  STL [R1+0x46c], R26 ;  /* 0x00046c1a01007387 */ /* 0x000fe80000100800 */
[----:B------:R-:W4:Y:S01]  /*23900*/  LDL.LU.64 R40, [R1+0x8c8] ;  /* 0x0008c80001287983 */ /* 0x000f220000300a00 */
[----:B-1----:R-:W-:-:S03]  /*23910*/  IMAD.MOV.U32 R24, RZ, RZ, R25 ;  /* 0x000000ffff187224 */ /* 0x002fc600078e0019 */
[----:B------:R-:W4:Y:S04]  /*23920*/  LDL.LU.64 R38, [R1+0x8d0] ;  /* 0x0008d00001267983 */ /* 0x000f280000300a00 */
[----:B------:R-:W-:Y:S04]  /*23930*/  STL [R1+0x474], R24 ;  /* 0x0004741801007387 */ /* 0x000fe80000100800 */
[----:B---3--:R1:W-:Y:S04]  /*23940*/  STL [R1+0x480], R22 ;  /* 0x0004801601007387 */ /* 0x0083e80000100800 */
[----:B------:R-:W3:Y:S04]  /*23950*/  LDL.LU.64 R36, [R1+0x8d8] ;  /* 0x0008d80001247983 */ /* 0x000ee80000300a00 */
[----:B------:R-:W3:Y:S01]  /*23960*/  LDL.LU.64 R34, [R1+0x8e0] ;  /* 0x0008e00001227983 */ /* 0x000ee20000300a00 */
[----:B-1----:R-:W-:-:S05]  /*23970*/  IMAD.MOV.U32 R22, RZ, RZ, R23 ;  /* 0x000000ffff167224 */ /* 0x002fca00078e0017 */
[----:B------:R-:W-:Y:S04]  /*23980*/  STL [R1+0x47c], R22 ;  /* 0x00047c1601007387 */ /* 0x000fe80000100800 */
[----:B------:R1:W-:Y:S04]  /*23990*/  STL [R1+0x488], R20 ;  /* 0x0004881401007387 */ /* 0x0003e80000100800 */
        /* <DEDUP_REMOVED lines=8> */
[----:B------:R-:W-:Y:S01]  /*23a20*/  STL [R1+0x48c], R18 ;  /* 0x00048c1201007387 */ /* 0x000fe20000100800 */
[----:B------:R-:W-:Y:S02]  /*23a30*/  IMAD.MOV.U32 R81, RZ, RZ, R82 ;  /* 0x000000ffff517224 */ /* 0x000fe400078e0052 */
[----:B------:R-:W-:Y:S02]  /*23a40*/  IMAD.MOV.U32 R82, RZ, RZ, R83 ;  /* 0x000000ffff527224 */ /* 0x000fe400078e0053 */
[----:B------:R-:W-:Y:S02]  /*23a50*/  IMAD.MOV.U32 R83, RZ, RZ, R84 ;  /* 0x000000ffff537224 */ /* 0x000fe400078e0054 */
[----:B------:R-:W-:Y:S02]  /*23a60*/  IMAD.MOV.U32 R84, RZ, RZ, R85 ;  /* 0x000000ffff547224 */ /* 0x000fe400078e0055 */
[----:B------:R-:W-:Y:S01]  /*23a70*/  IMAD.MOV.U32 R85, RZ, RZ, R94 ;  /* 0x000000ffff557224 */ /* 0x000fe200078e005e */
[----:B------:R1:W-:Y:S04]  /*23a80*/  STL [R1+0x498], R16 ;  /* 0x0004981001007387 */ /* 0x0003e80000100800 */
[----:B------:R-:W3:Y:S04]  /*23a90*/  LDL.LU.64 R24, [R1+0x908] ;  /* 0x0009080001187983 */ /* 0x000ee80000300a00 */
[----:B------:R-:W3:Y:S01]  /*23aa0*/  LDL.LU.64 R22, [R1+0x910] ;  /* 0x0009100001167983 */ /* 0x000ee20000300a00 */
[----:B-1----:R-:W-:-:S05]  /*23ab0*/  IMAD.MOV.U32 R16, RZ, RZ, R17 ;  /* 0x000000ffff107224 */ /* 0x002fca00078e0011 */
[----:B------:R-:W-:Y:S04]  /*23ac0*/  STL [R1+0x494], R16 ;  /* 0x0004941001007387 */ /* 0x000fe80000100800 */
[----:B--2---:R1:W-:Y:S04]  /*23ad0*/  STL [R1+0x4a0], R14 ;  /* 0x0004a00e01007387 */ /* 0x0043e80000100800 */
[----:B------:R-:W2:Y:S04]  /*23ae0*/  LDL.LU.64 R20, [R1+0x918] ;  /* 0x0009180001147983 */ /* 0x000ea80000300a00 */
[----:B------:R-:W2:Y:S01]  /*23af0*/  LDL.LU.64 R18, [R1+0x920] ;  /* 0x0009200001127983 */ /* 0x000ea20000300a00 */
[----:B-1----:R-:W-:-:S05]  /*23b00*/  IMAD.MOV.U32 R14, RZ, RZ, R15 ;  /* 0x000000ffff0e7224 */ /* 0x002fca00078e000f */
[----:B------:R1:W-:Y:S04]  /*23b10*/  STL [R1+0x49c], R14 ;  /* 0x00049c0e01007387 */ /* 0x0003e80000100800 */
[----:B------:R1:W-:Y:S04]  /*23b20*/  STL [R1+0x4a8], R12 ;  /* 0x0004a80c01007387 */ /* 0x0003e80000100800 */
[----:B------:R-:W2:Y:S04]  /*23b30*/  LDL.LU.64 R16, [R1+0x928] ;  /* 0x0009280001107983 */ /* 0x000ea80000300a00 */
[----:B-1----:R-:W2:Y:S01]  /*23b40*/  LDL.LU.64 R14, [R1+0x930] ;  /* 0x00093000010e7983 */ /* 0x002ea20000300a00 */
[----:B------:R-:W-:-:S05]  /*23b50*/  IMAD.MOV.U32 R12, RZ, RZ, R13 ;  /* 0x000000ffff0c7224 */ /* 0x000fca00078e000d */
[----:B------:R1:W-:Y:S04]  /*23b60*/  STL [R1+0x4a4], R12 ;  /* 0x0004a40c01007387 */ /* 0x0003e80000100800 */
[----:B------:R1:W-:Y:S01]  /*23b70*/  STL [R1+0x4b0], R126 ;  /* 0x0004b07e01007387 */ /* 0x0003e20000100800 */
[----:B------:R-:W-:-:S03]  /*23b80*/  IMAD.MOV.U32 R94, RZ, RZ, R127 ;  /* 0x000000ffff5e7224 */ /* 0x000fc600078e007f */
[----:B-1----:R-:W2:Y:S04]  /*23b90*/  LDL.LU.64 R12, [R1+0x940] ;  /* 0x00094000010c7983 */ /* 0x002ea80000300a00 */
[----:B------:R-:W2:Y:S04]  /*23ba0*/  LDL.LU.64 R126, [R1+0x938] ;  /* 0x00093800017e7983 */ /* 0x000ea80000300a00 */
[----:B------:R4:W-:Y:S02]  /*23bb0*/  STL [R1+0x4ac], R94 ;  /* 0x0004ac5e01007387 */ /* 0x0009e40000100800 */
[----:B----4-:R-:W-:-:S02]  /*23bc0*/  IMAD.MOV.U32 R94, RZ, RZ, R41 ;  /* 0x000000ffff5e7224 */ /* 0x010fc400078e0029 */
[----:B------:R1:W-:Y:S04]  /*23bd0*/  STL [R1+0x4b8], R40 ;  /* 0x0004b82801007387 */ /* 0x0003e80000100800 */
[----:B-1----:R1:W5:Y:S04]  /*23be0*/  LDL.LU.64 R40, [R1+0xe48] ;  /* 0x000e480001287983 */ /* 0x0023680000300a00 */
[----:B------:R-:W-:Y:S04]  /*23bf0*/  STL [R1+0x4c0], R38 ;  /* 0x0004c02601007387 */ /* 0x000fe80000100800 */
[----:B------:R4:W-:Y:S02]  /*23c00*/  STL [R1+0x4b4], R94 ;  /* 0x0004b45e01007387 */ /* 0x0009e40000100800 */
[----:B----4-:R-:W-:-:S02]  /*23c10*/  MOV R94, R39 ;  /* 0x00000027005e7202 */ /* 0x010fc40000000f00 */
[----:B------:R1:W5:Y:S04]  /*23c20*/  LDL.LU.64 R38, [R1+0xe40] ;  /* 0x000e400001267983 */ /* 0x0003680000300a00 */
[----:B---3--:R-:W-:Y:S04]  /*23c30*/  STL [R1+0x4c8], R36 ;  /* 0x0004c82401007387 */ /* 0x008fe80000100800 */
[----:B------:R3:W-:Y:S02]  /*23c40*/  STL [R1+0x4bc], R94 ;  /* 0x0004bc5e01007387 */ /* 0x0007e40000100800 */
[----:B---3--:R-:W-:-:S02]  /*23c50*/  IMAD.MOV.U32 R94, RZ, RZ, R37 ;  /* 0x000000ffff5e7224 */ /* 0x008fc400078e0025 */
[----:B------:R1:W5:Y:S04]  /*23c60*/  LDL.LU.64 R36, [R1+0xe38] ;  /* 0x000e380001247983 */ /* 0x0003680000300a00 */
[----:B------:R-:W-:Y:S04]  /*23c70*/  STL [R1+0x4d0], R34 ;  /* 0x0004d02201007387 */ /* 0x000fe80000100800 */
        /* <DEDUP_REMOVED lines=27> */
[----:B--2---:R-:W-:Y:S04]  /*23e30*/  STL [R1+0x508], R20 ;  /* 0x0005081401007387 */ /* 0x004fe80000100800 */
[----:B------:R2:W-:Y:S02]  /*23e40*/  STL [R1+0x4fc], R94 ;  /* 0x0004fc5e01007387 */ /* 0x0005e40000100800 */
[----:B--2---:R-:W-:-:S02]  /*23e50*/  IMAD.MOV.U32 R94, RZ, RZ, R21 ;  /* 0x000000ffff5e7224 */ /* 0x004fc400078e0015 */
[----:B------:R1:W5:Y:S04]  /*23e60*/  LDL.LU.64 R20, [R1+0xdf8] ;  /* 0x000df80001147983 */ /* 0x0003680000300a00 */
[----:B------:R-:W-:Y:S04]  /*23e70*/  STL [R1+0x510], R18 ;  /* 0x0005101201007387 */ /* 0x000fe80000100800 */
        /* <DEDUP_REMOVED lines=17> */
[----:B--2---:R-:W-:-:S04]  /*23f90*/  SHF.R.S32.HI R94, RZ, 0x1f, R124 ;  /* 0x0000001fff5e7819 */ /* 0x004fc8000001147c */
[----:B------:R-:W-:Y:S01]  /*23fa0*/  LEA.HI R94, R94, R124, RZ, 0x6 ;  /* 0x0000007c5e5e7211 */ /* 0x000fe200078f30ff */
[----:B------:R-:W-:-:S03]  /*23fb0*/  IMAD.MOV.U32 R126, RZ, RZ, R127 ;  /* 0x000000ffff7e7224 */ /* 0x000fc600078e007f */
[----:B------:R-:W-:-:S04]  /*23fc0*/  SHF.R.S32.HI R94, RZ, 0x6, R94 ;  /* 0x00000006ff5e7819 */ /* 0x000fc8000001145e */
[----:B------:R-:W-:Y:S01]  /*23fd0*/  VIMNMX R124, PT, PT, R94, 0x2, !PT ;  /* 0x000000025e7c7848 */ /* 0x000fe20007fe0100 */
[----:B------:R2:W-:Y:S04]  /*23fe0*/  STL [R1+0x52c], R126 ;  /* 0x00052c7e01007387 */ /* 0x0005e80000100800 */
[----:B--2---:R-:W-:-:S05]  /*23ff0*/  VIADD R126, R124, 0xfffffffe ;  /* 0xfffffffe7c7e7836 */ /* 0x004fca0000000000 */
[----:B------:R1:W-:Y:S01]  /*24000*/  STL [R1+0x534], R126 ;  /* 0x0005347e01007387 */ /* 0x0003e20000100800 */
[----:B------:R-:W-:Y:S02]  /*24010*/  USHF.R.S32.HI UR4, URZ, 0x1f, UR14 ;  /* 0x0000001fff047899 */ /* 0x000fe4000801140e */
[----:B------:R-:W-:Y:S01]  /*24020*/  USHF.R.S32.HI UR5, URZ, 0x1f, UR15 ;  /* 0x0000001fff057899 */ /* 0x000fe2000801140f */
[----:B------:R-:W-:Y:S01]  /*24030*/  VIADD R94, R94, 0xfffffffe ;  /* 0xfffffffe5e5e7836 */ /* 0x000fe20000000000 */
[----:B------:R-:W-:Y:S01]  /*24040*/  MOV R244, R246 ;  /* 0x000000f600f47202 */ /* 0x000fe20000000f00 */
[----:B------:R-:W-:Y:S01]  /*24050*/  IMAD.MOV.U32 R124, RZ, RZ, RZ ;  /* 0x000000ffff7c7224 */ /* 0x000fe200078e00ff */
[----:B------:R-:W-:Y:S01]  /*24060*/  USHF.L.U32 UR10, UR14, 0x2, URZ ;  /* 0x000000020e0a7899 */ /* 0x000fe200080006ff */
[----:B------:R-:W-:Y:S01]  /*24070*/  IMAD.MOV.U32 R94, RZ, RZ, RZ ;  /* 0x000000ffff5e7224 */ /* 0x000fe200078e00ff */
[----:B------:R-:W-:Y:S02]  /*24080*/  USHF.L.U32 UR11, UR15, 0x2, URZ ;  /* 0x000000020f0b7899 */ /* 0x000fe400080006ff */
[----:B------:R-:W-:-:S02]  /*24090*/  USHF.L.U64.HI UR14, UR14, 0x2, UR4 ;  /* 0x000000020e0e7899 */ /* 0x000fc40008010204 */
[----:B------:R-:W-:Y:S01]  /*240a0*/  USHF.L.U64.HI UR15, UR15, 0x2, UR5 ;  /* 0x000000020f0f7899 */ /* 0x000fe20008010205 */
[----:B------:R-:W-:Y:S01]  /*240b0*/  UMOV UR13, 0x1 ;  /* 0x00000001000d7882 */ /* 0x000fe20000000000 */
[----:B------:R-:W-:Y:S01]  /*240c0*/  UMOV UR4, URZ ;  /* 0x000000ff00047c82 */ /* 0x000fe20008000000 */
[----:B-1----:R-:W-:-:S09]  /*240d0*/  UMOV UR5, URZ ;  /* 0x000000ff00057c82 */ /* 0x002fd20008000000 */
.L_x_10:
[----:B------:R-:W-:Y:S01]  /*240e0*/  UIADD3 UR4, UPT, UPT, UR4, 0x1, URZ ;  /* 0x0000000104047890 */ /* 0x000fe2000fffe0ff */
[----:B------:R-:W-:-:S04]  /*240f0*/  DEPBAR.LE SB0, 0x0 ;  /* 0x000080000000791a */ /* 0x000fc80000000000 */
[----:B------:R-:W-:Y:S01]  /*24100*/  ULEA UR9, UR13, UR6, 0x3 ;  /* 0x000000060d097291 */ /* 0x000fe2000f8e18ff */
[----:B------:R-:W-:Y:S01]  /*24110*/  IMAD.U32 R124, R124, -0x80000000, RZ ;  /* 0x800000007c7c7824 */ /* 0x000fe200078e00ff */
[----:B------:R-:W-:Y:S02]  /*24120*/  UISETP.GT.AND UP1, UPT, UR4, 0x1, UPT ;  /* 0x000000010400788c */ /* 0x000fe4000bf24270 */
[----:B------:R-:W-:Y:S02]  /*24130*/  UIADD3 UR9, UPT, UPT, UR9, 0x48000, URZ ;  /* 0x0004800009097890 */ /* 0x000fe4000fffe0ff */
[----:B------:R-:W-:Y:S01]  /*24140*/  USEL UR4, UR4, URZ, !UP1 ;  /* 0x000000ff04047287 */ /* 0x000fe2000c800000 */
[----:B------:R-:W-:Y:S06]  /*24150*/  BAR.SYNC.DEFER_BLOCKING 0x0 ;  /* 0x0000000000007b1d */ /* 0x000fec0000010000 */
[----:B-----5:R-:W-:Y:S05]  /*24160*/  @P4 BRA `(.L_x_8) ;  /* 0x0000000400a84947 */ /* 0x020fea0003800000 */
[----:B------:R-:W-:Y:S02]  /*24170*/  ULEA UR21, UR4, UR6, 0x11 ;  /* 0x0000000604157291 */ /* 0x000fe4000f8e88ff */
[----:B------:R-:W-:Y:S02]  /*24180*/  ULEA UR24, UR4, UR6, 0xe ;  /* 0x0000000604187291 */ /* 0x000fe4000f8e70ff */
[----:B------:R-:W-:Y:S02]  /*24190*/  USHF.R.U32.HI UR48, URZ, 0x4, UR21 ;  /* 0x00000004ff307899 */ /* 0x000fe40008011615 */
[----:B------:R-:W-:Y:S02]  /*241a0*/  UIADD3 UR24, UPT, UPT, UR24, 0x40000, URZ ;  /* 0x0004000018187890 */ /* 0x000fe4000fffe0ff */
[----:B------:R-:W-:Y:S02]  /*241b0*/  USGXT.U32 UR48, UR48, 0xe ;  /* 0x0000000e3030789a */ /* 0x000fe40008000000 */
[----:B------:R-:W-:-:S02]  /*241c0*/  USHF.R.U32.HI UR26, URZ, 0x4, UR24 ;  /* 0x00000004ff1a7899 */ /* 0x000fc40008011618 */
[----:B------:R-:W-:Y:S02]  /*241d0*/  UIADD3 UR24, UP1, UPT, UR48, 0x2, URZ ;  /* 0x0000000230187890 */ /* 0x000fe4000ff3e0ff */
[----:B------:R-:W-:Y:S01]  /*241e0*/  USGXT.U32 UR26, UR26, 0xe ;  /* 0x0000000e1a1a789a */ /* 0x000fe20008000000 */
[----:B------:R-:W-:Y:S01]  /*241f0*/  UMOV UR25, URZ ;  /* 0x000000ff00197c82 */ /* 0x000fe20008000000 */
[----:B------:R-:W-:Y:S01]  /*24200*/  UMOV UR27, URZ ;  /* 0x000000ff001b7c82 */ /* 0x000fe20008000000 */
[----:B------:R-:W-:Y:S02]  /*24210*/  UIADD3.X UR25, UPT, UPT, UR25, 0x40004040, URZ, UP1, !UPT ;  /* 0x4000404019197890 */ /* 0x000fe40008ffe4ff */
[----:B------:R-:W-:Y:S01]  /*24220*/  UIADD3 UR28, UP1, UPT, UR26, 0x2, URZ ;  /* 0x000000021a1c7890 */ /* 0x000fe2000ff3e0ff */
[----:B------:R-:W-:Y:S01]  /*24230*/  UMOV UR30, UR9 ;  /* 0x00000009001e7c82 */ /* 0x000fe20008000000 */
[----:B------:R-:W-:Y:S01]  /*24240*/  UMOV UR31, URZ ;  /* 0x000000ff001f7c82 */ /* 0x000fe20008000000 */
[----:B------:R-:W-:Y:S01]  /*24250*/  UIADD3 UR54, UP2, UPT, UR24, 0x2, URZ ;  /* 0x0000000218367890 */ /* 0x000fe2000ff5e0ff */
[----:B------:R-:W-:Y:S01]  /*24260*/  UMOV UR66, UR30 ;  /* 0x0000001e00427c82 */ /* 0x000fe20008000000 */
[----:B------:R-:W-:-:S02]  /*24270*/  UIADD3.X UR29, UPT, UPT, UR27, 0x40004040, URZ, UP1, !UPT ;  /* 0x400040401b1d7890 */ /* 0x000fc40008ffe4ff */
[----:B------:R-:W-:Y:S02]  /*24280*/  UIADD3 UR64, UP6, UPT, UR24, 0x7fe, URZ ;  /* 0x000007fe18407890 */ /* 0x000fe4000ffde0ff */
[----:B------:R-:W-:Y:S02]  /*24290*/  UIADD3 UR30, UP1, UPT, UR28, 0x2, URZ ;  /* 0x000000021c1e7890 */ /* 0x000fe4000ff3e0ff */
[----:B------:R-:W-:Y:S02]  /*242a0*/  UIADD3.X UR55, UPT, UPT, UR25, URZ, URZ, UP2, !UPT ;  /* 0x000000ff19377290 */ /* 0x000fe400097fe4ff */
[----:B------:R-:W-:Y:S02]  /*242b0*/  UIADD3 UR56, UP3, UPT, UR24, 0x4, URZ ;  /* 0x0000000418387890 */ /* 0x000fe4000ff7e0ff */
[----:B------:R-:W-:Y:S02]  /*242c0*/  UIADD3 UR34, UP2, UPT, UR28, 0x4, URZ ;  /* 0x000000041c227890 */ /* 0x000fe4000ff5e0ff */
[----:B------:R-:W-:-:S02]  /*242d0*/  UIADD3.X UR65, UPT, UPT, UR25, URZ, URZ, UP6, !UPT ;  /* 0x000000ff19417290 */ /* 0x000fc4000b7fe4ff */
[----:B------:R-:W-:Y:S02]  /*242e0*/  UIADD3.X UR31, UPT, UPT, UR29, URZ, URZ, UP1, !UPT ;  /* 0x000000ff1d1f7290 */ /* 0x000fe40008ffe4ff */
[----:B------:R-:W-:Y:S02]  /*242f0*/  UIADD3 UR42, UP6, UPT, UR28, 0x200, URZ ;  /* 0x000002001c2a7890 */ /* 0x000fe4000ffde0ff */
[----:B------:R-:W-:Y:S01]  /*24300*/  UIADD3 UR32, UP5, UPT, UR24, 0x802, URZ ;  /* 0x0000080218207890 */ /* 0x000fe2000ffbe0ff */
[----:B------:R-:W-:Y:S01]  /*24310*/  UMOV UR46, 0x0 ;  /* 0x00000000002e7882 */ /* 0x000fe20000000000 */
[----:B------:R-:W-:Y:S01]  /*24320*/  UMOV UR47, 0x4400910 ;  /* 0x04400910002f7882 */ /* 0x000fe20000000000 */
[----:B------:R-:W-:Y:S01]  /*24330*/  UMOV UR49, 0x40004040 ;  /* 0x4000404000317882 */ /* 0x000fe20000000000 */
[----:B------:R-:W-:Y:S01]  /*24340*/  UMOV UR27, 0x40004040 ;  /* 0x40004040001b7882 */ /* 0x000fe20000000000 */
[----:B------:R-:W-:Y:S01]  /*24350*/  UIADD3.X UR35, UPT, UPT, UR29, URZ, URZ, UP2, !UPT ;  /* 0x000000ff1d237290 */ /* 0x000fe200097fe4ff */
[----:B------:R1:W-:Y:S01]  /*24360*/  UTCHMMA gdesc[UR26], gdesc[UR48], tmem[UR7], tmem[UR46], idesc[UR47], UPT ;  /* 0x00ff2e301a0075ea */ /* 0x0003e2000b800007 */
[----:B------:R-:W-:Y:S01]  /*24370*/  UIADD3.X UR57, UPT, UPT, UR25, URZ, URZ, UP3, !UPT ;  /* 0x000000ff19397290 */ /* 0x000fe20009ffe4ff */
[----:B------:R-:W-:Y:S01]  /*24380*/  UMOV UR50, 0x0 ;  /* 0x0000000000327882 */ /* 0x000fe20000000000 */
[----:B------:R-:W-:Y:S01]  /*24390*/  UMOV UR51, 0x4400910 ;  /* 0x0440091000337882 */ /* 0x000fe20000000000 */
[----:B------:R-:W-:-:S02]  /*243a0*/  UIADD3 UR40, UP3, UPT, UR28, 0x1fe, URZ ;  /* 0x000001fe1c287890 */ /* 0x000fc4000ff7e0ff */
[----:B------:R2:W-:Y:S01]  /*243b0*/  UTCHMMA gdesc[UR28], gdesc[UR24], tmem[UR7], tmem[UR50], idesc[UR51], UPT ;  /* 0x00ff32181c0075ea */ /* 0x0005e2000b800007 */
[----:B------:R-:W-:Y:S02]  /*243c0*/  UIADD3 UR62, UP4, UPT, UR24, 0x800, URZ ;  /* 0x00000800183e7890 */ /* 0x000fe4000ff9e0ff */
[----:B------:R-:W-:Y:S02]  /*243d0*/  UIADD3.X UR43, UPT, UPT, UR29, URZ, URZ, UP6, !UPT ;  /* 0x000000ff1d2b7290 */ /* 0x000fe4000b7fe4ff */
[----:B-1----:R-:W-:Y:S02]  /*243e0*/  UIADD3 UR46, UP6, UPT, UR28, 0x202, URZ ;  /* 0x000002021c2e7890 */ /* 0x002fe4000ffde0ff */
[----:B------:R-:W-:Y:S02]  /*243f0*/  UIADD3.X UR33, UPT, UPT, UR25, URZ, URZ, UP5, !UPT ;  /* 0x000000ff19217290 */ /* 0x000fe4000affe4ff */
[----:B------:R-:W-:Y:S02]  /*24400*/  UIADD3 UR36, UP1, UPT, UR24, 0x804, URZ ;  /* 0x0000080418247890 */ /* 0x000fe4000ff3e0ff */
[----:B--2---:R-:W-:Y:S01]  /*24410*/  UIADD3 UR50, UP5, UPT, UR28, 0x204, URZ ;  /* 0x000002041c327890 */ /* 0x004fe2000ffbe0ff */
[----:B------:R-:W-:Y:S01]  /*24420*/  UMOV UR52, 0x0 ;  /* 0x0000000000347882 */ /* 0x000fe20000000000 */
[----:B------:R-:W-:Y:S01]  /*24430*/  UMOV UR53, 0x4400910 ;  /* 0x0440091000357882 */ /* 0x000fe20000000000 */
[----:B------:R-:W-:Y:S01]  /*24440*/  UIADD3 UR38, UP2, UPT, UR24, 0xffe, URZ ;  /* 0x00000ffe18267890 */ /* 0x000fe2000ff5e0ff */
[----:B------:R1:W-:Y:S01]  /*24450*/  UTCHMMA gdesc[UR30], gdesc[UR54], tmem[UR7], tmem[UR52], idesc[UR53], UPT ;  /* 0x00ff34361e0075ea */ /* 0x0003e2000b800007 */
[----:B------:R-:W-:-:S02]  /*24460*/  UIADD3.X UR41, UPT, UPT, UR29, URZ, URZ, UP3, !UPT ;  /* 0x000000ff1d297290 */ /* 0x000fc40009ffe4ff */
[----:B------:R-:W-:Y:S02]  /*24470*/  UIADD3 UR44, UP3, UPT, UR24, 0x1000, URZ ;  /* 0x00001000182c7890 */ /* 0x000fe4000ff7e0ff */
[----:B------:R-:W-:Y:S01]  /*24480*/  UIADD3.X UR63, UPT, UPT, UR25, URZ, URZ, UP4, !UPT ;  /* 0x000000ff193f7290 */ /* 0x000fe2000a7fe4ff */
[----:B------:R-:W-:Y:S01]  /*24490*/  UMOV UR58, 0x0 ;  /* 0x00000000003a7882 */ /* 0x000fe20000000000 */
[----:B------:R-:W-:Y:S01]  /*244a0*/  UMOV UR59, 0x4400910 ;  /* 0x04400910003b7882 */ /* 0x000fe20000000000 */
[----:B------:R-:W-:Y:S01]  /*244b0*/  UIADD3 UR48, UP4, UPT, UR24, 0x1002, URZ ;  /* 0x0000100218307890 */ /* 0x000fe2000ff9e0ff */
[----:B------:R2:W-:Y:S01]  /*244c0*/  UTCHMMA gdesc[UR34], gdesc[UR56], tmem[UR7], tmem[UR58], idesc[UR59], UPT ;  /* 0x00ff3a38220075ea */ /* 0x0005e2000b800007 */
[----:B------:R-:W-:Y:S02]  /*244d0*/  UIADD3.X UR47, UPT, UPT, UR29, URZ, URZ, UP6, !UPT ;  /* 0x000000ff1d2f7290 */ /* 0x000fe4000b7fe4ff */
[----:B-1----:R-:W-:Y:S02]  /*244e0*/  UIADD3 UR52, UP6, UPT, UR24, 0x1004, URZ ;  /* 0x0000100418347890 */ /* 0x002fe4000ffde0ff */
[----:B------:R-:W-:-:S02]  /*244f0*/  UIADD3.X UR51, UPT, UPT, UR29, URZ, URZ, UP5, !UPT ;  /* 0x000000ff1d337290 */ /* 0x000fc4000affe4ff */
[----:B------:R-:W-:Y:S02]  /*24500*/  UIADD3.X UR37, UPT, UPT, UR25, URZ, URZ, UP1, !UPT ;  /* 0x000000ff19257290 */ /* 0x000fe40008ffe4ff */
[----:B------:R-:W-:Y:S02]  /*24510*/  UIADD3 UR16, UPT, UPT, UR7, 0x100000, URZ ;  /* 0x0010000007107890 */ /* 0x000fe4000fffe0ff */
[----:B------:R-:W-:Y:S02]  /*24520*/  UIADD3 UR54, UP5, UPT, UR24, 0x17fe, URZ ;  /* 0x000017fe18367890 */ /* 0x000fe4000ffbe0ff */
[----:B------:R-:W-:Y:S02]  /*24530*/  UIADD3.X UR39, UPT, UPT, UR25, URZ, URZ, UP2, !UPT ;  /* 0x000000ff19277290 */ /* 0x000fe400097fe4ff */
[----:B------:R-:W-:Y:S02]  /*24540*/  UIADD3 UR17, UPT, UPT, UR7, 0x100000, URZ ;  /* 0x0010000007117890 */ /* 0x000fe4000fffe0ff */
[----:B--2---:R-:W-:-:S02]  /*24550*/  UIADD3 UR56, UP1, UPT, UR24, 0x1800, URZ ;  /* 0x0000180018387890 */ /* 0x004fc4000ff3e0ff */
[----:B------:R-:W-:Y:S02]  /*24560*/  UIADD3.X UR45, UPT, UPT, UR25, URZ, URZ, UP3, !UPT ;  /* 0x000000ff192d7290 */ /* 0x000fe40009ffe4ff */
[----:B------:R-:W-:Y:S02]  /*24570*/  UIADD3 UR18, UPT, UPT, UR7, 0x100000, URZ ;  /* 0x0010000007127890 */ /* 0x000fe4000fffe0ff */
[----:B------:R-:W-:Y:S02]  /*24580*/  UIADD3 UR58, UP2, UPT, UR24, 0x1802, URZ ;  /* 0x00001802183a7890 */ /* 0x000fe4000ff5e0ff */
[----:B------:R-:W-:Y:S01]  /*24590*/  UIADD3.X UR49, UPT, UPT, UR25, URZ, URZ, UP4, !UPT ;  /* 0x000000ff19317290 */ /* 0x000fe2000a7fe4ff */
[----:B------:R-:W-:Y:S01]  /*245a0*/  UMOV UR68, 0x0 ;  /* 0x0000000000447882 */ /* 0x000fe20000000000 */
[----:B------:R-:W-:Y:S01]  /*245b0*/  UMOV UR69, 0x4400910 ;  /* 0x0440091000457882 */ /* 0x000fe20000000000 */
[----:B------:R-:W-:Y:S02]  /*245c0*/  UIADD3 UR19, UPT, UPT, UR7, 0x100000, URZ ;  /* 0x0010000007137890 */ /* 0x000fe4000fffe0ff */
[----:B------:R1:W-:Y:S01]  /*245d0*/  UTCHMMA gdesc[UR40], gdesc[UR64], tmem[UR7], tmem[UR68], idesc[UR69], UPT ;  /* 0x00ff4440280075ea */ /* 0x0003e2000b800007 */
[----:B------:R-:W-:-:S02]  /*245e0*/  UIADD3 UR24, UP3, UPT, UR24, 0x1804, URZ ;  /* 0x0000180418187890 */ /* 0x000fc4000ff7e0ff */
[----:B------:R-:W-:Y:S01]  /*245f0*/  UIADD3.X UR53, UPT, UPT, UR25, URZ, URZ, UP6, !UPT ;  /* 0x000000ff19357290 */ /* 0x000fe2000b7fe4ff */
[----:B------:R-:W-:Y:S01]  /*24600*/  UMOV UR70, 0x0 ;  /* 0x0000000000467882 */ /* 0x000fe20000000000 */
[----:B------:R-:W-:Y:S01]  /*24610*/  UMOV UR71, 0x4400910 ;  /* 0x0440091000477882 */ /* 0x000fe20000000000 */
[----:B------:R-:W-:Y:S02]  /*24620*/  UIADD3 UR20, UPT, UPT, UR7, 0x100000, URZ ;  /* 0x0010000007147890 */ /* 0x000fe4000fffe0ff */
[----:B------:R2:W-:Y:S01]  /*24630*/  UTCHMMA gdesc[UR42], gdesc[UR62], tmem[UR7], tmem[UR70], idesc[UR71], UPT ;  /* 0x00ff463e2a0075ea */ /* 0x0005e2000b800007 */
[----:B------:R-:W-:Y:S01]  /*24640*/  UIADD3.X UR55, UPT, UPT, UR25, URZ, URZ, UP5, !UPT ;  /* 0x000000ff19377290 */ /* 0x000fe2000affe4ff */
[----:B------:R-:W-:Y:S01]  /*24650*/  UMOV UR72, 0x0 ;  /* 0x0000000000487882 */ /* 0x000fe20000000000 */
[----:B------:R-:W-:Y:S01]  /*24660*/  UMOV UR73, 0x4400910 ;  /* 0x0440091000497882 */ /* 0x000fe20000000000 */
[----:B------:R-:W-:Y:S02]  /*24670*/  UIADD3 UR21, UPT, UPT, UR7, 0x100000, URZ ;  /* 0x0010000007157890 */ /* 0x000fe4000fffe0ff */
[----:B------:R3:W-:Y:S01]  /*24680*/  UTCHMMA gdesc[UR46], gdesc[UR32], tmem[UR7], tmem[UR72], idesc[UR73], UPT ;  /* 0x00ff48202e0075ea */ /* 0x0007e2000b800007 */
[----:B------:R-:W-:Y:S01]  /*24690*/  UIADD3.X UR57, UPT, UPT, UR25, URZ, URZ, UP1, !UPT ;  /* 0x000000ff19397290 */ /* 0x000fe20008ffe4ff */
[----:B------:R3:W-:Y:S01]  /*246a0*/  UTCHMMA gdesc[UR50], gdesc[UR36], tmem[UR7], tmem[UR68], idesc[UR69], UPT ;  /* 0x00ff4424320075ea */ /* 0x0007e2000b800007 */
[----:B------:R-:W-:-:S02]  /*246b0*/  UIADD3 UR60, UPT, UPT, UR7, 0x100000, URZ ;  /* 0x00100000073c7890 */ /* 0x000fc4000fffe0ff */
[----:B------:R-:W-:Y:S02]  /*246c0*/  UIADD3.X UR59, UPT, UPT, UR25, URZ, URZ, UP2, !UPT ;  /* 0x000000ff193b7290 */ /* 0x000fe400097fe4ff */
[----:B------:R-:W-:Y:S01]  /*246d0*/  UIADD3 UR61, UPT, UPT, UR7, 0x100000, URZ ;  /* 0x00100000073d7890 */ /* 0x000fe2000fffe0ff */
[----:B-1----:R-:W-:Y:S01]  /*246e0*/  UMOV UR64, 0x0 ;  /* 0x0000000000407882 */ /* 0x002fe20000000000 */
[----:B------:R-:W-:Y:S01]  /*246f0*/  UMOV UR65, 0x4400910 ;  /* 0x0440091000417882 */ /* 0x000fe20000000000 */
[----:B------:R-:W-:Y:S01]  /*24700*/  UIADD3.X UR25, UPT, UPT, UR25, URZ, URZ, UP3, !UPT ;  /* 0x000000ff19197290 */ /* 0x000fe20009ffe4ff */
[----:B------:R3:W-:Y:S01]  /*24710*/  UTCHMMA gdesc[UR26], gdesc[UR38], tmem[UR16], tmem[UR64], idesc[UR65], UPT ;  /* 0x00ff40261a0075ea */ /* 0x0007e2000b800010 */
[----:B--2---:R-:W-:Y:S01]  /*24720*/  UMOV UR62, 0x0 ;  /* 0x00000000003e7882 */ /* 0x004fe20000000000 */
[----:B------:R-:W-:Y:S01]  /*24730*/  UMOV UR63, 0x4400910 ;  /* 0x04400910003f7882 */ /* 0x000fe20000000000 */
[----:B------:R3:W-:Y:S01]  /*24740*/  UTCHMMA gdesc[UR28], gdesc[UR44], tmem[UR17], tmem[UR68], idesc[UR69], UPT ;  /* 0x00ff442c1c0075ea */ /* 0x0007e2000b800011 */
        /* <DEDUP_REMOVED lines=12> */
.L_x_8:
[----:B------:R-:W1:Y:S01]  /*24810*/  LDC R126, c[0x0][0x3a0] ;  /* 0x0000e800ff7e7b82 */ /* 0x000e620000000800 */
[----:B---3--:R-:W-:Y:S01]  /*24820*/  UMOV UR16, UR5 ;  /* 0x0000000500107c82 */ /* 0x008fe20008000000 */
[----:B------:R-:W2:Y:S01]  /*24830*/  SYNCS.PHASECHK.TRANS64.TRYWAIT P2, [UR12], R124 ;  /* 0x0000007cff0075a7 */ /* 0x000ea2000804110c */
[----:B-1----:R-:W-:-:S05]  /*24840*/  VIADD R127, R126, 0x3f ;  /* 0x0000003f7e7f7836 */ /* 0x002fca0000000000 */
[----:B------:R-:W-:-:S04]  /*24850*/  SHF.R.S32.HI R126, RZ, 0x1f, R127 ;  /* 0x0000001fff7e7819 */ /* 0x000fc8000001147f */
[----:B------:R-:W-:-:S04]  /*24860*/  LEA.HI R126, R126, R127, RZ, 0x6 ;  /* 0x0000007f7e7e7211 */ /* 0x000fc800078f30ff */
[----:B------:R-:W-:-:S05]  /*24870*/  SHF.R.S32.HI R126, RZ, 0x6, R126 ;  /* 0x00000006ff7e7819 */ /* 0x000fca000001147e */
[----:B------:R-:W-:-:S05]  /*24880*/  VIADD R126, R126, 0xfffffffe ;  /* 0xfffffffe7e7e7836 */ /* 0x000fca0000000000 */
[----:B------:R-:W-:Y:S01]  /*24890*/  ISETP.GE.AND P1, PT, R94, R126, PT ;  /* 0x0000007e5e00720c */ /* 0x000fe20003f26270 */
[----:B--2---:R-:W-:-:S12]  /*248a0*/  @!P2 BRA `(.L_x_9) ;  /* 0x00000128001ca947 */ /* 0x004fd80003800000 */
.L_x_16:
[----:B------:R-:W-:Y:S01]  /*248b0*/  STL [R1+0xdf0], R239 ;  /* 0x000df0ef01007387 */ /* 0x000fe20000100800 */
[----:B------:R-:W1:Y:S03]  /*248c0*/  LDC R126, c[0x0][0x3a0] ;  /* 0x0000e800ff7e7b82 */ /* 0x000e660000000800 */
[----:B------:R-:W-:Y:S04]  /*248d0*/  STL [R1+0xdec], R248 ;  /* 0x000decf801007387 */ /* 0x000fe80000100800 */
[----:B------:R2:W-:Y:S04]  /*248e0*/  STL [R1+0xdd4], R0 ;  /* 0x000dd40001007387 */ /* 0x0005e80000100800 */
[----:B--2---:R-:W2:Y:S01]  /*248f0*/  LDL R0, [R1+0x960] ;  /* 0x0009600001007983 */ /* 0x004ea20000100800 */
[----:B-1----:R-:W-:-:S04]  /*24900*/  VIADD R126, R126, 0xffffff80 ;  /* 0xffffff807e7e7836 */ /* 0x002fc80000000000 */
[----:B------:R-:W-:Y:S01]  /*24910*/  IMAD R124, R94, -0x40, R126 ;  /* 0xffffffc05e7c7824 */ /* 0x000fe200078e027e */
[----:B-----5:R-:W-:-:S04]  /*24920*/  LOP3.LUT R126, R12, 0x2, RZ, 0xfc, !PT ;  /* 0x000000020c7e7812 */ /* 0x020fc800078efcff */
[-C--:B------:R-:W-:Y:S01]  /*24930*/  ISETP.GE.AND P2, PT, R12, R124.reuse, PT ;  /* 0x0000007c0c00720c */ /* 0x080fe20003f46270 */
[----:B------:R-:W-:Y:S01]  /*24940*/  BAR.SYNC.DEFER_BLOCKING 0x0 ;  /* 0x0000000000007b1d */ /* 0x000fe20000010000 */
[----:B------:R-:W-:Y:S01]  /*24950*/  ISETP.GE.AND P3, PT, R126, R124, PT ;  /* 0x0000007c7e00720c */ /* 0x000fe20003f66270 */
[----:B------:R-:W-:Y:S01]  /*24960*/  UIADD3 UR13, UPT, UPT, UR13, 0x1, URZ ;  /* 0x000000010d0d7890 */ /* 0x000fe2000fffe0ff */
[----:B------:R-:W-:-:S03]  /*24970*/  SEL R126, RZ, 0x4, P2 ;  /* 0x00000004ff7e7807 */ /* 0x000fc60001000000 */
[----:B------:R-:W-:Y:S01]  /*24980*/  UISETP.GT.AND UP1, UPT, UR13, 0x1, UPT ;  /* 0x000000010d00788c */ /* 0x000fe2000bf24270 */
[----:B------:R-:W-:Y:S02]  /*24990*/  SEL R126, R126, RZ, !P1 ;  /* 0x000000ff7e7e7207 */ /* 0x000fe40004800000 */
[----:B------:R-:W-:Y:S01]  /*249a0*/  IADD3 R15, P5, PT, R15, UR10, RZ ;  /* 0x0000000a0f0f7c10 */ /* 0x000fe2000ffbe0ff */
[----:B------:R-:W-:Y:S01]  /*249b0*/  USEL UR13, UR13, URZ, !UP1 ;  /* 0x000000ff0d0d7287 */ /* 0x000fe2000c800000 */
[----:B------:R-:W-:Y:S02]  /*249c0*/  ISETP.NE.U32.AND P2, PT, R126, RZ, PT ;  /* 0x000000ff7e00720c */ /* 0x000fe40003f45070 */
[----:B------:R-:W-:Y:S01]  /*249d0*/  SEL R126, RZ, 0x4, P3 ;  /* 0x00000004ff7e7807 */ /* 0x000fe20001800000 */
[----:B------:R-:W-:Y:S01]  /*249e0*/  ULEA UR5, UR13, UR6, 0xe ;  /* 0x000000060d057291 */ /* 0x000fe2000f8e70ff */
[----:B------:R-:W-:Y:S02]  /*249f0*/  IADD3.X R16, PT, PT, R16, UR14, RZ, P5, !PT ;  /* 0x0000000e10107c10 */ /* 0x000fe4000affe4ff */
[----:B------:R-:W-:-:S02]  /*24a00*/  SEL R126, R126, RZ, !P1 ;  /* 0x000000ff7e7e7207 */ /* 0x000fc40004800000 */
[----:B------:R-:W-:Y:S02]  /*24a10*/  IADD3 R17, P5, PT, R17, UR10, RZ ;  /* 0x0000000a11117c10 */ /* 0x000fe4000ffbe0ff */
[----:B------:R-:W-:Y:S01]  /*24a20*/  ISETP.NE.U32.AND P3, PT, R126, RZ, PT ;  /* 0x000000ff7e00720c */ /* 0x000fe20003f65070 */
[----:B------:R-:W-:Y:S01]  /*24a30*/  IMAD.MOV.U32 R126, RZ, RZ, R15 ;  /* 0x000000ffff7e7224 */ /* 0x000fe200078e000f */
[----:B------:R-:W-:Y:S01]  /*24a40*/  IADD3 R246, PT, PT, R13, UR5, RZ ;  /* 0x000000050df67c10 */ /* 0x000fe2000fffe0ff */
[----:B------:R-:W-:Y:S01]  /*24a50*/  IMAD.MOV.U32 R127, RZ, RZ, R16 ;  /* 0x000000ffff7f7224 */ /* 0x000fe200078e0010 */
[----:B------:R-:W-:Y:S02]  /*24a60*/  IADD3.X R18, PT, PT, R18, UR14, RZ, P5, !PT ;  /* 0x0000000e12127c10 */ /* 0x000fe4000affe4ff */
[----:B------:R-:W-:Y:S02]  /*24a70*/  LOP3.LUT R248, R12, 0x20, RZ, 0xfc, !PT ;  /* 0x000000200cf87812 */ /* 0x000fe400078efcff */
[----:B------:R-:W-:Y:S01]  /*24a80*/  @!PT LDS RZ, [RZ] ;  /* 0x00000000fffff984 */ /* 0x000fe20000000800 */
[----:B------:R-:W-:Y:S01]  /*24a90*/  @!PT LDS RZ, [RZ] ;  /* 0x00000000fffff984 */ /* 0x000fe20000000800 */
[----:B------:R-:W-:Y:S01]  /*24aa0*/  @!PT LDS RZ, [RZ] ;  /* 0x00000000fffff984 */ /* 0x000fe20000000800 */
[----:B------:R1:W-:Y:S02]  /*24ab0*/  LDGSTS.E [R246+0x40000], desc[UR22][R126.64], P2 ;  /* 0x400000007ef67fae */ /* 0x0003e400091a1016 */
[----:B------:R-:W-:-:S02]  /*24ac0*/  ISETP.GE.AND P2, PT, R248, R124, PT ;  /* 0x0000007cf800720c */ /* 0x000fc40003f46270 */
[----:B------:R-:W-:Y:S01]  /*24ad0*/  LOP3.LUT R239, R12, 0x22, RZ, 0xfc, !PT ;  /* 0x000000220cef7812 */ /* 0x000fe200078efcff */
[----:B-1----:R-:W-:Y:S02]  /*24ae0*/  IMAD.MOV.U32 R126, RZ, RZ, R17 ;  /* 0x000000ffff7e7224 */ /* 0x002fe400078e0011 */
[----:B------:R-:W-:-:S05]  /*24af0*/  IMAD.MOV.U32 R127, RZ, RZ, R18 ;  /* 0x000000ffff7f7224 */ /* 0x000fca00078e0012 */
[----:B------:R1:W-:Y:S01]  /*24b00*/  LDGSTS.E [R246+0x40008], desc[UR22][R126.64], P3 ;  /* 0x400080007ef67fae */ /* 0x0003e200099a1016 */
[----:B------:R-:W-:Y:S02]  /*24b10*/  ISETP.GE.AND P3, PT, R239, R124, PT ;  /* 0x0000007cef00720c */ /* 0x000fe40003f66270 */
[----:B------:R-:W-:Y:S02]  /*24b20*/  IADD3 R47, P5, PT, R47, UR10, RZ ;  /* 0x0000000a2f2f7c10 */ /* 0x000fe4000ffbe0ff */
[----:B-1----:R-:W-:Y:S02]  /*24b30*/  SEL R127, RZ, 0x4, P2 ;  /* 0x00000004ff7f7807 */ /* 0x002fe40001000000 */
[----:B------:R-:W-:Y:S02]  /*24b40*/  SEL R126, RZ, 0x4, P3 ;  /* 0x00000004ff7e7807 */ /* 0x000fe40001800000 */
[----:B------:R-:W-:Y:S02]  /*24b50*/  SEL R127, R127, RZ, !P1 ;  /* 0x000000ff7f7f7207 */ /* 0x000fe40004800000 */
[----:B------:R-:W-:-:S02]  /*24b60*/  SEL R126, R126, RZ, !P1 ;  /* 0x000000ff7e7e7207 */ /* 0x000fc40004800000 */
[----:B------:R-:W-:Y:S02]  /*24b70*/  ISETP.NE.U32.AND P3, PT, R127, RZ, PT ;  /* 0x000000ff7f00720c */ /* 0x000fe40003f65070 */
[----:B------:R-:W-:Y:S02]  /*24b80*/  IADD3.X R48, PT, PT, R48, UR14, RZ, P5, !PT ;  /* 0x0000000e30307c10 */ /* 0x000fe4000affe4ff */
[----:B------:R-:W-:Y:S02]  /*24b90*/  IADD3 R49, P5, PT, R49, UR10, RZ ;  /* 0x0000000a31317c10 */ /* 0x000fe4000ffbe0ff */
[----:B------:R-:W-:Y:S01]  /*24ba0*/  ISETP.NE.U32.AND P2, PT, R126, RZ, PT ;  /* 0x000000ff7e00720c */ /* 0x000fe20003f45070 */
[----:B------:R-:W-:Y:S01]  /*24bb0*/  IMAD.MOV.U32 R126, RZ, RZ, R47 ;  /* 0x000000ffff7e7224 */ /* 0x000fe200078e002f */
[----:B------:R-:W-:Y:S01]  /*24bc0*/  IADD3.X R50, PT, PT, R50, UR14, RZ, P5, !PT ;  /* 0x0000000e32327c10 */ /* 0x000fe2000affe4ff */
[----:B------:R-:W-:Y:S01]  /*24bd0*/  IMAD.MOV.U32 R127, RZ, RZ, R48 ;  /* 0x000000ffff7f7224 */ /* 0x000fe200078e0030 */
[----:B------:R-:W-:Y:S04]  /*24be0*/  STL [R1+0xdd8], R94 ;  /* 0x000dd85e01007387 */ /* 0x000fe80000100800 */
[----:B------:R1:W-:Y:S04]  /*24bf0*/  LDGSTS.E [R246+0x42000], desc[UR22][R126.64], P3 ;  /* 0x420000007ef67fae */ /* 0x0003e800099a1016 */
[----:B------:R-:W-:Y:S04]  /*24c00*/  STL [R1+0xddc], R13 ;  /* 0x000ddc0d01007387 */ /* 0x000fe80000100800 */
[----:B------:R3:W-:Y:S01]  /*24c10*/  STL [R1+0xde4], R15 ;  /* 0x000de40f01007387 */ /* 0x0007e20000100800 */
[----:B-1----:R-:W-:-:S02]  /*24c20*/  IMAD.MOV.U32 R126, RZ, RZ, R49 ;  /* 0x000000ffff7e7224 */ /* 0x002fc400078e0031 */
[----:B------:R-:W-:Y:S01]  /*24c30*/  IMAD.MOV.U32 R127, RZ, RZ, R50 ;  /* 0x000000ffff7f7224 */ /* 0x000fe200078e0032 */
[----:B------:R-:W-:Y:S04]  /*24c40*/  STL [R1+0xde0], R16 ;  /* 0x000de01001007387 */ /* 0x000fe80000100800 */
[----:B------:R2:W-:Y:S04]  /*24c50*/  LDGSTS.E [R246+0x42008], desc[UR22][R126.64], P2 ;  /* 0x420080007ef67fae */ /* 0x0005e800091a1016 */
[----:B------:R1:W-:Y:S01]  /*24c60*/  STL [R1+0xde8], R18 ;  /* 0x000de81201007387 */ /* 0x0003e20000100800 */
[----:B--2---:R-:W-:-:S03]  /*24c70*/  VIADD R246, R0, UR5 ;  /* 0x0000000500f67c36 */ /* 0x004fc60008000000 */
[----:B------:R-:W2:Y:S01]  /*24c80*/  LDL R0, [R1+0x95c] ;  /* 0x00095c0001007983 */ /* 0x000ea20000100800 */
[----:B------:R-:W-:-:S04]  /*24c90*/  LOP3.LUT R126, R12, 0x4, RZ, 0xfc, !PT ;  /* 0x000000040c7e7812 */ /* 0x000fc800078efcff */
[----:B------:R-:W-:Y:S02]  /*24ca0*/  ISETP.GE.AND P2, PT, R126, R124, PT ;  /* 0x0000007c7e00720c */ /* 0x000fe40003f46270 */
[----:B------:R-:W-:-:S04]  /*24cb0*/  LOP3.LUT R126, R12, 0x6, RZ, 0xfc, !PT ;  /* 0x000000060c7e7812 */ /* 0x000fc800078efcff */
[----:B------:R-:W-:Y:S02]  /*24cc0*/  ISETP.GE.AND P3, PT, R126, R124, PT ;  /* 0x0000007c7e00720c */ /* 0x000fe40003f66270 */
[----:B------:R-:W-:-:S04]  /*24cd0*/  SEL R126, RZ, 0x4, P2 ;  /* 0x00000004ff7e7807 */ /* 0x000fc80001000000 */
[----:B------:R-:W-:Y:S02]  /*24ce0*/  SEL R126, R126, RZ, !P1 ;  /* 0x000000ff7e7e7207 */ /* 0x000fe40004800000 */
[----:B------:R-:W-:Y:S02]  /*24cf0*/  IADD3 R19, P5, PT, R19, UR10, RZ ;  /* 0x0000000a13137c10 */ /* 0x000fe4000ffbe0ff */
[----:B------:R-:W-:Y:S02]  /*24d00*/  ISETP.NE.U32.AND P2, PT, R126, RZ, PT ;  /* 0x000000ff7e00720c */ /* 0x000fe40003f45070 */
[----:B------:R-:W-:Y:S02]  /*24d10*/  SEL R126, RZ, 0x4, P3 ;  /* 0x00000004ff7e7807 */ /* 0x000fe40001800000 */
[----:B------:R-:W-:Y:S02]  /*24d20*/  IADD3.X R20, PT, PT, R20, UR14, RZ, P5, !PT ;  /* 0x0000000e14147c10 */ /* 0x000fe4000affe4ff */
[----:B------:R-:W-:-:S02]  /*24d30*/  SEL R126, R126, RZ, !P1 ;  /* 0x000000ff7e7e7207 */ /* 0x000fc40004800000 */
[----:B------:R-:W-:Y:S02]  /*24d40*/  IADD3 R21, P5, PT, R21, UR10, RZ ;  /* 0x0000000a15157c10 */ /* 0x000fe4000ffbe0ff */
[----:B------:R-:W-:Y:S01]  /*24d50*/  ISETP.NE.U32.AND P3, PT, R126, RZ, PT ;  /* 0x000000ff7e00720c */ /* 0x000fe20003f65070 */
[----:B------:R-:W-:Y:S01]  /*24d60*/  IMAD.MOV.U32 R126, RZ, RZ, R19 ;  /* 0x000000ffff7e7224 */ /* 0x000fe200078e0013 */
[----:B------:R-:W-:Y:S01]  /*24d70*/  IADD3.X R22, PT, PT, R22, UR14, RZ, P5, !PT ;  /* 0x0000000e16167c10 */ /* 0x000fe2000affe4ff */
[----:B------:R-:W-:Y:S01]  /*24d80*/  IMAD.MOV.U32 R127, RZ, RZ, R20 ;  /* 0x000000ffff7f7224 */ /* 0x000fe200078e0014 */
[----:B---3--:R-:W-:-:S04]  /*24d90*/  LOP3.LUT R15, R12, 0x24, RZ, 0xfc, !PT ;  /* 0x000000240c0f7812 */ /* 0x008fc800078efcff */
[----:B------:R3:W-:Y:S01]  /*24da0*/  LDGSTS.E [R246+0x40000], desc[UR22][R126.64], P2 ;  /* 0x400000007ef67fae */ /* 0x0007e200091a1016 */
[----:B------:R-:W-:Y:S02]  /*24db0*/  ISETP.GE.AND P2, PT, R15, R124, PT ;  /* 0x0000007c0f00720c */ /* 0x000fe40003f46270 */
[----:B------:R-:W-:Y:S01]  /*24dc0*/  LOP3.LUT R13, R12, 0x26, RZ, 0xfc, !PT ;  /* 0x000000260c0d7812 */ /* 0x000fe200078efcff */
[----:B---3--:R-:W-:Y:S02]  /*24dd0*/  IMAD.MOV.U32 R126, RZ, RZ, R21 ;  /* 0x000000ffff7e7224 */ /* 0x008fe400078e0015 */
[----:B------:R-:W-:-:S05]  /*24de0*/  IMAD.MOV.U32 R127, RZ, RZ, R22 ;  /* 0x000000ffff7f7224 */ /* 0x000fca00078e0016 */
[----:B------:R3:W-:Y:S01]  /*24df0*/  LDGSTS.E [R246+0x40008], desc[UR22][R126.64], P3 ;  /* 0x400080007ef67fae */ /* 0x0007e200099a1016 */
[----:B------:R-:W-:Y:S02]  /*24e00*/  ISETP.GE.AND P3, PT, R13, R124, PT ;  /* 0x0000007c0d00720c */ /* 0x000fe40003f66270 */
[----:B------:R-:W-:Y:S02]  /*24e10*/  IADD3 R51, P5, PT, R51, UR10, RZ ;  /* 0x0000000a33337c10 */ /* 0x000fe4000ffbe0ff */
[----:B---3--:R-:W-:Y:S02]  /*24e20*/  SEL R127, RZ, 0x4, P2 ;  /* 0x00000004ff7f7807 */ /* 0x008fe40001000000 */
        /* <DEDUP_REMOVED lines=9> */
[----:B------:R-:W-:-:S05]  /*24ec0*/  IMAD.MOV.U32 R127, RZ, RZ, R52 ;  /* 0x000000ffff7f7224 */ /* 0x000fca00078e0034 */
[----:B------:R3:W-:Y:S02]  /*24ed0*/  LDGSTS.E [R246+0x42000], desc[UR22][R126.64], P3 ;  /* 0x420000007ef67fae */ /* 0x0007e400099a1016 */
[----:B---3--:R-:W-:Y:S02]  /*24ee0*/  IMAD.MOV.U32 R126, RZ, RZ, R53 ;  /* 0x000000ffff7e7224 */ /* 0x008fe400078e0035 */
[----:B------:R-:W-:-:S05]  /*24ef0*/  IMAD.MOV.U32 R127, RZ, RZ, R54 ;  /* 0x000000ffff7f7224 */ /* 0x000fca00078e0036 */
[----:B------:R2:W-:Y:S02]  /*24f00*/  LDGSTS.E [R246+0x42008], desc[UR22][R126.64], P2 ;  /* 0x420080007ef67fae */ /* 0x0005e400091a1016 */
[----:B--2---:R-:W-:Y:S02]  /*24f10*/  VIADD R246, R0, UR5 ;  /* 0x0000000500f67c36 */ /* 0x004fe40008000000 */
        /* <DEDUP_REMOVED lines=17> */
[----:B------:R-:W-:-:S04]  /*25030*/  LOP3.LUT R15, R12, 0x28, RZ, 0xfc, !PT ;  /* 0x000000280c0f7812 */ /* 0x000fc800078efcff */
        /* <DEDUP_REMOVED lines=17> */
[----:B------:R-:W-:Y:S02]  /*25150*/  MOV R126, R55 ;  /* 0x00000037007e7202 */ /* 0x000fe40000000f00 */
[----:B------:R-:W-:-:S03]  /*25160*/  IADD3.X R58, PT, PT, R58, UR14, RZ, P5, !PT ;  /* 0x0000000e3a3a7c10 */ /* 0x000fc6000affe4ff */
[----:B------:R3:W-:Y:S02]  /*25170*/  LDGSTS.E [R246+0x42000], desc[UR22][R126.64], P3 ;  /* 0x420000007ef67fae */ /* 0x0007e400099a1016 */
[----:B---3--:R-:W-:Y:S02]  /*25180*/  IMAD.MOV.U32 R126, RZ, RZ, R57 ;  /* 0x000000ffff7e7224 */ /* 0x008fe400078e0039 */
[----:B------:R-:W-:-:S05]  /*25190*/  IMAD.MOV.U32 R127, RZ, RZ, R58 ;  /* 0x000000ffff7f7224 */ /* 0x000fca00078e003a */
[----:B------:R2:W-:Y:S02]  /*251a0*/  LDGSTS.E [R246+0x42008], desc[UR22][R126.64], P2 ;  /* 0x420080007ef67fae */ /* 0x0005e400091a1016 */
[----:B--2---:R-:W-:Y:S02]  /*251b0*/  VIADD R246, R0, UR5 ;  /* 0x0000000500f67c36 */ /* 0x004fe40008000000 */
[----:B------:R-:W2:Y:S01]  /*251c0*/  LDL R0, [R1+0x954] ;  /* 0x0009540001007983 */ /* 0x000ea20000100800 */
[----:B------:R-:W3:Y:S01]  /*251d0*/  S2R R15, SR_TID.X ;  /* 0x00000000000f7919 */ /* 0x000ee20000002100 */
        /* <DEDUP_REMOVED lines=12> */
[--C-:B---3--:R-:W-:Y:S02]  /*252a0*/  SHF.R.U32.HI R13, RZ, 0x6, R15.reuse ;  /* 0x00000006ff0d7819 */ /* 0x108fe4000001160f */
[----:B------:R-:W-:Y:S02]  /*252b0*/  SHF.R.U32.HI R15, RZ, 0x6, R15 ;  /* 0x00000006ff0f7819 */ /* 0x000fe4000001160f */
[----:B------:R-:W-:Y:S01]  /*252c0*/  ISETP.NE.U32.AND P3, PT, R126, RZ, PT ;  /* 0x000000ff7e00720c */ /* 0x000fe20003f65070 */
[----:B------:R-:W-:Y:S01]  /*252d0*/  IMAD.MOV.U32 R126, RZ, RZ, R27 ;  /* 0x000000ffff7e7224 */ /* 0x000fe200078e001b */
[----:B------:R-:W-:Y:S01]  /*252e0*/  SGXT.U32 R15, R15, 0x1 ;  /* 0x000000010f0f781a */ /* 0x000fe20000000000 */
[----:B------:R-:W-:Y:S01]  /*252f0*/  IMAD.MOV.U32 R127, RZ, RZ, R28 ;  /* 0x000000ffff7f7224 */ /* 0x000fe200078e001c */
[----:B------:R-:W-:-:S02]  /*25300*/  IADD3.X R30, PT, PT, R30, UR14, RZ, P5, !PT ;  /* 0x0000000e1e1e7c10 */ /* 0x000fc4000affe4ff */
[----:B------:R-:W-:Y:S02]  /*25310*/  LOP3.LUT R15, R15, 0x2c, RZ, 0xfc, !PT ;  /* 0x0000002c0f0f7812 */ /* 0x000fe400078efcff */
[----:B------:R3:W-:Y:S01]  /*25320*/  LDGSTS.E [R246+0x40000], desc[UR22][R126.64], P2 ;  /* 0x400000007ef67fae */ /* 0x0007e200091a1016 */
[----:B------:R-:W-:Y:S02]  /*25330*/  SGXT.U32 R13, R13, 0x1 ;  /* 0x000000010d0d781a */ /* 0x000fe40000000000 */
        /* <DEDUP_REMOVED lines=21> */
[----:B------:R2:W-:Y:S01]  /*25490*/  LDGSTS.E [R246+0x42008], desc[UR22][R126.64], P2 ;  /* 0x420080007ef67fae */ /* 0x0005e200091a1016 */
[----:B------:R-:W3:Y:S01]  /*254a0*/  S2R R13, SR_TID.X ;  /* 0x00000000000d7919 */ /* 0x000ee20000002100 */
[----:B--2---:R-:W-:Y:S02]  /*254b0*/  VIADD R246, R0, UR5 ;  /* 0x0000000500f67c36 */ /* 0x004fe40008000000 */
[----:B------:R-:W2:Y:S01]  /*254c0*/  LDL R0, [R1+0x950] ;  /* 0x0009500001007983 */ /* 0x000ea20000100800 */
[--C-:B---3--:R-:W-:Y:S02]  /*254d0*/  SHF.R.U32.HI R15, RZ, 0x6, R13.reuse ;  /* 0x00000006ff0f7819 */ /* 0x108fe4000001160d */
[----:B------:R-:W-:-:S04]  /*254e0*/  SHF.R.U32.HI R13, RZ, 0x6, R13 ;  /* 0x00000006ff0d7819 */ /* 0x000fc8000001160d */
[----:B------:R-:W-:-:S04]  /*254f0*/  SGXT.U32 R13, R13, 0x1 ;  /* 0x000000010d0d781a */ /* 0x000fc80000000000 */
[----:B------:R-:W-:-:S04]  /*25500*/  LOP3.LUT R13, R13, 0x12, RZ, 0xfc, !PT ;  /* 0x000000120d0d7812 */ /* 0x000fc800078efcff */
[----:B------:R-:W-:Y:S02]  /*25510*/  ISETP.GE.AND P3, PT, R13, R124, PT ;  /* 0x0000007c0d00720c */ /* 0x000fe40003f66270 */
[----:B------:R-:W3:Y:S01]  /*25520*/  S2R R13, SR_TID.X ;  /* 0x00000000000d7919 */ /* 0x000ee20000002100 */
[----:B------:R-:W-:-:S04]  /*25530*/  SGXT.U32 R15, R15, 0x1 ;  /* 0x000000010f0f781a */ /* 0x000fc80000000000 */
[----:B------:R-:W-:-:S04]  /*25540*/  LOP3.LUT R15, R15, 0x10, RZ, 0xfc, !PT ;  /* 0x000000100f0f7812 */ /* 0x000fc800078efcff */
[----:B------:R-:W-:-:S04]  /*25550*/  ISETP.GE.AND P2, PT, R15, R124, PT ;  /* 0x0000007c0f00720c */ /* 0x000fc80003f46270 */
        /* <DEDUP_REMOVED lines=10> */
[----:B---3--:R-:W-:Y:S01]  /*25600*/  SHF.R.U32.HI R12, RZ, 0x6, R13 ;  /* 0x00000006ff0c7819 */ /* 0x008fe2000001160d */
[----:B------:R-:W-:Y:S01]  /*25610*/  IMAD.MOV.U32 R127, RZ, RZ, R32 ;  /* 0x000000ffff7f7224 */ /* 0x000fe200078e0020 */
[----:B------:R-:W-:Y:S02]  /*25620*/  IADD3.X R34, PT, PT, R34, UR14, RZ, P5, !PT ;  /* 0x0000000e22227c10 */ /* 0x000fe4000affe4ff */
[----:B------:R-:W-:Y:S02]  /*25630*/  SGXT.U32 R12, R12, 0x1 ;  /* 0x000000010c0c781a */ /* 0x000fe40000000000 */
[----:B------:R3:W-:Y:S02]  /*25640*/  LDGSTS.E [R246+0x40000], desc[UR22][R126.64], P2 ;  /* 0x400000007ef67fae */ /* 0x0007e400091a1016 */
[----:B------:R-:W-:-:S02]  /*25650*/  LOP3.LUT R12, R12, 0x32, RZ, 0xfc, !PT ;  /* 0x000000320c0c7812 */ /* 0x000fc400078efcff */
[----:B------:R-:W-:Y:S01]  /*25660*/  SHF.R.U32.HI R13, RZ, 0x6, R13 ;  /* 0x00000006ff0d7819 */ /* 0x000fe2000001160d */
[----:B---3--:R-:W-:Y:S02]  /*25670*/  IMAD.MOV.U32 R126, RZ, RZ, R33 ;  /* 0x000000ffff7e7224 */ /* 0x008fe400078e0021 */
[----:B------:R-:W-:-:S05]  /*25680*/  IMAD.MOV.U32 R127, RZ, RZ, R34 ;  /* 0x000000ffff7f7224 */ /* 0x000fca00078e0022 */
[----:B------:R3:W-:Y:S01]  /*25690*/  LDGSTS.E [R246+0x40008], desc[UR22][R126.64], P3 ;  /* 0x400080007ef67fae */ /* 0x0007e200099a1016 */
[----:B------:R-:W-:Y:S02]  /*256a0*/  ISETP.GE.AND P3, PT, R12, R124, PT ;  /* 0x0000007c0c00720c */ /* 0x000fe40003f66270 */
[----:B------:R-:W4:Y:S01]  /*256b0*/  S2R R12, SR_TID.X ;  /* 0x00000000000c7919 */ /* 0x000f220000002100 */
[----:B------:R-:W-:-:S04]  /*256c0*/  SGXT.U32 R13, R13, 0x1 ;  /* 0x000000010d0d781a */ /* 0x000fc80000000000 */
[----:B------:R-:W-:-:S04]  /*256d0*/  LOP3.LUT R13, R13, 0x30, RZ, 0xfc, !PT ;  /* 0x000000300d0d7812 */ /* 0x000fc800078efcff */
[----:B------:R-:W-:-:S04]  /*256e0*/  ISETP.GE.AND P2, PT, R13, R124, PT ;  /* 0x0000007c0d00720c */ /* 0x000fc80003f46270 */
[----:B---3--:R-:W-:Y:S02]  /*256f0*/  SEL R127, RZ, 0x4, P2 ;  /* 0x00000004ff7f7807 */ /* 0x008fe40001000000 */
[----:B------:R-:W-:Y:S02]  /*25700*/  SEL R126, RZ, 0x4, P3 ;  /* 0x00000004ff7e7807 */ /* 0x000fe40001800000 */
[----:B------:R-:W-:Y:S02]  /*25710*/  SEL R127, R127, RZ, !P1 ;  /* 0x000000ff7f7f7207 */ /* 0x000fe40004800000 */
[----:B------:R-:W-:Y:S02]  /*25720*/  IADD3 R63, P5, PT, R63, UR10, RZ ;  /* 0x0000000a3f3f7c10 */ /* 0x000fe4000ffbe0ff */
[----:B------:R-:W-:Y:S02]  /*25730*/  ISETP.NE.U32.AND P3, PT, R127, RZ, PT ;  /* 0x000000ff7f00720c */ /* 0x000fe40003f65070 */
[----:B------:R-:W-:-:S02]  /*25740*/  SEL R126, R126, RZ, !P1 ;  /* 0x000000ff7e7e7207 */ /* 0x000fc40004800000 */
[----:B------:R-:W-:Y:S02]  /*25750*/  IADD3.X R64, PT, PT, R64, UR14, RZ, P5, !PT ;  /* 0x0000000e40407c10 */ /* 0x000fe4000affe4ff */
[----:B------:R-:W-:Y:S02]  /*25760*/  IADD3 R65, P5, PT, R65, UR10, RZ ;  /* 0x0000000a41417c10 */ /* 0x000fe4000ffbe0ff */
[----:B------:R-:W-:Y:S01]  /*25770*/  ISETP.NE.U32.AND P2, PT, R126, RZ, PT ;  /* 0x000000ff7e00720c */ /* 0x000fe20003f45070 */
[----:B------:R-:W-:Y:S01]  /*25780*/  IMAD.MOV.U32 R126, RZ, RZ, R63 ;  /* 0x000000ffff7e7224 */ /* 0x000fe200078e003f */
[----:B----4-:R-:W-:Y:S01]  /*25790*/  SHF.R.U32.HI R13, RZ, 0x6, R12 ;  /* 0x00000006ff0d7819 */ /* 0x010fe2000001160c */
[----:B------:R-:W-:Y:S01]  /*257a0*/  IMAD.MOV.U32 R127, RZ, RZ, R64 ;  /* 0x000000ffff7f7224 */ /* 0x000fe200078e0040 */
[----:B------:R-:W-:Y:S02]  /*257b0*/  IADD3.X R66, PT, PT, R66, UR14, RZ, P5, !PT ;  /* 0x0000000e42427c10 */ /* 0x000fe4000affe4ff */
[----:B------:R-:W-:-:S02]  /*257c0*/  SGXT.U32 R13, R13, 0x1 ;  /* 0x000000010d0d781a */ /* 0x000fc40000000000 */
[----:B------:R3:W-:Y:S02]  /*257d0*/  LDGSTS.E [R246+0x42000], desc[UR22][R126.64], P3 ;  /* 0x420000007ef67fae */ /* 0x0007e400099a1016 */
[----:B------:R-:W-:Y:S01]  /*257e0*/  LOP3.LUT R13, R13, 0x14, RZ, 0xfc, !PT ;  /* 0x000000140d0d7812 */ /* 0x000fe200078efcff */
[----:B---3--:R-:W-:Y:S02]  /*257f0*/  IMAD.MOV.U32 R126, RZ, RZ, R65 ;  /* 0x000000ffff7e7224 */ /* 0x008fe400078e0041 */
[----:B------:R-:W-:-:S05]  /*25800*/  IMAD.MOV.U32 R127, RZ, RZ, R66 ;  /* 0x000000ffff7f7224 */ /* 0x000fca00078e0042 */
[----:B------:R3:W-:Y:S01]  /*25810*/  LDGSTS.E [R246+0x42008], desc[UR22][R126.64], P2 ;  /* 0x420080007ef67fae */ /* 0x0007e200091a1016 */
[----:B------:R-:W-:Y:S02]  /*25820*/  ISETP.GE.AND P2, PT, R13, R124, PT ;  /* 0x0000007c0d00720c */ /* 0x000fe40003f46270 */
[----:B------:R-:W4:Y:S01]  /*25830*/  S2R R13, SR_TID.X ;  /* 0x00000000000d7919 */ /* 0x000f220000002100 */
[----:B------:R-:W-:-:S04]  /*25840*/  SHF.R.U32.HI R12, RZ, 0x6, R12 ;  /* 0x00000006ff0c7819 */ /* 0x000fc8000001160c */
[----:B------:R-:W-:Y:S02]  /*25850*/  SGXT.U32 R12, R12, 0x1 ;  /* 0x000000010c0c781a */ /* 0x000fe40000000000 */
[----:B---3--:R-:W-:Y:S02]  /*25860*/  SEL R126, RZ, 0x4, P2 ;  /* 0x00000004ff7e7807 */ /* 0x008fe40001000000 */
[----:B------:R-:W-:Y:S02]  /*25870*/  LOP3.LUT R12, R12, 0x16, RZ, 0xfc, !PT ;  /* 0x000000160c0c7812 */ /* 0x000fe400078efcff */
[----:B------:R-:W-:Y:S02]  /*25880*/  SEL R126, R126, RZ, !P1 ;  /* 0x000000ff7e7e7207 */ /* 0x000fe40004800000 */
[----:B------:R-:W-:Y:S02]  /*25890*/  ISETP.GE.AND P3, PT, R12, R124, PT ;  /* 0x0000007c0c00720c */ /* 0x000fe40003f66270 */
[----:B------:R-:W-:-:S02]  /*258a0*/  ISETP.NE.U32.AND P2, PT, R126, RZ, PT ;  /* 0x000000ff7e00720c */ /* 0x000fc40003f45070 */
[----:B------:R-:W-:Y:S02]  /*258b0*/  SEL R126, RZ, 0x4, P3 ;  /* 0x00000004ff7e7807 */ /* 0x000fe40001800000 */
[----:B------:R-:W-:Y:S02]  /*258c0*/  IADD3 R35, P5, PT, R35, UR10, RZ ;  /* 0x0000000a23237c10 */ /* 0x000fe4000ffbe0ff */
[----:B------:R-:W-:Y:S02]  /*258d0*/  SEL R126, R126, RZ, !P1 ;  /* 0x000000ff7e7e7207 */ /* 0x000fe40004800000 */
[----:B------:R-:W-:Y:S02]  /*258e0*/  IADD3.X R36, PT, PT, R36, UR14, RZ, P5, !PT ;  /* 0x0000000e24247c10 */ /* 0x000fe4000affe4ff */
[----:B------:R-:W-:Y:S02]  /*258f0*/  IADD3 R37, P5, PT, R37, UR10, RZ ;  /* 0x0000000a25257c10 */ /* 0x000fe4000ffbe0ff */
[----:B------:R-:W-:Y:S01]  /*25900*/  ISETP.NE.U32.AND P3, PT, R126, RZ, PT ;  /* 0x000000ff7e00720c */ /* 0x000fe20003f65070 */
[----:B------:R-:W-:Y:S01]  /*25910*/  IMAD.MOV.U32 R127, RZ, RZ, R36 ;  /* 0x000000ffff7f7224 */ /* 0x000fe200078e0024 */
[----:B------:R-:W-:-:S02]  /*25920*/  MOV R126, R35 ;  /* 0x00000023007e7202 */ /* 0x000fc40000000f00 */
[----:B----4-:R-:W-:Y:S02]  /*25930*/  SHF.R.U32.HI R12, RZ, 0x6, R13 ;  /* 0x00000006ff0c7819 */ /* 0x010fe4000001160d */
[----:B------:R-:W-:Y:S02]  /*25940*/  IADD3.X R38, PT, PT, R38, UR14, RZ, P5, !PT ;  /* 0x0000000e26267c10 */ /* 0x000fe4000affe4ff */
[----:B------:R-:W-:-:S04]  /*25950*/  SGXT.U32 R12, R12, 0x1 ;  /* 0x000000010c0c781a */ /* 0x000fc80000000000 */
[----:B------:R-:W-:Y:S02]  /*25960*/  LOP3.LUT R12, R12, 0x36, RZ, 0xfc, !PT ;  /* 0x000000360c0c7812 */ /* 0x000fe400078efcff */
[----:B------:R-:W-:-:S04]  /*25970*/  SHF.R.U32.HI R13, RZ, 0x6, R13 ;  /* 0x00000006ff0d7819 */ /* 0x000fc8000001160d */
[----:B------:R-:W-:-:S04]  /*25980*/  SGXT.U32 R13, R13, 0x1 ;  /* 0x000000010d0d781a */ /* 0x000fc80000000000 */
[----:B------:R-:W-:Y:S02]  /*25990*/  LOP3.LUT R13, R13, 0x34, RZ, 0xfc, !PT ;  /* 0x000000340d0d7812 */ /* 0x000fe400078efcff */
[----:B------:R-:W-:-:S04]  /*259a0*/  IADD3 R67, P5, PT, R67, UR10, RZ ;  /* 0x0000000a43437c10 */ /* 0x000fc8000ffbe0ff */
[----:B------:R-:W-:Y:S01]  /*259b0*/  IADD3.X R68, PT, PT, R68, UR14, RZ, P5, !PT ;  /* 0x0000000e44447c10 */ /* 0x000fe2000affe4ff */
[----:B--2---:R-:W-:Y:S02]  /*259c0*/  VIADD R246, R0, UR5 ;  /* 0x0000000500f67c36 */ /* 0x004fe40008000000 */
[----:B------:R-:W2:Y:S04]  /*259d0*/  LDL R0, [R1+0x94c] ;  /* 0x00094c0001007983 */ /* 0x000ea80000100800 */
[----:B------:R3:W-:Y:S02]  /*259e0*/  LDGSTS.E [R246+0x40000], desc[UR22][R126.64], P2 ;  /* 0x400000007ef67fae */ /* 0x0007e400091a1016 */
[----:B---3--:R-:W-:Y:S02]  /*259f0*/  IMAD.MOV.U32 R126, RZ, RZ, R37 ;  /* 0x000000ffff7e7224 */ /* 0x008fe400078e0025 */
[----:B------:R-:W-:-:S05]  /*25a00*/  IMAD.MOV.U32 R127, RZ, RZ, R38 ;  /* 0x000000ffff7f7224 */ /* 0x000fca00078e0026 */
[----:B------:R3:W-:Y:S01]  /*25a10*/  LDGSTS.E [R246+0x40008], desc[UR22][R126.64], P3 ;  /* 0x400080007ef67fae */ /* 0x0007e200099a1016 */
[-C--:B------:R-:W-:Y:S02]  /*25a20*/  ISETP.GE.AND P3, PT, R12, R124.reuse, PT ;  /* 0x0000007c0c00720c */ /* 0x080fe40003f66270 */
[----:B------:R-:W4:Y:S01]  /*25a30*/  S2R R12, SR_TID.X ;  /* 0x00000000000c7919 */ /* 0x000f220000002100 */
[----:B------:R-:W-:-:S04]  /*25a40*/  ISETP.GE.AND P2, PT, R13, R124, PT ;  /* 0x0000007c0d00720c */ /* 0x000fc80003f46270 */
[----:B---3--:R-:W-:-:S04]  /*25a50*/  SEL R127, RZ, 0x4, P2 ;  /* 0x00000004ff7f7807 */ /* 0x008fc80001000000 */
[----:B------:R-:W-:Y:S02]  /*25a60*/  SEL R127, R127, RZ, !P1 ;  /* 0x000000ff7f7f7207 */ /* 0x000fe40004800000 */
[----:B------:R-:W-:Y:S02]  /*25a70*/  SEL R126, RZ, 0x4, P3 ;  /* 0x00000004ff7e7807 */ /* 0x000fe40001800000 */
[----:B------:R-:W-:Y:S02]  /*25a80*/  ISETP.NE.U32.AND P3, PT, R127, RZ, PT ;  /* 0x000000ff7f00720c */ /* 0x000fe40003f65070 */
[----:B------:R-:W-:Y:S01]  /*25a90*/  SEL R126, R126, RZ, !P1 ;  /* 0x000000ff7e7e7207 */ /* 0x000fe20004800000 */
[----:B------:R-:W-:-:S03]  /*25aa0*/  IMAD.MOV.U32 R127, RZ, RZ, R68 ;  /* 0x000000ffff7f7224 */ /* 0x000fc600078e0044 */
[----:B------:R-:W-:Y:S01]  /*25ab0*/  ISETP.NE.U32.AND P2, PT, R126, RZ, PT ;  /* 0x000000ff7e00720c */ /* 0x000fe20003f45070 */
[----:B------:R-:W-:-:S06]  /*25ac0*/  IMAD.MOV.U32 R126, RZ, RZ, R67 ;  /* 0x000000ffff7e7224 */ /* 0x000fcc00078e0043 */
[----:B------:R3:W-:Y:S01]  /*25ad0*/  LDGSTS.E [R246+0x42000], desc[UR22][R126.64], P3 ;  /* 0x420000007ef67fae */ /* 0x0007e200099a1016 */
[--C-:B----4-:R-:W-:Y:S02]  /*25ae0*/  SHF.R.U32.HI R13, RZ, 0x6, R12.reuse ;  /* 0x00000006ff0d7819 */ /* 0x110fe4000001160c */
[----:B------:R-:W-:-:S04]  /*25af0*/  SHF.R.U32.HI R12, RZ, 0x6, R12 ;  /* 0x00000006ff0c7819 */ /* 0x000fc8000001160c */
[----:B------:R-:W-:-:S04]  /*25b00*/  SGXT.U32 R12, R12, 0x1 ;  /* 0x000000010c0c781a */ /* 0x000fc80000000000 */
[----:B------:R-:W-:-:S04]  /*25b10*/  LOP3.LUT R12, R12, 0x1a, RZ, 0xfc, !PT ;  /* 0x0000001a0c0c7812 */ /* 0x000fc800078efcff */
[----:B------:R-:W-:Y:S02]  /*25b20*/  ISETP.GE.AND P3, PT, R12, R124, PT ;  /* 0x0000007c0c00720c */ /* 0x000fe40003f66270 */
[----:B------:R-:W4:Y:S01]  /*25b30*/  LDL R12, [R1+0x948] ;  /* 0x00094800010c7983 */ /* 0x000f220000100800 */
[----:B------:R-:W-:Y:S02]  /*25b40*/  IADD3 R69, P5, PT, R69, UR10, RZ ;  /* 0x0000000a45457c10 */ /* 0x000fe4000ffbe0ff */
[----:B------:R-:W-:Y:S01]  /*25b50*/  SGXT.U32 R13, R13, 0x1 ;  /* 0x000000010d0d781a */ /* 0x000fe20000000000 */
[----:B-1----:R-:W4:Y:S01]  /*25b60*/  LDL.LU R18, [R1+0x14] ;  /* 0x0000140001127983 */ /* 0x002f220000300800 */
[----:B------:R-:W-:Y:S01]  /*25b70*/  IADD3.X R70, PT, PT, R70, UR14, RZ, P5, !PT ;  /* 0x0000000e46467c10 */ /* 0x000fe2000affe4ff */
[----:B---3--:R-:W-:Y:S01]  /*25b80*/  IMAD.MOV.U32 R126, RZ, RZ, R69 ;  /* 0x000000ffff7e7224 */ /* 0x008fe200078e0045 */
[----:B------:R-:W-:-:S03]  /*25b90*/  LOP3.LUT R13, R13, 0x18, RZ, 0xfc, !PT ;  /* 0x000000180d0d7812 */ /* 0x000fc600078efcff */
[----:B------:R-:W-:-:S05]  /*25ba0*/  IMAD.MOV.U32 R127, RZ, RZ, R70 ;  /* 0x000000ffff7f7224 */ /* 0x000fca00078e0046 */
[----:B------:R1:W-:Y:S01]  /*25bb0*/  LDGSTS.E [R246+0x42008], desc[UR22][R126.64], P2 ;  /* 0x420080007ef67fae */ /* 0x0003e200091a1016 */
[----:B------:R-:W-:Y:S02]  /*25bc0*/  ISETP.GE.AND P2, PT, R13, R124, PT ;  /* 0x0000007c0d00720c */ /* 0x000fe40003f46270 */
[----:B------:R-:W3:Y:S02]  /*25bd0*/  S2R R13, SR_TID.X ;  /* 0x00000000000d7919 */ /* 0x000ee40000002100 */
[----:B-1----:R-:W-:-:S04]  /*25be0*/  SEL R126, RZ, 0x4, P2 ;  /* 0x00000004ff7e7807 */ /* 0x002fc80001000000 */
        /* <DEDUP_REMOVED lines=11> */
[----:B------:R-:W-:-:S04]  /*25ca0*/  IADD3 R71, P5, PT, R71, UR10, RZ ;  /* 0x0000000a47477c10 */ /* 0x000fc8000ffbe0ff */
[----:B------:R-:W-:Y:S02]  /*25cb0*/  IADD3.X R72, PT, PT, R72, UR14, RZ, P5, !PT ;  /* 0x0000000e48487c10 */ /* 0x000fe4000affe4ff */
[----:B------:R-:W-:-:S04]  /*25cc0*/  IADD3 R73, P5, PT, R73, UR10, RZ ;  /* 0x0000000a49497c10 */ /* 0x000fc8000ffbe0ff */
[----:B------:R-:W-:Y:S02]  /*25cd0*/  IADD3.X R74, PT, PT, R74, UR14, RZ, P5, !PT ;  /* 0x0000000e4a4a7c10 */ /* 0x000fe4000affe4ff */
[----:B------:R-:W-:-:S04]  /*25ce0*/  IADD3 R43, P5, PT, R43, UR10, RZ ;  /* 0x0000000a2b2b7c10 */ /* 0x000fc8000ffbe0ff */
[----:B------:R-:W-:Y:S02]  /*25cf0*/  IADD3.X R44, PT, PT, R44, UR14, RZ, P5, !PT ;  /* 0x0000000e2c2c7c10 */ /* 0x000fe4000affe4ff */
[----:B------:R-:W-:-:S04]  /*25d00*/  IADD3 R45, P5, PT, R45, UR10, RZ ;  /* 0x0000000a2d2d7c10 */ /* 0x000fc8000ffbe0ff */
[----:B------:R-:W-:Y:S01]  /*25d10*/  IADD3.X R46, PT, PT, R46, UR14, RZ, P5, !PT ;  /* 0x0000000e2e2e7c10 */ /* 0x000fe2000affe4ff */
[----:B--2---:R-:W-:Y:S01]  /*25d20*/  VIADD R246, R0, UR5 ;  /* 0x0000000500f67c36 */ /* 0x004fe20008000000 */
[----:B---3--:R-:W-:-:S04]  /*25d30*/  SHF.R.U32.HI R0, RZ, 0x6, R13 ;  /* 0x00000006ff007819 */ /* 0x008fc8000001160d */
[----:B------:R-:W-:Y:S01]  /*25d40*/  SGXT.U32 R0, R0, 0x1 ;  /* 0x000000010000781a */ /* 0x000fe20000000000 */
[----:B------:R1:W-:Y:S03]  /*25d50*/  LDGSTS.E [R246+0x40000], desc[UR22][R126.64], P2 ;  /* 0x400000007ef67fae */ /* 0x0003e600091a1016 */
[----:B------:R-:W-:Y:S01]  /*25d60*/  LOP3.LUT R0, R0, 0x3a, RZ, 0xfc, !PT ;  /* 0x0000003a00007812 */ /* 0x000fe200078efcff */
[----:B-1----:R-:W-:Y:S02]  /*25d70*/  IMAD.MOV.U32 R126, RZ, RZ, R41 ;  /* 0x000000ffff7e7224 */ /* 0x002fe400078e0029 */
[----:B------:R-:W-:-:S05]  /*25d80*/  IMAD.MOV.U32 R127, RZ, RZ, R42 ;  /* 0x000000ffff7f7224 */ /* 0x000fca00078e002a */
[----:B------:R1:W-:Y:S01]  /*25d90*/  LDGSTS.E [R246+0x40008], desc[UR22][R126.64], P3 ;  /* 0x400080007ef67fae */ /* 0x0003e200099a1016 */
[----:B------:R-:W-:Y:S02]  /*25da0*/  ISETP.GE.AND P3, PT, R0, R124, PT ;  /* 0x0000007c0000720c */ /* 0x000fe40003f66270 */
[----:B------:R-:W2:Y:S01]  /*25db0*/  S2R R0, SR_TID.X ;  /* 0x0000000000007919 */ /* 0x000ea20000002100 */
[----:B------:R-:W-:-:S04]  /*25dc0*/  SHF.R.U32.HI R13, RZ, 0x6, R13 ;  /* 0x00000006ff0d7819 */ /* 0x000fc8000001160d */
[----:B------:R-:W-:-:S04]  /*25dd0*/  SGXT.U32 R13, R13, 0x1 ;  /* 0x000000010d0d781a */ /* 0x000fc80000000000 */
[----:B------:R-:W-:-:S04]  /*25de0*/  LOP3.LUT R13, R13, 0x38, RZ, 0xfc, !PT ;  /* 0x000000380d0d7812 */ /* 0x000fc800078efcff */
[----:B------:R-:W-:-:S04]  /*25df0*/  ISETP.GE.AND P2, PT, R13, R124, PT ;  /* 0x0000007c0d00720c */ /* 0x000fc80003f46270 */
[----:B-1----:R-:W-:-:S04]  /*25e00*/  SEL R127, RZ, 0x4, P2 ;  /* 0x00000004ff7f7807 */ /* 0x002fc80001000000 */
[----:B------:R-:W-:Y:S02]  /*25e10*/  SEL R127, R127, RZ, !P1 ;  /* 0x000000ff7f7f7207 */ /* 0x000fe40004800000 */
[----:B------:R-:W-:Y:S02]  /*25e20*/  SEL R126, RZ, 0x4, P3 ;  /* 0x00000004ff7e7807 */ /* 0x000fe40001800000 */
[----:B------:R-:W-:Y:S02]  /*25e30*/  ISETP.NE.U32.AND P3, PT, R127, RZ, PT ;  /* 0x000000ff7f00720c */ /* 0x000fe40003f65070 */
[----:B------:R-:W-:Y:S02]  /*25e40*/  SEL R126, R126, RZ, !P1 ;  /* 0x000000ff7e7e7207 */ /* 0x000fe40004800000 */
[--C-:B--2---:R-:W-:Y:S02]  /*25e50*/  SHF.R.U32.HI R13, RZ, 0x6, R0.reuse ;  /* 0x00000006ff0d7819 */ /* 0x104fe40000011600 */
[----:B------:R-:W-:Y:S01]  /*25e60*/  SHF.R.U32.HI R0, RZ, 0x6, R0 ;  /* 0x00000006ff007819 */ /* 0x000fe20000011600 */
[----:B------:R-:W-:Y:S01]  /*25e70*/  IMAD.MOV.U32 R127, RZ, RZ, R72 ;  /* 0x000000ffff7f7224 */ /* 0x000fe200078e0048 */
[----:B------:R-:W-:-:S02]  /*25e80*/  ISETP.NE.U32.AND P2, PT, R126, RZ, PT ;  /* 0x000000ff7e00720c */ /* 0x000fc40003f45070 */
[----:B------:R-:W-:Y:S01]  /*25e90*/  SGXT.U32 R0, R0, 0x1 ;  /* 0x000000010000781a */ /* 0x000fe20000000000 */
[----:B------:R-:W-:-:S03]  /*25ea0*/  IMAD.MOV.U32 R126, RZ, RZ, R71 ;  /* 0x000000ffff7e7224 */ /* 0x000fc600078e0047 */
[----:B------:R-:W-:Y:S02]  /*25eb0*/  LOP3.LUT R0, R0, 0x1e, RZ, 0xfc, !PT ;  /* 0x0000001e00007812 */ /* 0x000fe400078efcff */
[----:B------:R1:W-:Y:S02]  /*25ec0*/  LDGSTS.E [R246+0x42000], desc[UR22][R126.64], P3 ;  /* 0x420000007ef67fae */ /* 0x0003e400099a1016 */
[----:B------:R-:W-:Y:S02]  /*25ed0*/  ISETP.GE.AND P3, PT, R0, R124, PT ;  /* 0x0000007c0000720c */ /* 0x000fe40003f66270 */
[----:B------:R-:W2:Y:S01]  /*25ee0*/  S2R R0, SR_TID.X ;  /* 0x0000000000007919 */ /* 0x000ea20000002100 */
[----:B------:R-:W-:-:S04]  /*25ef0*/  SGXT.U32 R13, R13, 0x1 ;  /* 0x000000010d0d781a */ /* 0x000fc80000000000 */
[----:B------:R-:W-:Y:S01]  /*25f00*/  LOP3.LUT R13, R13, 0x1c, RZ, 0xfc, !PT ;  /* 0x0000001c0d0d7812 */ /* 0x000fe200078efcff */
[----:B-1----:R-:W-:Y:S02]  /*25f10*/  IMAD.MOV.U32 R126, RZ, RZ, R73 ;  /* 0x000000ffff7e7224 */ /* 0x002fe400078e0049 */
[----:B------:R-:W-:-:S05]  /*25f20*/  IMAD.MOV.U32 R127, RZ, RZ, R74 ;  /* 0x000000ffff7f7224 */ /* 0x000fca00078e004a */
[----:B------:R1:W-:Y:S01]  /*25f30*/  LDGSTS.E [R246+0x42008], desc[UR22][R126.64], P2 ;  /* 0x420080007ef67fae */ /* 0x0003e200091a1016 */
[----:B------:R-:W-:-:S03]  /*25f40*/  ISETP.GE.AND P2, PT, R13, R124, PT ;  /* 0x0000007c0d00720c */ /* 0x000fc60003f46270 */
[----:B------:R-:W3:Y:S04]  /*25f50*/  LDL.LU R13, [R1+0x18] ;  /* 0x00001800010d7983 */ /* 0x000ee80000300800 */
[----:B------:R-:W3:Y:S01]  /*25f60*/  LDL.LU R15, [R1+0x34] ;  /* 0x00003400010f7983 */ /* 0x000ee20000300800 */
[----:B-1----:R-:W-:-:S04]  /*25f70*/  SEL R126, RZ, 0x4, P2 ;  /* 0x00000004ff7e7807 */ /* 0x002fc80001000000 */
[----:B------:R-:W-:Y:S01]  /*25f80*/  SEL R126, R126, RZ, !P1 ;  /* 0x000000ff7e7e7207 */ /* 0x000fe20004800000 */
[----:B----4-:R-:W-:-:S03]  /*25f90*/  VIADD R246, R12, UR5 ;  /* 0x000000050cf67c36 */ /* 0x010fc60008000000 */
[----:B------:R-:W-:Y:S02]  /*25fa0*/  ISETP.NE.U32.AND P2, PT, R126, RZ, PT ;  /* 0x000000ff7e00720c */ /* 0x000fe40003f45070 */
[----:B------:R-:W-:Y:S02]  /*25fb0*/  SEL R126, RZ, 0x4, P3 ;  /* 0x00000004ff7e7807 */ /* 0x000fe40001800000 */
[----:B--2---:R-:W-:Y:S02]  /*25fc0*/  SHF.R.U32.HI R12, RZ, 0x6, R0 ;  /* 0x00000006ff0c7819 */ /* 0x004fe40000011600 */
[----:B------:R-:W-:Y:S02]  /*25fd0*/  SEL R126, R126, RZ, !P1 ;  /* 0x000000ff7e7e7207 */ /* 0x000fe40004800000 */
[----:B------:R-:W-:Y:S01]  /*25fe0*/  SGXT.U32 R12, R12, 0x1 ;  /* 0x000000010c0c781a */ /* 0x000fe20000000000 */
[----:B------:R-:W-:Y:S01]  /*25ff0*/  IMAD.MOV.U32 R127, RZ, RZ, R44 ;  /* 0x000000ffff7f7224 */ /* 0x000fe200078e002c */
[----:B------:R-:W-:Y:S01]  /*26000*/  ISETP.NE.U32.AND P3, PT, R126, RZ, PT ;  /* 0x000000ff7e00720c */ /* 0x000fe20003f65070 */
[----:B------:R-:W-:Y:S01]  /*26010*/  IMAD.MOV.U32 R126, RZ, RZ, R43 ;  /* 0x000000ffff7e7224 */ /* 0x000fe200078e002b */
[----:B------:R-:W-:-:S04]  /*26020*/  LOP3.LUT R12, R12, 0x3c, RZ, 0xfc, !PT ;  /* 0x0000003c0c0c7812 */ /* 0x000fc800078efcff */
[----:B------:R1:W-:Y:S01]  /*26030*/  LDGSTS.E [R246+0x40000], desc[UR22][R126.64], P2 ;  /* 0x400000007ef67fae */ /* 0x0003e200091a1016 */
[----:B------:R-:W-:Y:S02]  /*26040*/  ISETP.GE.AND P2, PT, R12, R124, PT ;  /* 0x0000007c0c00720c */ /* 0x000fe40003f46270 */
[----:B------:R-:W-:-:S04]  /*26050*/  SHF.R.U32.HI R12, RZ, 0x6, R0 ;  /* 0x00000006ff0c7819 */ /* 0x000fc80000011600 */
[----:B------:R-:W-:-:S04]  /*26060*/  SGXT.U32 R12, R12, 0x1 ;  /* 0x000000010c0c781a */ /* 0x000fc80000000000 */
[----:B------:R-:W-:-:S04]  /*26070*/  LOP3.LUT R12, R12, 0x3e, RZ, 0xfc, !PT ;  /* 0x0000003e0c0c7812 */ /* 0x000fc800078efcff */
[----:B------:R-:W-:Y:S02]  /*26080*/  ISETP.GE.AND P5, PT, R12, R124, PT ;  /* 0x0000007c0c00720c */ /* 0x000fe40003fa6270 */
[----:B------:R-:W2:Y:S04]  /*26090*/  LDL.LU R12, [R1+0x38] ;  /* 0x00003800010c7983 */ /* 0x000ea80000300800 */
[----:B------:R-:W4:Y:S04]  /*260a0*/  LDL.LU R239, [R1+0x54] ;  /* 0x0000540001ef7983 */ /* 0x000f280000300800 */
[----:B------:R-:W2:Y:S01]  /*260b0*/  LDL.LU R94, [R1+0x58] ;  /* 0x00005800015e7983 */ /* 0x000ea20000300800 */
[----:B-1----:R-:W-:-:S02]  /*260c0*/  IMAD.MOV.U32 R126, RZ, RZ, R45 ;  /* 0x000000ffff7e7224 */ /* 0x002fc400078e002d */
[----:B------:R-:W-:-:S05]  /*260d0*/  IMAD.MOV.U32 R127, RZ, RZ, R46 ;  /* 0x000000ffff7f7224 */ /* 0x000fca00078e002e */
[----:B------:R1:W-:Y:S02]  /*260e0*/  LDGSTS.E [R246+0x40008], desc[UR22][R126.64], P3 ;  /* 0x400080007ef67fae */ /* 0x0003e400099a1016 */
[----:B-1----:R-:W-:-:S04]  /*260f0*/  SEL R126, RZ, 0x4, P2 ;  /* 0x00000004ff7e7807 */ /* 0x002fc80001000000 */
[----:B------:R-:W-:Y:S02]  /*26100*/  SEL R126, R126, RZ, !P1 ;  /* 0x000000ff7e7e7207 */ /* 0x000fe40004800000 */
[----:B------:R-:W-:Y:S02]  /*26110*/  IADD3 R75, P2, PT, R75, UR10, RZ ;  /* 0x0000000a4b4b7c10 */ /* 0x000fe4000ff5e0ff */
[----:B------:R-:W-:Y:S02]  /*26120*/  ISETP.NE.U32.AND P3, PT, R126, RZ, PT ;  /* 0x000000ff7e00720c */ /* 0x000fe40003f65070 */
[----:B------:R-:W-:Y:S02]  /*26130*/  LOP3.LUT R126, R0, 0x3f, RZ, 0xc0, !PT ;  /* 0x0000003f007e7812 */ /* 0x000fe400078ec0ff */
[----:B------:R-:W-:Y:S01]  /*26140*/  IADD3.X R76, PT, PT, R76, UR14, RZ, P2, !PT ;  /* 0x0000000e4c4c7c10 */ /* 0x000fe200097fe4ff */
[----:B------:R-:W-:Y:S01]  /*26150*/  ULEA UR5, UR13, UR6, 0x11 ;  /* 0x000000060d057291 */ /* 0x000fe2000f8e88ff */
[----:B------:R-:W-:Y:S01]  /*26160*/  ISETP.GE.AND P2, PT, R126, R124, PT ;  /* 0x0000007c7e00720c */ /* 0x000fe20003f46270 */
[----:B------:R-:W2:Y:S01]  /*26170*/  LDL.LU R0, [R1+0x78] ;  /* 0x0000780001007983 */ /* 0x000ea20000300800 */
[----:B------:R-:W-:Y:S01]  /*26180*/  SEL R124, RZ, 0x4, P5 ;  /* 0x00000004ff7c7807 */ /* 0x000fe20002800000 */
[----:B------:R-:W-:Y:S01]  /*26190*/  IMAD.MOV.U32 R126, RZ, RZ, R75 ;  /* 0x000000ffff7e7224 */ /* 0x000fe200078e004b */
[----:B------:R-:W-:Y:S01]  /*261a0*/  MOV R127, R76 ;  /* 0x0000004c007f7202 */ /* 0x000fe20000000f00 */
[----:B------:R-:W2:Y:S01]  /*261b0*/  LDL.LU R16, [R1+0x98] ;  /* 0x0000980001107983 */ /* 0x000ea20000300800 */
[----:B------:R-:W-:-:S03]  /*261c0*/  SEL R124, R124, RZ, !P1 ;  /* 0x000000ff7c7c7207 */ /* 0x000fc60004800000 */
[----:B------:R1:W-:Y:S01]  /*261d0*/  LDGSTS.E [R246+0x42000], desc[UR22][R126.64], P3 ;  /* 0x420000007ef67fae */ /* 0x0003e200099a1016 */
[----:B------:R-:W-:Y:S02]  /*261e0*/  ISETP.NE.U32.AND P5, PT, R124, RZ, PT ;  /* 0x000000ff7c00720c */ /* 0x000fe40003fa5070 */
[----:B------:R-:W-:Y:S02]  /*261f0*/  SEL R124, RZ, 0x4, P2 ;  /* 0x00000004ff7c7807 */ /* 0x000fe40001000000 */
[----:B------:R-:W-:Y:S02]  /*26200*/  IADD3 R77, P3, PT, R77, UR10, RZ ;  /* 0x0000000a4d4d7c10 */ /* 0x000fe4000ff7e0ff */
[----:B------:R-:W-:Y:S02]  /*26210*/  SEL R124, R124, RZ, !P1 ;  /* 0x000000ff7c7c7207 */ /* 0x000fe40004800000 */
[----:B------:R-:W-:Y:S02]  /*26220*/  IADD3.X R78, PT, PT, R78, UR14, RZ, P3, !PT ;  /* 0x0000000e4e4e7c10 */ /* 0x000fe40009ffe4ff */
[----:B------:R-:W-:-:S02]  /*26230*/  IADD3 R79, P2, PT, R79, UR11, RZ ;  /* 0x0000000b4f4f7c10 */ /* 0x000fc4000ff5e0ff */
[----:B------:R-:W-:Y:S01]  /*26240*/  ISETP.NE.U32.AND P1, PT, R124, RZ, PT ;  /* 0x000000ff7c00720c */ /* 0x000fe20003f25070 */
[----:B-1----:R-:W-:Y:S01]  /*26250*/  IMAD.MOV.U32 R126, RZ, RZ, R77 ;  /* 0x000000ffff7e7224 */ /* 0x002fe200078e004d */
[----:B------:R-:W-:Y:S01]  /*26260*/  IADD3.X R80, PT, PT, R80, UR15, RZ, P2, !PT ;  /* 0x0000000f50507c10 */ /* 0x000fe200097fe4ff */
[----:B------:R-:W-:Y:S01]  /*26270*/  IMAD.MOV.U32 R127, RZ, RZ, R78 ;  /* 0x000000ffff7f7224 */ /* 0x000fe200078e004e */
[----:B------:R-:W-:Y:S01]  /*26280*/  IADD3 R87, P3, PT, R87, UR11, RZ ;  /* 0x0000000b57577c10 */ /* 0x000fe2000ff7e0ff */
[----:B------:R-:W-:-:S03]  /*26290*/  VIADD R124, R14, UR5 ;  /* 0x000000050e7c7c36 */ /* 0x000fc60008000000 */
[----:B------:R1:W-:Y:S01]  /*262a0*/  LDGSTS.E [R246+0x42008], desc[UR22][R126.64], P5 ;  /* 0x420080007ef67fae */ /* 0x0003e2000a9a1016 */
[----:B------:R-:W-:Y:S02]  /*262b0*/  IADD3.X R88, PT, PT, R88, UR15, RZ, P3, !PT ;  /* 0x0000000f58587c10 */ /* 0x000fe40009ffe4ff */
[----:B------:R-:W-:Y:S01]  /*262c0*/  IADD3 R95, P2, PT, R95, UR11, RZ ;  /* 0x0000000b5f5f7c10 */ /* 0x000fe2000ff5e0ff */
[----:B------:R-:W0:Y:S01]  /*262d0*/  LDGDEPBAR ;  /* 0x00000000000079af */ /* 0x000e220000000000 */
[----:B-1----:R-:W-:Y:S02]  /*262e0*/  IMAD.MOV.U32 R126, RZ, RZ, R79 ;  /* 0x000000ffff7e7224 */ /* 0x002fe400078e004f */
[----:B------:R-:W-:Y:S01]  /*262f0*/  IMAD.MOV.U32 R127, RZ, RZ, R80 ;  /* 0x000000ffff7f7224 */ /* 0x000fe200078e0050 */
[----:B------:R-:W-:-:S04]  /*26300*/  IADD3.X R96, PT, PT, R96, UR15, RZ, P2, !PT ;  /* 0x0000000f60607c10 */ /* 0x000fc800097fe4ff */
[----:B------:R1:W-:Y:S01]  /*26310*/  LDGSTS.E [R124], desc[UR22][R126.64], P1 ;  /* 0x000000007e7c7fae */ /* 0x0003e200089a1016 */
[----:B------:R-:W-:Y:S02]  /*26320*/  IADD3 R101, P3, PT, R101, UR11, RZ ;  /* 0x0000000b65657c10 */ /* 0x000fe4000ff7e0ff */
[----:B------:R-:W-:Y:S02]  /*26330*/  IADD3 R107, P2, PT, R107, UR11, RZ ;  /* 0x0000000b6b6b7c10 */ /* 0x000fe4000ff5e0ff */
[----:B------:R-:W-:Y:S01]  /*26340*/  IADD3.X R102, PT, PT, R102, UR15, RZ, P3, !PT ;  /* 0x0000000f66667c10 */ /* 0x000fe20009ffe4ff */
[----:B-1----:R-:W-:Y:S02]  /*26350*/  IMAD.MOV.U32 R126, RZ, RZ, R87 ;  /* 0x000000ffff7e7224 */ /* 0x002fe400078e0057 */
[----:B------:R-:W-:-:S05]  /*26360*/  IMAD.MOV.U32 R127, RZ, RZ, R88 ;  /* 0x000000ffff7f7224 */ /* 0x000fca00078e0058 */
[----:B------:R1:W-:Y:S01]  /*26370*/  LDGSTS.E [R124+0x400], desc[UR22][R126.64], P1 ;  /* 0x004000007e7c7fae */ /* 0x0003e200089a1016 */
[----:B------:R-:W-:Y:S02]  /*26380*/  IADD3.X R108, PT, PT, R108, UR15, RZ, P2, !PT ;  /* 0x0000000f6c6c7c10 */ /* 0x000fe400097fe4ff */
[----:B------:R-:W-:Y:S01]  /*26390*/  IADD3 R113, P3, PT, R113, UR11, RZ ;  /* 0x0000000b71717c10 */ /* 0x000fe2000ff7e0ff */
        /* <DEDUP_REMOVED lines=8> */
[----:B------:R-:W-:Y:S02]  /*26420*/  IADD3 R118, P2, PT, R118, UR11, RZ ;  /* 0x0000000b76767c10 */ /* 0x000fe4000ff5e0ff */
[----:B------:R-:W-:Y:S01]  /*26430*/  IADD3.X R129, PT, PT, R129, UR15, RZ, P3, !PT ;  /* 0x0000000f81817c10 */ /* 0x000fe20009ffe4ff */
[----:B-1----:R-:W-:Y:S02]  /*26440*/  IMAD.MOV.U32 R126, RZ, RZ, R107 ;  /* 0x000000ffff7e7224 */ /* 0x002fe400078e006b */
[----:B------:R-:W-:Y:S01]  /*26450*/  IMAD.MOV.U32 R127, RZ, RZ, R108 ;  /* 0x000000ffff7f7224 */ /* 0x000fe200078e006c */
[----:B------:R-:W-:-:S04]  /*26460*/  IADD3.X R119, PT, PT, R119, UR15, RZ, P2, !PT ;  /* 0x0000000f77777c10 */ /* 0x000fc800097fe4ff */
[----:B------:R1:W-:Y:S01]  /*26470*/  LDGSTS.E [R124+0x1000], desc[UR22][R126.64], P1 ;  /* 0x010000007e7c7fae */ /* 0x0003e200089a1016 */
[----:B------:R-:W-:Y:S02]  /*26480*/  IADD3 R138, P2, PT, R138, UR11, RZ ;  /* 0x0000000b8a8a7c10 */ /* 0x000fe4000ff5e0ff */
[----:B------:R-:W-:Y:S02]  /*26490*/  IADD3 R146, P3, PT, R146, UR11, RZ ;  /* 0x0000000b92927c10 */ /* 0x000fe4000ff7e0ff */
[----:B------:R-:W-:Y:S01]  /*264a0*/  IADD3.X R137, PT, PT, R137, UR15, RZ, P2, !PT ;  /* 0x0000000f89897c10 */ /* 0x000fe200097fe4ff */
[----:B-1----:R-:W-:Y:S02]  /*264b0*/  IMAD.MOV.U32 R126, RZ, RZ, R113 ;  /* 0x000000ffff7e7224 */ /* 0x002fe400078e0071 */
[----:B------:R-:W-:-:S05]  /*264c0*/  IMAD.MOV.U32 R127, RZ, RZ, R114 ;  /* 0x000000ffff7f7224 */ /* 0x000fca00078e0072 */
[----:B------:R1:W-:Y:S01]  /*264d0*/  LDGSTS.E [R124+0x1400], desc[UR22][R126.64], P1 ;  /* 0x014000007e7c7fae */ /* 0x0003e200089a1016 */
[----:B------:R-:W-:-:S03]  /*264e0*/  IADD3.X R145, PT, PT, R145, UR15, RZ, P3, !PT ;  /* 0x0000000f91917c10 */ /* 0x000fc60009ffe4ff */
[----:B------:R-:W-:Y:S01]  /*264f0*/  LDGSTS.E [R124+0x1800], desc[UR22][R118.64], P1 ;  /* 0x01800000767c7fae */ /* 0x000fe200089a1016 */
[----:B-1----:R-:W-:Y:S02]  /*26500*/  IMAD.MOV.U32 R126, RZ, RZ, R130 ;  /* 0x000000ffff7e7224 */ /* 0x002fe400078e0082 */
[----:B------:R-:W-:-:S05]  /*26510*/  IMAD.MOV.U32 R127, RZ, RZ, R129 ;  /* 0x000000ffff7f7224 */ /* 0x000fca00078e0081 */
[----:B------:R1:W-:Y:S01]  /*26520*/  LDGSTS.E [R124+0x1c00], desc[UR22][R126.64], P1 ;  /* 0x01c000007e7c7fae */ /* 0x0003e200089a1016 */
[----:B------:R-:W-:Y:S02]  /*26530*/  IADD3 R154, P2, PT, R154, UR11, RZ ;  /* 0x0000000b9a9a7c10 */ /* 0x000fe4000ff5e0ff */
[----:B------:R-:W-:Y:S01]  /*26540*/  IADD3 R162, P3, PT, R162, UR11, RZ ;  /* 0x0000000ba2a27c10 */ /* 0x000fe2000ff7e0ff */
[----:B-1----:R-:W-:Y:S02]  /*26550*/  IMAD.MOV.U32 R126, RZ, RZ, R138 ;  /* 0x000000ffff7e7224 */ /* 0x002fe400078e008a */
[----:B------:R-:W-:Y:S01]  /*26560*/  IMAD.MOV.U32 R127, RZ, RZ, R137 ;  /* 0x000000ffff7f7224 */ /* 0x000fe200078e0089 */
[----:B------:R-:W-:-:S04]  /*26570*/  IADD3.X R153, PT, PT, R153, UR15, RZ, P2, !PT ;  /* 0x0000000f99997c10 */ /* 0x000fc800097fe4ff */
        /* <DEDUP_REMOVED lines=8> */
[----:B-1----:R-:W-:Y:S01]  /*26600*/  IMAD.MOV.U32 R126, RZ, RZ, R154 ;  /* 0x000000ffff7e7224 */ /* 0x002fe200078e009a */
[----:B------:R-:W-:-:S05]  /*26610*/  MOV R127, R153 ;  /* 0x00000099007f7202 */ /* 0x000fca0000000f00 */
        /* <DEDUP_REMOVED lines=47> */
[----:B---3--:R-:W-:Y:S01]  /*26910*/  IADD3 R13, P3, PT, R13, UR11, RZ ;  /* 0x0000000b0d0d7c10 */ /* 0x008fe2000ff7e0ff */
[----:B-1----:R-:W-:Y:S02]  /*26920*/  IMAD.MOV.U32 R126, RZ, RZ, R234 ;  /* 0x000000ffff7e7224 */ /* 0x002fe400078e00ea */
[----:B------:R-:W-:-:S05]  /*26930*/  IMAD.MOV.U32 R127, RZ, RZ, R233 ;  /* 0x000000ffff7f7224 */ /* 0x000fca00078e00e9 */
[----:B------:R1:W-:Y:S01]  /*26940*/  LDGSTS.E [R124+0x5000], desc[UR22][R126.64], P1 ;  /* 0x050000007e7c7fae */ /* 0x0003e200089a1016 */
[----:B------:R-:W-:Y:S02]  /*26950*/  IADD3.X R18, PT, PT, R18, UR15, RZ, P3, !PT ;  /* 0x0000000f12127c10 */ /* 0x000fe40009ffe4ff */
[----:B--2---:R-:W-:Y:S01]  /*26960*/  IADD3 R12, P2, PT, R12, UR11, RZ ;  /* 0x0000000b0c0c7c10 */ /* 0x004fe2000ff5e0ff */
[----:B-1----:R-:W-:Y:S02]  /*26970*/  IMAD.MOV.U32 R126, RZ, RZ, R242 ;  /* 0x000000ffff7e7224 */ /* 0x002fe400078e00f2 */
[----:B------:R-:W-:-:S05]  /*26980*/  IMAD.MOV.U32 R127, RZ, RZ, R241 ;  /* 0x000000ffff7f7224 */ /* 0x000fca00078e00f1 */
[----:B------:R1:W-:Y:S01]  /*26990*/  LDGSTS.E [R124+0x5400], desc[UR22][R126.64], P1 ;  /* 0x054000007e7c7fae */ /* 0x0003e200089a1016 */
[----:B------:R-:W-:-:S03]  /*269a0*/  IADD3.X R15, PT, PT, R15, UR15, RZ, P2, !PT ;  /* 0x0000000f0f0f7c10 */ /* 0x000fc600097fe4ff */
[----:B------:R2:W-:Y:S01]  /*269b0*/  STL [R1+0x18], R13 ;  /* 0x0000180d01007387 */ /* 0x0005e20000100800 */
[----:B-1----:R-:W-:Y:S01]  /*269c0*/  MOV R126, R251 ;  /* 0x000000fb007e7202 */ /* 0x002fe20000000f00 */
[----:B------:R-:W-:Y:S02]  /*269d0*/  IMAD.MOV.U32 R127, RZ, RZ, R250 ;  /* 0x000000ffff7f7224 */ /* 0x000fe400078e00fa */
[----:B------:R1:W-:Y:S01]  /*269e0*/  STL [R1+0x14], R18 ;  /* 0x0000141201007387 */ /* 0x0003e20000100800 */
[----:B------:R-:W-:-:S03]  /*269f0*/  IADD3 R94, P3, PT, R94, UR11, RZ ;  /* 0x0000000b5e5e7c10 */ /* 0x000fc6000ff7e0ff */
[----:B------:R3:W-:Y:S01]  /*26a00*/  LDGSTS.E [R124+0x5800], desc[UR22][R126.64], P1 ;  /* 0x058000007e7c7fae */ /* 0x0007e200089a1016 */
[----:B----4-:R-:W-:Y:S01]  /*26a10*/  IADD3.X R239, PT, PT, R239, UR15, RZ, P3, !PT ;  /* 0x0000000fefef7c10 */ /* 0x010fe20009ffe4ff */
[----:B---3--:R-:W-:Y:S02]  /*26a20*/  IMAD.MOV.U32 R126, RZ, RZ, R13 ;  /* 0x000000ffff7e7224 */ /* 0x008fe400078e000d */
[----:B------:R-:W-:Y:S01]  /*26a30*/  IMAD.MOV.U32 R127, RZ, RZ, R18 ;  /* 0x000000ffff7f7224 */ /* 0x000fe200078e0012 */
[----:B--2---:R-:W2:Y:S04]  /*26a40*/  LDL.LU R13, [R1+0x74] ;  /* 0x00007400010d7983 */ /* 0x004ea80000300800 */
[----:B-1----:R-:W3:Y:S04]  /*26a50*/  LDL.LU R18, [R1+0x94] ;  /* 0x0000940001127983 */ /* 0x002ee80000300800 */
[----:B------:R1:W-:Y:S04]  /*26a60*/  LDGSTS.E [R124+0x5c00], desc[UR22][R126.64], P1 ;  /* 0x05c000007e7c7fae */ /* 0x0003e800089a1016 */
[----:B------:R4:W-:Y:S04]  /*26a70*/  STL [R1+0x38], R12 ;  /* 0x0000380c01007387 */ /* 0x0009e80000100800 */
[----:B------:R4:W-:Y:S01]  /*26a80*/  STL [R1+0x34], R15 ;  /* 0x0000340f01007387 */ /* 0x0009e20000100800 */
[----:B-1----:R-:W-:-:S02]  /*26a90*/  IMAD.MOV.U32 R126, RZ, RZ, R12 ;  /* 0x000000ffff7e7224 */ /* 0x002fc400078e000c */
[----:B------:R-:W-:Y:S01]  /*26aa0*/  IMAD.MOV.U32 R127, RZ, RZ, R15 ;  /* 0x000000ffff7f7224 */ /* 0x000fe200078e000f */
[----:B------:R1:W-:Y:S04]  /*26ab0*/  STL [R1+0x58], R94 ;  /* 0x0000585e01007387 */ /* 0x0003e80000100800 */
[----:B----4-:R-:W4:Y:S04]  /*26ac0*/  LDL.LU R12, [R1+0xb8] ;  /* 0x0000b800010c7983 */ /* 0x010f280000300800 */
[----:B------:R1:W-:Y:S04]  /*26ad0*/  STL [R1+0x54], R239 ;  /* 0x000054ef01007387 */ /* 0x0003e80000100800 */
[----:B------:R1:W-:Y:S04]  /*26ae0*/  LDGSTS.E [R124+0x6000], desc[UR22][R126.64], P1 ;  /* 0x060000007e7c7fae */ /* 0x0003e800089a1016 */
[----:B------:R-:W4:Y:S01]  /*26af0*/  LDL.LU R15, [R1+0xd8] ;  /* 0x0000d800010f7983 */ /* 0x000f220000300800 */
[----:B-1----:R-:W-:-:S03]  /*26b00*/  IMAD.MOV.U32 R126, RZ, RZ, R94 ;  /* 0x000000ffff7e7224 */ /* 0x002fc600078e005e */
[----:B------:R-:W4:Y:S01]  /*26b10*/  LDL.LU R94, [R1+0xb4] ;  /* 0x0000b400015e7983 */ /* 0x000f220000300800 */
[----:B------:R-:W-:-:S03]  /*26b20*/  IMAD.MOV.U32 R127, RZ, RZ, R239 ;  /* 0x000000ffff7f7224 */ /* 0x000fc600078e00ef */
[----:B------:R-:W4:Y:S01]  /*26b30*/  LDL.LU R239, [R1+0xd4] ;  /* 0x0000d40001ef7983 */ /* 0x000f220000300800 */
[----:B------:R-:W-:Y:S02]  /*26b40*/  IADD3 R0, P2, PT, R0, UR11, RZ ;  /* 0x0000000b00007c10 */ /* 0x000fe4000ff5e0ff */
[----:B------:R-:W-:Y:S01]  /*26b50*/  IADD3 R16, P3, PT, R16, UR11, RZ ;  /* 0x0000000b10107c10 */ /* 0x000fe2000ff7e0ff */
[----:B------:R1:W-:Y:S04]  /*26b60*/  LDGSTS.E [R124+0x6400], desc[UR22][R126.64], P1 ;  /* 0x064000007e7c7fae */ /* 0x0003e800089a1016 */
[----:B------:R2:W-:Y:S01]  /*26b70*/  STL [R1+0x78], R0 ;  /* 0x0000780001007387 */ /* 0x0005e20000100800 */
[----:B-1----:R-:W-:Y:S01]  /*26b80*/  IMAD.MOV.U32 R126, RZ, RZ, R0 ;  /* 0x000000ffff7e7224 */ /* 0x002fe200078e0000 */
[----:B--2---:R-:W-:-:S02]  /*26b90*/  IADD3.X R13, PT, PT, R13, UR15, RZ, P2, !PT ;  /* 0x0000000f0d0d7c10 */ /* 0x004fc400097fe4ff */
[----:B---3--:R-:W-:-:S03]  /*26ba0*/  IADD3.X R18, PT, PT, R18, UR15, RZ, P3, !PT ;  /* 0x0000000f12127c10 */ /* 0x008fc60009ffe4ff */
[----:B------:R-:W-:Y:S01]  /*26bb0*/  IMAD.MOV.U32 R127, RZ, RZ, R13 ;  /* 0x000000ffff7f7224 */ /* 0x000fe200078e000d */
[----:B------:R1:W-:Y:S04]  /*26bc0*/  STL [R1+0x74], R13 ;  /* 0x0000740d01007387 */ /* 0x0003e80000100800 */
[----:B------:R2:W-:Y:S04]  /*26bd0*/  STL [R1+0x98], R16 ;  /* 0x0000981001007387 */ /* 0x0005e80000100800 */
[----:B------:R-:W3:Y:S04]  /*26be0*/  LDL.LU R0, [R1+0xf8] ;  /* 0x0000f80001007983 */ /* 0x000ee80000300800 */
[----:B------:R2:W-:Y:S04]  /*26bf0*/  STL [R1+0x94], R18 ;  /* 0x0000941201007387 */ /* 0x0005e80000100800 */
[----:B------:R2:W-:Y:S04]  /*26c00*/  LDGSTS.E [R124+0x6800], desc[UR22][R126.64], P1 ;  /* 0x068000007e7c7fae */ /* 0x0005e800089a1016 */
[----:B-1----:R-:W3:Y:S01]  /*26c10*/  LDL.LU R13, [R1+0x118] ;  /* 0x00011800010d7983 */ /* 0x002ee20000300800 */
[----:B----4-:R-:W-:Y:S01]  /*26c20*/  IADD3 R12, P2, PT, R12, UR11, RZ ;  /* 0x0000000b0c0c7c10 */ /* 0x010fe2000ff5e0ff */
[----:B--2---:R-:W-:-:S02]  /*26c30*/  IMAD.MOV.U32 R126, RZ, RZ, R16 ;  /* 0x000000ffff7e7224 */ /* 0x004fc400078e0010 */
[----:B------:R-:W-:Y:S01]  /*26c40*/  IMAD.MOV.U32 R127, RZ, RZ, R18 ;  /* 0x000000ffff7f7224 */ /* 0x000fe200078e0012 */
[----:B------:R-:W2:Y:S01]  /*26c50*/  LDL.LU R16, [R1+0xf4] ;  /* 0x0000f40001107983 */ /* 0x000ea20000300800 */
[----:B------:R-:W-:-:S03]  /*26c60*/  IADD3 R15, P3, PT, R15, UR11, RZ ;  /* 0x0000000b0f0f7c10 */ /* 0x000fc6000ff7e0ff */
[----:B------:R-:W4:Y:S04]  /*26c70*/  LDL.LU R18, [R1+0x114] ;  /* 0x0001140001127983 */ /* 0x000f280000300800 */
[----:B------:R1:W-:Y:S01]  /*26c80*/  LDGSTS.E [R124+0x6c00], desc[UR22][R126.64], P1 ;  /* 0x06c000007e7c7fae */ /* 0x0003e200089a1016 */
[----:B------:R-:W-:-:S03]  /*26c90*/  IADD3.X R94, PT, PT, R94, UR15, RZ, P2, !PT ;  /* 0x0000000f5e5e7c10 */ /* 0x000fc600097fe4ff */
[----:B------:R1:W-:Y:S01]  /*26ca0*/  STL [R1+0xb8], R12 ;  /* 0x0000b80c01007387 */ /* 0x0003e20000100800 */
[----:B------:R-:W-:-:S03]  /*26cb0*/  IADD3.X R239, PT, PT, R239, UR15, RZ, P3, !PT ;  /* 0x0000000fefef7c10 */ /* 0x000fc60009ffe4ff */
[----:B------:R1:W-:Y:S02]  /*26cc0*/  STL [R1+0xb4], R94 ;  /* 0x0000b45e01007387 */ /* 0x0003e40000100800 */
[----:B-1----:R-:W-:Y:S02]  /*26cd0*/  IMAD.MOV.U32 R126, RZ, RZ, R12 ;  /* 0x000000ffff7e7224 */ /* 0x002fe400078e000c */
[----:B------:R-:W-:Y:S01]  /*26ce0*/  IMAD.MOV.U32 R127, RZ, RZ, R94 ;  /* 0x000000ffff7f7224 */ /* 0x000fe200078e005e */
[----:B------:R1:W-:Y:S04]  /*26cf0*/  STL [R1+0xd8], R15 ;  /* 0x0000d80f01007387 */ /* 0x0003e80000100800 */
[----:B------:R-:W4:Y:S04]  /*26d00*/  LDL.LU R12, [R1+0x138] ;  /* 0x00013800010c7983 */ /* 0x000f280000300800 */
[----:B------:R1:W-:Y:S04]  /*26d10*/  STL [R1+0xd4], R239 ;  /* 0x0000d4ef01007387 */ /* 0x0003e80000100800 */
[----:B------:R1:W-:Y:S04]  /*26d20*/  LDGSTS.E [R124+0x7000], desc[UR22][R126.64], P1 ;  /* 0x070000007e7c7fae */ /* 0x0003e800089a1016 */
[----:B------:R-:W4:Y:S01]  /*26d30*/  LDL.LU R94, [R1+0x158] ;  /* 0x00015800015e7983 */ /* 0x000f220000300800 */
[----:B-1----:R-:W-:-:S03]  /*26d40*/  IMAD.MOV.U32 R126, RZ, RZ, R15 ;  /* 0x000000ffff7e7224 */ /* 0x002fc600078e000f */
[----:B------:R-:W4:Y:S01]  /*26d50*/  LDL.LU R15, [R1+0x134] ;  /* 0x00013400010f7983 */ /* 0x000f220000300800 */
[----:B------:R-:W-:-:S03]  /*26d60*/  IMAD.MOV.U32 R127, RZ, RZ, R239 ;  /* 0x000000ffff7f7224 */ /* 0x000fc600078e00ef */
[----:B------:R-:W4:Y:S04]  /*26d70*/  LDL.LU R239, [R1+0x154] ;  /* 0x0001540001ef7983 */ /* 0x000f280000300800 */
[----:B------:R1:W-:Y:S01]  /*26d80*/  LDGSTS.E [R124+0x7400], desc[UR22][R126.64], P1 ;  /* 0x074000007e7c7fae */ /* 0x0003e200089a1016 */
[----:B---3--:R-:W-:-:S05]  /*26d90*/  IADD3 R0, P2, PT, R0, UR11, RZ ;  /* 0x0000000b00007c10 */ /* 0x008fca000ff5e0ff */
[----:B------:R3:W-:Y:S01]  /*26da0*/  STL [R1+0xf8], R0 ;  /* 0x0000f80001007387 */ /* 0x0007e20000100800 */
[----:B-1----:R-:W-:Y:S01]  /*26db0*/  IMAD.MOV.U32 R126, RZ, RZ, R0 ;  /* 0x000000ffff7e7224 */ /* 0x002fe200078e0000 */
[----:B------:R-:W-:Y:S02]  /*26dc0*/  IADD3 R13, P3, PT, R13, UR11, RZ ;  /* 0x0000000b0d0d7c10 */ /* 0x000fe4000ff7e0ff */
[----:B--2---:R-:W-:Y:S02]  /*26dd0*/  IADD3.X R16, PT, PT, R16, UR15, RZ, P2, !PT ;  /* 0x0000000f10107c10 */ /* 0x004fe400097fe4ff */
[----:B----4-:R-:W-:-:S03]  /*26de0*/  IADD3.X R18, PT, PT, R18, UR15, RZ, P3, !PT ;  /* 0x0000000f12127c10 */ /* 0x010fc60009ffe4ff */
[----:B------:R-:W-:Y:S01]  /*26df0*/  IMAD.MOV.U32 R127, RZ, RZ, R16 ;  /* 0x000000ffff7f7224 */ /* 0x000fe200078e0010 */
[----:B------:R1:W-:Y:S04]  /*26e00*/  STL [R1+0xf4], R16 ;  /* 0x0000f41001007387 */ /* 0x0003e80000100800 */
[----:B------:R2:W-:Y:S04]  /*26e10*/  STL [R1+0x118], R13 ;  /* 0x0001180d01007387 */ /* 0x0005e80000100800 */
[----:B---3--:R-:W3:Y:S04]  /*26e20*/  LDL.LU R0, [R1+0x178] ;  /* 0x0001780001007983 */ /* 0x008ee80000300800 */
[----:B------:R4:W-:Y:S04]  /*26e30*/  STL [R1+0x114], R18 ;  /* 0x0001141201007387 */ /* 0x0009e80000100800 */
[----:B------:R2:W-:Y:S04]  /*26e40*/  LDGSTS.E [R124+0x7800], desc[UR22][R126.64], P1 ;  /* 0x078000007e7c7fae */ /* 0x0005e800089a1016 */
[----:B-1----:R-:W3:Y:S01]  /*26e50*/  LDL.LU R16, [R1+0x198] ;  /* 0x0001980001107983 */ /* 0x002ee20000300800 */
[----:B------:R-:W-:Y:S01]  /*26e60*/  IADD3 R12, P2, PT, R12, UR11, RZ ;  /* 0x0000000b0c0c7c10 */ /* 0x000fe2000ff5e0ff */
[----:B--2---:R-:W-:-:S02]  /*26e70*/  IMAD.MOV.U32 R126, RZ, RZ, R13 ;  /* 0x000000ffff7e7224 */ /* 0x004fc400078e000d */
[----:B------:R-:W-:Y:S01]  /*26e80*/  IMAD.MOV.U32 R127, RZ, RZ, R18 ;  /* 0x000000ffff7f7224 */ /* 0x000fe200078e0012 */
[----:B------:R-:W2:Y:S01]  /*26e90*/  LDL.LU R13, [R1+0x174] ;  /* 0x00017400010d7983 */ /* 0x000ea20000300800 */
[----:B------:R-:W-:-:S03]  /*26ea0*/  IADD3 R94, P3, PT, R94, UR11, RZ ;  /* 0x0000000b5e5e7c10 */ /* 0x000fc6000ff7e0ff */
[----:B----4-:R-:W4:Y:S04]  /*26eb0*/  LDL.LU R18, [R1+0x194] ;  /* 0x0001940001127983 */ /* 0x010f280000300800 */
        /* <DEDUP_REMOVED lines=14> */
[----:B------:R-:W-:-:S03]  /*26fa0*/  MOV R127, R239 ;  /* 0x000000ef007f7202 */ /* 0x000fc60000000f00 */
        /* <DEDUP_REMOVED lines=95> */
[----:B------:R-:W-:Y:S01]  /*275a0*/  STL [R1+0x2b8], R12 ;  /* 0x0002b80c01007387 */ /* 0x000fe20000100800 */
[----:B------:R-:W-:-:S03]  /*275b0*/  IADD3.X R239, PT, PT, R239, UR15, RZ, P3, !PT ;  /* 0x0000000fefef7c10 */ /* 0x000fc60009ffe4ff */
[----:B------:R1:W-:Y:S02]  /*275c0*/  STL [R1+0x2b4], R94 ;  /* 0x0002b45e01007387 */ /* 0x0003e40000100800 */
[----:B-1----:R-:W-:Y:S02]  /*275d0*/  IMAD.MOV.U32 R126, RZ, RZ, R12 ;  /* 0x000000ffff7e7224 */ /* 0x002fe400078e000c */
[----:B------:R-:W-:Y:S01]  /*275e0*/  IMAD.MOV.U32 R127, RZ, RZ, R94 ;  /* 0x000000ffff7f7224 */ /* 0x000fe200078e005e */
[----:B------:R-:W-:Y:S04]  /*275f0*/  STL [R1+0x2d8], R15 ;  /* 0x0002d80f01007387 */ /* 0x000fe80000100800 */
        /* <DEDUP_REMOVED lines=10> */
[----:B------:R-:W-:Y:S01]  /*276a0*/  STL [R1+0x2f8], R0 ;  /* 0x0002f80001007387 */ /* 0x000fe20000100800 */
[----:B-1----:R-:W-:Y:S01]  /*276b0*/  IMAD.MOV.U32 R126, RZ, RZ, R0 ;  /* 0x000000ffff7e7224 */ /* 0x002fe200078e0000 */
[----:B------:R-:W-:Y:S02]  /*276c0*/  IADD3 R13, P3, PT, R13, UR11, RZ ;  /* 0x0000000b0d0d7c10 */ /* 0x000fe4000ff7e0ff */
[----:B--2---:R-:W-:Y:S02]  /*276d0*/  IADD3.X R16, PT, PT, R16, UR15, RZ, P2, !PT ;  /* 0x0000000f10107c10 */ /* 0x004fe400097fe4ff */
[----:B----4-:R-:W-:-:S03]  /*276e0*/  IADD3.X R18, PT, PT, R18, UR15, RZ, P3, !PT ;  /* 0x0000000f12127c10 */ /* 0x010fc60009ffe4ff */
[----:B------:R-:W-:Y:S01]  /*276f0*/  IMAD.MOV.U32 R127, RZ, RZ, R16 ;  /* 0x000000ffff7f7224 */ /* 0x000fe200078e0010 */
[----:B------:R1:W-:Y:S04]  /*27700*/  STL [R1+0x2f4], R16 ;  /* 0x0002f41001007387 */ /* 0x0003e80000100800 */
[----:B------:R-:W-:Y:S04]  /*27710*/  STL [R1+0x318], R13 ;  /* 0x0003180d01007387 */ /* 0x000fe80000100800 */
[----:B------:R2:W-:Y:S04]  /*27720*/  LDGSTS.E [R124+0x13800], desc[UR22][R126.64], P1 ;  /* 0x138000007e7c7fae */ /* 0x0005e800089a1016 */
[----:B-1----:R-:W3:Y:S04]  /*27730*/  LDL.LU R16, [R1+0x378] ;  /* 0x0003780001107983 */ /* 0x002ee80000300800 */
[----:B------:R1:W-:Y:S04]  /*27740*/  STL [R1+0x314], R18 ;  /* 0x0003141201007387 */ /* 0x0003e80000100800 */
[----:B------:R-:W4:Y:S01]  /*27750*/  LDL.LU R0, [R1+0x398] ;  /* 0x0003980001007983 */ /* 0x000f220000300800 */
[----:B------:R-:W-:Y:S01]  /*27760*/  IADD3 R94, P2, PT, R94, UR11, RZ ;  /* 0x0000000b5e5e7c10 */ /* 0x000fe2000ff5e0ff */
[----:B--2---:R-:W-:-:S02]  /*27770*/  IMAD.MOV.U32 R126, RZ, RZ, R13 ;  /* 0x000000ffff7e7224 */ /* 0x004fc400078e000d */
[----:B------:R-:W-:Y:S02]  /*27780*/  IMAD.MOV.U32 R127, RZ, RZ, R18 ;  /* 0x000000ffff7f7224 */ /* 0x000fe400078e0012 */
[----:B-1----:R-:W2:Y:S04]  /*27790*/  LDL.LU R18, [R1+0x374] ;  /* 0x0003740001127983 */ /* 0x002ea80000300800 */
[----:B------:R-:W2:Y:S01]  /*277a0*/  LDL.LU R13, [R1+0x394] ;  /* 0x00039400010d7983 */ /* 0x000ea20000300800 */
[----:B------:R-:W-:-:S03]  /*277b0*/  IADD3 R12, P3, PT, R12, UR11, RZ ;  /* 0x0000000b0c0c7c10 */ /* 0x000fc6000ff7e0ff */
[----:B------:R1:W-:Y:S01]  /*277c0*/  LDGSTS.E [R124+0x13c00], desc[UR22][R126.64], P1 ;  /* 0x13c000007e7c7fae */ /* 0x0003e200089a1016 */
[----:B------:R-:W-:Y:S01]  /*277d0*/  IADD3.X R239, PT, PT, R239, UR15, RZ, P2, !PT ;  /* 0x0000000fefef7c10 */ /* 0x000fe200097fe4ff */
[----:B-1----:R-:W-:Y:S01]  /*277e0*/  IMAD.MOV.U32 R126, RZ, RZ, R94 ;  /* 0x000000ffff7e7224 */ /* 0x002fe200078e005e */
[----:B------:R-:W-:-:S03]  /*277f0*/  IADD3.X R15, PT, PT, R15, UR15, RZ, P3, !PT ;  /* 0x0000000f0f0f7c10 */ /* 0x000fc60009ffe4ff */
[----:B------:R-:W-:Y:S01]  /*27800*/  IMAD.MOV.U32 R127, RZ, RZ, R239 ;  /* 0x000000ffff7f7224 */ /* 0x000fe200078e00ef */
[----:B------:R-:W-:Y:S04]  /*27810*/  STL [R1+0x338], R94 ;  /* 0x0003385e01007387 */ /* 0x000fe80000100800 */
[----:B------:R-:W-:Y:S04]  /*27820*/  STL [R1+0x334], R239 ;  /* 0x000334ef01007387 */ /* 0x000fe80000100800 */
[----:B------:R-:W-:Y:S04]  /*27830*/  STL [R1+0x358], R12 ;  /* 0x0003580c01007387 */ /* 0x000fe80000100800 */
[----:B------:R1:W-:Y:S04]  /*27840*/  LDGSTS.E [R124+0x14000], desc[UR22][R126.64], P1 ;  /* 0x140000007e7c7fae */ /* 0x0003e800089a1016 */
[----:B------:R1:W-:Y:S02]  /*27850*/  STL [R1+0x354], R15 ;  /* 0x0003540f01007387 */ /* 0x0003e40000100800 */
[----:B-1----:R-:W-:-:S02]  /*27860*/  IMAD.MOV.U32 R127, RZ, RZ, R15 ;  /* 0x000000ffff7f7224 */ /* 0x002fc400078e000f */
[----:B------:R-:W-:Y:S01]  /*27870*/  IMAD.MOV.U32 R126, RZ, RZ, R12 ;  /* 0x000000ffff7e7224 */ /* 0x000fe200078e000c */
[----:B------:R-:W2:Y:S04]  /*27880*/  LDL.LU R15, [R1+0x3b4] ;  /* 0x0003b400010f7983 */ /* 0x000ea80000300800 */
[----:B------:R-:W2:Y:S04]  /*27890*/  LDL.LU R12, [R1+0x3b8] ;  /* 0x0003b800010c7983 */ /* 0x000ea80000300800 */
[----:B------:R-:W2:Y:S04]  /*278a0*/  LDL.LU R248, [R1+0x3d4] ;  /* 0x0003d40001f87983 */ /* 0x000ea80000300800 */
[----:B------:R-:W2:Y:S04]  /*278b0*/  LDL.LU R246, [R1+0x3d8] ;  /* 0x0003d80001f67983 */ /* 0x000ea80000300800 */
[----:B------:R1:W-:Y:S01]  /*278c0*/  LDGSTS.E [R124+0x14400], desc[UR22][R126.64], P1 ;  /* 0x144000007e7c7fae */ /* 0x0003e200089a1016 */
[----:B---3--:R-:W-:-:S02]  /*278d0*/  IADD3 R16, P2, PT, R16, UR11, RZ ;  /* 0x0000000b10107c10 */ /* 0x008fc4000ff5e0ff */
[----:B----4-:R-:W-:-:S03]  /*278e0*/  IADD3 R0, P3, PT, R0, UR11, RZ ;  /* 0x0000000b00007c10 */ /* 0x010fc6000ff7e0ff */
[----:B------:R3:W-:Y:S01]  /*278f0*/  STL [R1+0x378], R16 ;  /* 0x0003781001007387 */ /* 0x0007e20000100800 */
[----:B--2---:R-:W-:Y:S02]  /*27900*/  IADD3.X R18, PT, PT, R18, UR15, RZ, P2, !PT ;  /* 0x0000000f12127c10 */ /* 0x004fe400097fe4ff */
[----:B------:R-:W-:-:S03]  /*27910*/  IADD3.X R13, PT, PT, R13, UR15, RZ, P3, !PT ;  /* 0x0000000f0d0d7c10 */ /* 0x000fc60009ffe4ff */
[----:B------:R2:W-:Y:S01]  /*27920*/  STL [R1+0x374], R18 ;  /* 0x0003741201007387 */ /* 0x0005e20000100800 */
[----:B-1----:R-:W-:-:S03]  /*27930*/  IMAD.MOV.U32 R126, RZ, RZ, R16 ;  /* 0x000000ffff7e7224 */ /* 0x002fc600078e0010 */
[----:B------:R-:W-:Y:S04]  /*27940*/  STL [R1+0x398], R0 ;  /* 0x0003980001007387 */ /* 0x000fe80000100800 */
[----:B------:R-:W4:Y:S01]  /*27950*/  LDL.LU R94, [R1+0x3f8] ;  /* 0x0003f800015e7983 */ /* 0x000f220000300800 */
[----:B------:R-:W-:-:S03]  /*27960*/  IMAD.MOV.U32 R127, RZ, RZ, R18 ;  /* 0x000000ffff7f7224 */ /* 0x000fc600078e0012 */
[----:B------:R1:W-:Y:S04]  /*27970*/  STL [R1+0x394], R13 ;  /* 0x0003940d01007387 */ /* 0x0003e80000100800 */
[----:B---3--:R-:W3:Y:S04]  /*27980*/  LDL.LU R16, [R1+0x418] ;  /* 0x0004180001107983 */ /* 0x008ee80000300800 */
[----:B------:R-:W3:Y:S04]  /*27990*/  LDL.LU R239, [R1+0x3f4] ;  /* 0x0003f40001ef7983 */ /* 0x000ee80000300800 */
[----:B------:R1:W-:Y:S04]  /*279a0*/  LDGSTS.E [R124+0x14800], desc[UR22][R126.64], P1 ;  /* 0x148000007e7c7fae */ /* 0x0003e800089a1016 */
[----:B--2---:R-:W2:Y:S01]  /*279b0*/  LDL.LU R18, [R1+0x414] ;  /* 0x0004140001127983 */ /* 0x004ea20000300800 */
[----:B-1----:R-:W-:-:S02]  /*279c0*/  IMAD.MOV.U32 R126, RZ, RZ, R0 ;  /* 0x000000ffff7e7224 */ /* 0x002fc400078e0000 */
[----:B------:R-:W-:Y:S02]  /*279d0*/  IMAD.MOV.U32 R127, RZ, RZ, R13 ;  /* 0x000000ffff7f7224 */ /* 0x000fe400078e000d */
[----:B------:R-:W2:Y:S04]  /*279e0*/  LDL.LU R13, [R1+0x438] ;  /* 0x00043800010d7983 */ /* 0x000ea80000300800 */
[----:B------:R-:W2:Y:S04]  /*279f0*/  LDL.LU R0, [R1+0x458] ;  /* 0x0004580001007983 */ /* 0x000ea80000300800 */
[----:B------:R1:W-:Y:S01]  /*27a00*/  LDGSTS.E [R124+0x14c00], desc[UR22][R126.64], P1 ;  /* 0x14c000007e7c7fae */ /* 0x0003e200089a1016 */
[----:B------:R-:W-:-:S04]  /*27a10*/  IADD3 R12, P2, PT, R12, UR11, RZ ;  /* 0x0000000b0c0c7c10 */ /* 0x000fc8000ff5e0ff */
[----:B------:R-:W-:Y:S02]  /*27a20*/  IADD3.X R15, PT, PT, R15, UR15, RZ, P2, !PT ;  /* 0x0000000f0f0f7c10 */ /* 0x000fe400097fe4ff */
[----:B------:R-:W-:Y:S01]  /*27a30*/  IADD3 R246, P3, PT, R246, UR11, RZ ;  /* 0x0000000bf6f67c10 */ /* 0x000fe2000ff7e0ff */
[----:B------:R-:W-:Y:S03]  /*27a40*/  STL [R1+0x3b8], R12 ;  /* 0x0003b80c01007387 */ /* 0x000fe60000100800 */
[----:B------:R-:W-:Y:S01]  /*27a50*/  IADD3.X R248, PT, PT, R248, UR15, RZ, P3, !PT ;  /* 0x0000000ff8f87c10 */ /* 0x000fe20009ffe4ff */
[----:B------:R1:W-:Y:S02]  /*27a60*/  STL [R1+0x3b4], R15 ;  /* 0x0003b40f01007387 */ /* 0x0003e40000100800 */
[----:B-1----:R-:W-:Y:S02]  /*27a70*/  IMAD.MOV.U32 R127, RZ, RZ, R15 ;  /* 0x000000ffff7f7224 */ /* 0x002fe400078e000f */
[----:B------:R-:W-:Y:S01]  /*27a80*/  STL [R1+0x3d8], R246 ;  /* 0x0003d8f601007387 */ /* 0x000fe20000100800 */
[----:B------:R-:W-:-:S03]  /*27a90*/  IMAD.MOV.U32 R126, RZ, RZ, R12 ;  /* 0x000000ffff7e7224 */ /* 0x000fc600078e000c */
[----:B------:R-:W2:Y:S04]  /*27aa0*/  LDL.LU R15, [R1+0x434] ;  /* 0x00043400010f7983 */ /* 0x000ea80000300800 */
[----:B------:R1:W-:Y:S04]  /*27ab0*/  STL [R1+0x3d4], R248 ;  /* 0x0003d4f801007387 */ /* 0x0003e80000100800 */
[----:B------:R-:W2:Y:S04]  /*27ac0*/  LDL.LU R12, [R1+0x454] ;  /* 0x00045400010c7983 */ /* 0x000ea80000300800 */
[----:B------:R1:W-:Y:S02]  /*27ad0*/  LDGSTS.E [R124+0x15000], desc[UR22][R126.64], P1 ;  /* 0x150000007e7c7fae */ /* 0x0003e400089a1016 */
[----:B-1----:R-:W-:-:S02]  /*27ae0*/  IMAD.MOV.U32 R126, RZ, RZ, R246 ;  /* 0x000000ffff7e7224 */ /* 0x002fc400078e00f6 */
[----:B------:R-:W-:-:S05]  /*27af0*/  IMAD.MOV.U32 R127, RZ, RZ, R248 ;  /* 0x000000ffff7f7224 */ /* 0x000fca00078e00f8 */
[----:B------:R1:W-:Y:S01]  /*27b00*/  LDGSTS.E [R124+0x15400], desc[UR22][R126.64], P1 ;  /* 0x154000007e7c7fae */ /* 0x0003e200089a1016 */
[----:B----4-:R-:W-:-:S05]  /*27b10*/  IADD3 R94, P2, PT, R94, UR11, RZ ;  /* 0x0000000b5e5e7c10 */ /* 0x010fca000ff5e0ff */
[----:B-1----:R-:W-:Y:S01]  /*27b20*/  IMAD.MOV.U32 R126, RZ, RZ, R94 ;  /* 0x000000ffff7e7224 */ /* 0x002fe200078e005e */
[----:B---3--:R-:W-:Y:S02]  /*27b30*/  IADD3 R16, P3, PT, R16, UR11, RZ ;  /* 0x0000000b10107c10 */ /* 0x008fe4000ff7e0ff */
[----:B------:R-:W-:-:S05]  /*27b40*/  IADD3.X R239, PT, PT, R239, UR15, RZ, P2, !PT ;  /* 0x0000000fefef7c10 */ /* 0x000fca00097fe4ff */
[----:B------:R-:W-:Y:S01]  /*27b50*/  IMAD.MOV.U32 R127, RZ, RZ, R239 ;  /* 0x000000ffff7f7224 */ /* 0x000fe200078e00ef */
[----:B--2---:R-:W-:Y:S01]  /*27b60*/  IADD3.X R18, PT, PT, R18, UR15, RZ, P3, !PT ;  /* 0x0000000f12127c10 */ /* 0x004fe20009ffe4ff */
[----:B------:R1:W-:Y:S04]  /*27b70*/  STL [R1+0x3f8], R94 ;  /* 0x0003f85e01007387 */ /* 0x0003e80000100800 */
[----:B------:R2:W-:Y:S04]  /*27b80*/  LDGSTS.E [R124+0x15800], desc[UR22][R126.64], P1 ;  /* 0x158000007e7c7fae */ /* 0x0005e800089a1016 */
[----:B------:R-:W-:Y:S01]  /*27b90*/  STL [R1+0x3f4], R239 ;  /* 0x0003f4ef01007387 */ /* 0x000fe20000100800 */
[----:B------:R-:W-:-:S03]  /*27ba0*/  IADD3 R13, P2, PT, R13, UR11, RZ ;  /* 0x0000000b0d0d7c10 */ /* 0x000fc6000ff5e0ff */
[----:B------:R3:W-:Y:S01]  /*27bb0*/  STL [R1+0x418], R16 ;  /* 0x0004181001007387 */ /* 0x0007e20000100800 */
[----:B------:R-:W-:Y:S01]  /*27bc0*/  IADD3 R0, P3, PT, R0, UR11, RZ ;  /* 0x0000000b00007c10 */ /* 0x000fe2000ff7e0ff */
[----:B--2---:R-:W-:Y:S02]  /*27bd0*/  IMAD.MOV.U32 R126, RZ, RZ, R16 ;  /* 0x000000ffff7e7224 */ /* 0x004fe400078e0010 */
[----:B------:R-:W-:Y:S01]  /*27be0*/  IMAD.MOV.U32 R127, RZ, RZ, R18 ;  /* 0x000000ffff7f7224 */ /* 0x000fe200078e0012 */
[----:B------:R2:W-:Y:S04]  /*27bf0*/  STL [R1+0x414], R18 ;  /* 0x0004141201007387 */ /* 0x0005e80000100800 */
[----:B------:R-:W4:Y:S04]  /*27c00*/  LDL.LU R248, [R1+0x494] ;  /* 0x0004940001f87983 */ /* 0x000f280000300800 */
[----:B------:R-:W4:Y:S04]  /*27c10*/  LDL.LU R246, [R1+0x498] ;  /* 0x0004980001f67983 */ /* 0x000f280000300800 */
[----:B------:R1:W-:Y:S04]  /*27c20*/  LDGSTS.E [R124+0x15c00], desc[UR22][R126.64], P1 ;  /* 0x15c000007e7c7fae */ /* 0x0003e800089a1016 */
[----:B------:R-:W-:Y:S01]  /*27c30*/  STL [R1+0x438], R13 ;  /* 0x0004380d01007387 */ /* 0x000fe20000100800 */
[----:B------:R-:W-:Y:S01]  /*27c40*/  IADD3.X R15, PT, PT, R15, UR15, RZ, P2, !PT ;  /* 0x0000000f0f0f7c10 */ /* 0x000fe200097fe4ff */
[----:B-1----:R-:W-:-:S03]  /*27c50*/  IMAD.MOV.U32 R126, RZ, RZ, R13 ;  /* 0x000000ffff7e7224 */ /* 0x002fc600078e000d */
[----:B------:R-:W-:Y:S01]  /*27c60*/  MOV R127, R15 ;  /* 0x0000000f007f7202 */ /* 0x000fe20000000f00 */
[----:B------:R1:W-:Y:S01]  /*27c70*/  STL [R1+0x434], R15 ;  /* 0x0004340f01007387 */ /* 0x0003e20000100800 */
[----:B------:R-:W-:-:S03]  /*27c80*/  IADD3.X R12, PT, PT, R12, UR15, RZ, P3, !PT ;  /* 0x0000000f0c0c7c10 */ /* 0x000fc60009ffe4ff */
[----:B------:R-:W-:Y:S04]  /*27c90*/  STL [R1+0x458], R0 ;  /* 0x0004580001007387 */ /* 0x000fe80000100800 */
[----:B------:R-:W4:Y:S04]  /*27ca0*/  LDL.LU R94, [R1+0x4b8] ;  /* 0x0004b800015e7983 */ /* 0x000f280000300800 */
[----:B------:R1:W-:Y:S04]  /*27cb0*/  STL [R1+0x454], R12 ;  /* 0x0004540c01007387 */ /* 0x0003e80000100800 */
[----:B---3--:R-:W3:Y:S04]  /*27cc0*/  LDL.LU R16, [R1+0x4d8] ;  /* 0x0004d80001107983 */ /* 0x008ee80000300800 */
[----:B------:R1:W-:Y:S04]  /*27cd0*/  LDGSTS.E [R124+0x16000], desc[UR22][R126.64], P1 ;  /* 0x160000007e7c7fae */ /* 0x0003e800089a1016 */
[----:B------:R-:W3:Y:S04]  /*27ce0*/  LDL.LU R239, [R1+0x4b4] ;  /* 0x0004b40001ef7983 */ /* 0x000ee80000300800 */
[----:B--2---:R-:W2:Y:S01]  /*27cf0*/  LDL.LU R18, [R1+0x4d4] ;  /* 0x0004d40001127983 */ /* 0x004ea20000300800 */
[----:B-1----:R-:W-:-:S03]  /*27d00*/  IMAD.MOV.U32 R126, RZ, RZ, R0 ;  /* 0x000000ffff7e7224 */ /* 0x002fc600078e0000 */
[----:B------:R-:W2:Y:S01]  /*27d10*/  LDL.LU R15, [R1+0x4f4] ;  /* 0x0004f400010f7983 */ /* 0x000ea20000300800 */
[----:B------:R-:W-:-:S03]  /*27d20*/  IMAD.MOV.U32 R127, RZ, RZ, R12 ;  /* 0x000000ffff7f7224 */ /* 0x000fc600078e000c */
[----:B------:R-:W2:Y:S04]  /*27d30*/  LDL.LU R13, [R1+0x4f8] ;  /* 0x0004f800010d7983 */ /* 0x000ea80000300800 */
[----:B------:R-:W2:Y:S04]  /*27d40*/  LDL.LU R12, [R1+0x514] ;  /* 0x00051400010c7983 */ /* 0x000ea80000300800 */
[----:B------:R-:W2:Y:S04]  /*27d50*/  LDL.LU R0, [R1+0x518] ;  /* 0x0005180001007983 */ /* 0x000ea80000300800 */
[----:B------:R1:W-:Y:S04]  /*27d60*/  LDGSTS.E [R124+0x16400], desc[UR22][R126.64], P1 ;  /* 0x164000007e7c7fae */ /* 0x0003e800089a1016 */
[----:B------:R-:W2:Y:S04]  /*27d70*/  LDL.LU R126, [R1+0x474] ;  /* 0x00047400017e7983 */ /* 0x000ea80000300800 */
[----:B------:R-:W1:Y:S01]  /*27d80*/  LDL.LU R127, [R1+0x478] ;  /* 0x00047800017f7983 */ /* 0x000e620000300800 */
[----:B----4-:R-:W-:-:S04]  /*27d90*/  IADD3 R246, P3, PT, R246, UR11, RZ ;  /* 0x0000000bf6f67c10 */ /* 0x010fc8000ff7e0ff */
[----:B------:R-:W-:Y:S02]  /*27da0*/  IADD3.X R248, PT, PT, R248, UR15, RZ, P3, !PT ;  /* 0x0000000ff8f87c10 */ /* 0x000fe40009ffe4ff */
[----:B---3--:R-:W-:-:S04]  /*27db0*/  IADD3 R16, P3, PT, R16, UR11, RZ ;  /* 0x0000000b10107c10 */ /* 0x008fc8000ff7e0ff */
[----:B--2---:R-:W-:Y:S02]  /*27dc0*/  IADD3.X R18, PT, PT, R18, UR15, RZ, P3, !PT ;  /* 0x0000000f12127c10 */ /* 0x004fe40009ffe4ff */
[----:B-1----:R-:W-:-:S04]  /*27dd0*/  IADD3 R127, P2, PT, R127, UR11, RZ ;  /* 0x0000000b7f7f7c10 */ /* 0x002fc8000ff5e0ff */
[----:B------:R-:W-:Y:S01]  /*27de0*/  IADD3.X R126, PT, PT, R126, UR15, RZ, P2, !PT ;  /* 0x0000000f7e7e7c10 */ /* 0x000fe200097fe4ff */
[----:B------:R1:W-:Y:S04]  /*27df0*/  STL [R1+0x478], R127 ;  /* 0x0004787f01007387 */ /* 0x0003e80000100800 */
[----:B------:R2:W-:Y:S01]  /*27e00*/  STL [R1+0x474], R126 ;  /* 0x0004747e01007387 */ /* 0x0005e20000100800 */
[----:B-1----:R-:W-:-:S04]  /*27e10*/  LOP3.LUT R127, R127, R126, RZ, 0x3c, !PT ;  /* 0x0000007e7f7f7212 */ /* 0x002fc800078e3cff */
[----:B--2---:R-:W-:-:S04]  /*27e20*/  LOP3.LUT R126, R127, R126, RZ, 0x3c, !PT ;  /* 0x0000007e7f7e7212 */ /* 0x004fc800078e3cff */
[----:B------:R-:W-:Y:S02]  /*27e30*/  LOP3.LUT R127, R127, R126, RZ, 0x3c, !PT ;  /* 0x0000007e7f7f7212 */ /* 0x000fe400078e3cff */
[----:B------:R-:W-:-:S03]  /*27e40*/  IADD3 R94, P2, PT, R94, UR11, RZ ;  /* 0x0000000b5e5e7c10 */ /* 0x000fc6000ff5e0ff */
        /* <DEDUP_REMOVED lines=11> */
[----:B------:R-:W-:-:S03]  /*27f00*/  IADD3.X R12, PT, PT, R12, UR15, RZ, P3, !PT ;  /* 0x0000000f0c0c7c10 */ /* 0x000fc60009ffe4ff */
[----:B------:R-:W-:Y:S01]  /*27f10*/  STL [R1+0x498], R246 ;  /* 0x000498f601007387 */ /* 0x000fe20000100800 */
[----:B-1----:R-:W-:Y:S02]  /*27f20*/  IMAD.MOV.U32 R126, RZ, RZ, R16 ;  /* 0x000000ffff7e7224 */ /* 0x002fe400078e0010 */
[----:B------:R-:W-:Y:S01]  /*27f30*/  IMAD.MOV.U32 R127, RZ, RZ, R18 ;  /* 0x000000ffff7f7224 */ /* 0x000fe200078e0012 */
[----:B------:R-:W-:Y:S04]  /*27f40*/  STL [R1+0x494], R248 ;  /* 0x000494f801007387 */ /* 0x000fe80000100800 */
[----:B------:R1:W-:Y:S04]  /*27f50*/  LDGSTS.E [R124+0x17400], desc[UR22][R126.64], P1 ;  /* 0x174000007e7c7fae */ /* 0x0003e800089a1016 */
[----:B------:R-:W-:Y:S04]  /*27f60*/  STL [R1+0x4b8], R94 ;  /* 0x0004b85e01007387 */ /* 0x000fe80000100800 */
[----:B------:R-:W-:Y:S01]  /*27f70*/  STL [R1+0x4b4], R239 ;  /* 0x0004b4ef01007387 */ /* 0x000fe20000100800 */
[----:B-1----:R-:W-:-:S02]  /*27f80*/  IMAD.MOV.U32 R126, RZ, RZ, R13 ;  /* 0x000000ffff7e7224 */ /* 0x002fc400078e000d */
[----:B------:R-:W-:Y:S01]  /*27f90*/  IMAD.MOV.U32 R127, RZ, RZ, R15 ;  /* 0x000000ffff7f7224 */ /* 0x000fe200078e000f */
[----:B------:R-:W-:Y:S04]  /*27fa0*/  STL [R1+0x4d8], R16 ;  /* 0x0004d81001007387 */ /* 0x000fe80000100800 */
[----:B------:R-:W-:Y:S04]  /*27fb0*/  STL [R1+0x4d4], R18 ;  /* 0x0004d41201007387 */ /* 0x000fe80000100800 */
[----:B------:R-:W-:Y:S04]  /*27fc0*/  STL [R1+0x4f8], R13 ;  /* 0x0004f80d01007387 */ /* 0x000fe80000100800 */
[----:B------:R-:W-:Y:S04]  /*27fd0*/  STL [R1+0x4f4], R15 ;  /* 0x0004f40f01007387 */ /* 0x000fe80000100800 */
[----:B------:R1:W-:Y:S04]  /*27fe0*/  LDGSTS.E [R124+0x17800], desc[UR22][R126.64], P1 ;  /* 0x178000007e7c7fae */ /* 0x0003e800089a1016 */
[----:B------:R2:W-:Y:S01]  /*27ff0*/  STL [R1+0x518], R0 ;  /* 0x0005180001007387 */ /* 0x0005e20000100800 */
[----:B-1----:R-:W-:-:S02]  /*28000*/  IMAD.MOV.U32 R126, RZ, RZ, R0 ;  /* 0x000000ffff7e7224 */ /* 0x002fc400078e0000 */
[----:B------:R-:W-:Y:S01]  /*28010*/  IMAD.MOV.U32 R127, RZ, RZ, R12 ;  /* 0x000000ffff7f7224 */ /* 0x000fe200078e000c */
[----:B--2---:R-:W-:Y:S01]  /*28020*/  LOP3.LUT R0, R14, 0x20, RZ, 0x3c, !PT ;  /* 0x000000200e007812 */ /* 0x004fe200078e3cff */
[----:B------:R1:W-:Y:S04]  /*28030*/  STL [R1+0x514], R12 ;  /* 0x0005140c01007387 */ /* 0x0003e80000100800 */
[----:B------:R2:W-:Y:S02]  /*28040*/  LDGSTS.E [R124+0x17c00], desc[UR22][R126.64], P1 ;  /* 0x17c000007e7c7fae */ /* 0x0005e400089a1016 */
[----:B--2---:R-:W-:Y:S02]  /*28050*/  VIADD R124, R0, UR5 ;  /* 0x00000005007c7c36 */ /* 0x004fe40008000000 */
[----:B------:R-:W2:Y:S04]  /*28060*/  LDL.LU R0, [R1] ;  /* 0x0000000001007983 */ /* 0x000ea80000300800 */
[----:B------:R-:W3:Y:S04]  /*28070*/  LDL.LU R18, [R1+0x1c] ;  /* 0x00001c0001127983 */ /* 0x000ee80000300800 */
[----:B------:R-:W4:Y:S04]  /*28080*/  LDL.LU R13, [R1+0x20] ;  /* 0x00002000010d7983 */ /* 0x000f280000300800 */
[----:B------:R-:W2:Y:S04]  /*28090*/  LDL.LU R15, [R1+0x3c] ;  /* 0x00003c00010f7983 */ /* 0x000ea80000300800 */
[----:B-1----:R-:W2:Y:S04]  /*280a0*/  LDL.LU R12, [R1+0x40] ;  /* 0x00004000010c7983 */ /* 0x002ea80000300800 */
[----:B------:R-:W2:Y:S04]  /*280b0*/  LDL.LU R239, [R1+0x5c] ;  /* 0x00005c0001ef7983 */ /* 0x000ea80000300800 */
[----:B------:R-:W2:Y:S01]  /*280c0*/  LDL.LU R94, [R1+0x60] ;  /* 0x00006000015e7983 */ /* 0x000ea20000300800 */
[----:B------:R-:W-:-:S02]  /*280d0*/  IADD3 R81, P2, PT, R81, UR11, RZ ;  /* 0x0000000b51517c10 */ /* 0x000fc4000ff5e0ff */
[----:B------:R-:W-:Y:S02]  /*280e0*/  IADD3 R89, P3, PT, R89, UR11, RZ ;  /* 0x0000000b59597c10 */ /* 0x000fe4000ff7e0ff */
[----:B------:R-:W-:Y:S01]  /*280f0*/  IADD3.X R82, PT, PT, R82, UR15, RZ, P2, !PT ;  /* 0x0000000f52527c10 */ /* 0x000fe200097fe4ff */
[----:B------:R-:W-:Y:S01]  /*28100*/  IMAD.MOV.U32 R126, RZ, RZ, R81 ;  /* 0x000000ffff7e7224 */ /* 0x000fe200078e0051 */
[----:B------:R-:W-:-:S03]  /*28110*/  IADD3.X R90, PT, PT, R90, UR15, RZ, P3, !PT ;  /* 0x0000000f5a5a7c10 */ /* 0x000fc60009ffe4ff */
[----:B------:R-:W-:Y:S01]  /*28120*/  IMAD.MOV.U32 R127, RZ, RZ, R82 ;  /* 0x000000ffff7f7224 */ /* 0x000fe200078e0052 */
[----:B------:R-:W-:-:S04]  /*28130*/  IADD3 R11, P2, PT, R11, UR11, RZ ;  /* 0x0000000b0b0b7c10 */ /* 0x000fc8000ff5e0ff */
[----:B------:R1:W-:Y:S01]  /*28140*/  LDGSTS.E [R124+0x100], desc[UR22][R126.64], P1 ;  /* 0x001000007e7c7fae */ /* 0x0003e200089a1016 */
[----:B------:R-:W-:Y:S02]  /*28150*/  IADD3.X R9, PT, PT, R9, UR15, RZ, P2, !PT ;  /* 0x0000000f09097c10 */ /* 0x000fe400097fe4ff */
[----:B------:R-:W-:Y:S01]  /*28160*/  IADD3 R10, P3, PT, R10, UR11, RZ ;  /* 0x0000000b0a0a7c10 */ /* 0x000fe2000ff7e0ff */
[----:B-1----:R-:W-:Y:S02]  /*28170*/  IMAD.MOV.U32 R126, RZ, RZ, R89 ;  /* 0x000000ffff7e7224 */ /* 0x002fe400078e0059 */
[----:B------:R-:W-:Y:S01]  /*28180*/  IMAD.MOV.U32 R127, RZ, RZ, R90 ;  /* 0x000000ffff7f7224 */ /* 0x000fe200078e005a */
[----:B------:R-:W-:-:S04]  /*28190*/  IADD3.X R8, PT, PT, R8, UR15, RZ, P3, !PT ;  /* 0x0000000f08087c10 */ /* 0x000fc80009ffe4ff */
        /* <DEDUP_REMOVED lines=73> */
[----:B------:R-:W-:Y:S02]  /*28630*/  IADD3 R228, P3, PT, R228, UR11, RZ ;  /* 0x0000000be4e47c10 */ /* 0x000fe4000ff7e0ff */
[----:B-1----:R-:W-:Y:S01]  /*28640*/  MOV R126, R204 ;  /* 0x000000cc007e7202 */ /* 0x002fe20000000f00 */
        /* <DEDUP_REMOVED lines=17> */
[----:B------:R-:W-:Y:S02]  /*28760*/  IADD3.X R252, PT, PT, R252, UR15, RZ, P2, !PT ;  /* 0x0000000ffcfc7c10 */ /* 0x000fe400097fe4ff */
[----:B----4-:R-:W-:Y:S01]  /*28770*/  IADD3 R13, P3, PT, R13, UR11, RZ ;  /* 0x0000000b0d0d7c10 */ /* 0x010fe2000ff7e0ff */
[----:B-1----:R-:W-:Y:S02]  /*28780*/  IMAD.MOV.U32 R126, RZ, RZ, R236 ;  /* 0x000000ffff7e7224 */ /* 0x002fe400078e00ec */
[----:B------:R-:W-:-:S05]  /*28790*/  IMAD.MOV.U32 R127, RZ, RZ, R235 ;  /* 0x000000ffff7f7224 */ /* 0x000fca00078e00eb */
[----:B------:R1:W-:Y:S01]  /*287a0*/  LDGSTS.E [R124+0x5100], desc[UR22][R126.64], P1 ;  /* 0x051000007e7c7fae */ /* 0x0003e200089a1016 */
[----:B---3--:R-:W-:-:S03]  /*287b0*/  IADD3.X R18, PT, PT, R18, UR15, RZ, P3, !PT ;  /* 0x0000000f12127c10 */ /* 0x008fc60009ffe4ff */
[----:B------:R2:W-:Y:S01]  /*287c0*/  STL [R1], R0 ;  /* 0x0000000001007387 */ /* 0x0005e20000100800 */
[----:B-1----:R-:W-:Y:S02]  /*287d0*/  IMAD.MOV.U32 R126, RZ, RZ, R244 ;  /* 0x000000ffff7e7224 */ /* 0x002fe400078e00f4 */
[----:B------:R-:W-:Y:S01]  /*287e0*/  IMAD.MOV.U32 R127, RZ, RZ, R243 ;  /* 0x000000ffff7f7224 */ /* 0x000fe200078e00f3 */
[----:B------:R1:W-:Y:S04]  /*287f0*/  STL [R1+0x20], R13 ;  /* 0x0000200d01007387 */ /* 0x0003e80000100800 */
[----:B------:R3:W-:Y:S01]  /*28800*/  LDGSTS.E [R124+0x5500], desc[UR22][R126.64], P1 ;  /* 0x055000007e7c7fae */ /* 0x0007e200089a1016 */
[----:B------:R-:W-:Y:S02]  /*28810*/  IADD3 R12, P2, PT, R12, UR11, RZ ;  /* 0x0000000b0c0c7c10 */ /* 0x000fe4000ff5e0ff */
[----:B------:R-:W-:-:S02]  /*28820*/  IADD3 R94, P3, PT, R94, UR11, RZ ;  /* 0x0000000b5e5e7c10 */ /* 0x000fc4000ff7e0ff */
[----:B------:R-:W-:Y:S01]  /*28830*/  IADD3.X R15, PT, PT, R15, UR15, RZ, P2, !PT ;  /* 0x0000000f0f0f7c10 */ /* 0x000fe200097fe4ff */
[----:B---3--:R-:W-:Y:S02]  /*28840*/  IMAD.MOV.U32 R126, RZ, RZ, R0 ;  /* 0x000000ffff7e7224 */ /* 0x008fe400078e0000 */
[----:B------:R-:W-:Y:S01]  /*28850*/  IMAD.MOV.U32 R127, RZ, RZ, R252 ;  /* 0x000000ffff7f7224 */ /* 0x000fe200078e00fc */
[----:B--2---:R-:W2:Y:S04]  /*28860*/  LDL.LU R0, [R1+0x80] ;  /* 0x0000800001007983 */ /* 0x004ea80000300800 */
[----:B------:R3:W-:Y:S04]  /*28870*/  STL [R1+0x1c], R18 ;  /* 0x00001c1201007387 */ /* 0x0007e80000100800 */
[----:B------:R4:W-:Y:S04]  /*28880*/  LDGSTS.E [R124+0x5900], desc[UR22][R126.64], P1 ;  /* 0x059000007e7c7fae */ /* 0x0009e800089a1016 */
[----:B------:R-:W2:Y:S01]  /*28890*/  LDL.LU R16, [R1+0xa0] ;  /* 0x0000a00001107983 */ /* 0x000ea20000300800 */
[----:B------:R-:W-:Y:S01]  /*288a0*/  IADD3.X R239, PT, PT, R239, UR15, RZ, P3, !PT ;  /* 0x0000000fefef7c10 */ /* 0x000fe20009ffe4ff */
[----:B----4-:R-:W-:-:S02]  /*288b0*/  IMAD.MOV.U32 R126, RZ, RZ, R13 ;  /* 0x000000ffff7e7224 */ /* 0x010fc400078e000d */
[----:B------:R-:W-:Y:S01]  /*288c0*/  IMAD.MOV.U32 R127, RZ, RZ, R18 ;  /* 0x000000ffff7f7224 */ /* 0x000fe200078e0012 */
[----:B-1----:R-:W4:Y:S04]  /*288d0*/  LDL.LU R13, [R1+0x7c] ;  /* 0x00007c00010d7983 */ /* 0x002f280000300800 */
[----:B---3--:R-:W3:Y:S04]  /*288e0*/  LDL.LU R18, [R1+0x9c] ;  /* 0x00009c0001127983 */ /* 0x008ee80000300800 */
[----:B------:R1:W-:Y:S04]  /*288f0*/  LDGSTS.E [R124+0x5d00], desc[UR22][R126.64], P1 ;  /* 0x05d000007e7c7fae */ /* 0x0003e800089a1016 */
[----:B------:R1:W-:Y:S04]  /*28900*/  STL [R1+0x40], R12 ;  /* 0x0000400c01007387 */ /* 0x0003e80000100800 */
[----:B------:R1:W-:Y:S02]  /*28910*/  STL [R1+0x3c], R15 ;  /* 0x00003c0f01007387 */ /* 0x0003e40000100800 */
[----:B-1----:R-:W-:-:S02]  /*28920*/  IMAD.MOV.U32 R126, RZ, RZ, R12 ;  /* 0x000000ffff7e7224 */ /* 0x002fc400078e000c */
[----:B------:R-:W-:Y:S01]  /*28930*/  IMAD.MOV.U32 R127, RZ, RZ, R15 ;  /* 0x000000ffff7f7224 */ /* 0x000fe200078e000f */
[----:B------:R1:W-:Y:S04]  /*28940*/  STL [R1+0x60], R94 ;  /* 0x0000605e01007387 */ /* 0x0003e80000100800 */
[----:B------:R-:W3:Y:S04]  /*28950*/  LDL.LU R12, [R1+0xc0] ;  /* 0x0000c000010c7983 */ /* 0x000ee80000300800 */
[----:B------:R1:W-:Y:S04]  /*28960*/  STL [R1+0x5c], R239 ;  /* 0x00005cef01007387 */ /* 0x0003e80000100800 */
[----:B------:R1:W-:Y:S04]  /*28970*/  LDGSTS.E [R124+0x6100], desc[UR22][R126.64], P1 ;  /* 0x061000007e7c7fae */ /* 0x0003e800089a1016 */
[----:B------:R-:W3:Y:S01]  /*28980*/  LDL.LU R15, [R1+0xe0] ;  /* 0x0000e000010f7983 */ /* 0x000ee20000300800 */
[----:B-1----:R-:W-:-:S03]  /*28990*/  IMAD.MOV.U32 R126, RZ, RZ, R94 ;  /* 0x000000ffff7e7224 */ /* 0x002fc600078e005e */
[----:B------:R-:W3:Y:S01]  /*289a0*/  LDL.LU R94, [R1+0xbc] ;  /* 0x0000bc00015e7983 */ /* 0x000ee20000300800 */
[----:B------:R-:W-:-:S03]  /*289b0*/  IMAD.MOV.U32 R127, RZ, RZ, R239 ;  /* 0x000000ffff7f7224 */ /* 0x000fc600078e00ef */
[----:B------:R-:W3:Y:S04]  /*289c0*/  LDL.LU R239, [R1+0xdc] ;  /* 0x0000dc0001ef7983 */ /* 0x000ee80000300800 */
[----:B------:R1:W-:Y:S01]  /*289d0*/  LDGSTS.E [R124+0x6500], desc[UR22][R126.64], P1 ;  /* 0x065000007e7c7fae */ /* 0x0003e200089a1016 */
[----:B--2---:R-:W-:-:S05]  /*289e0*/  IADD3 R0, P2, PT, R0, UR11, RZ ;  /* 0x0000000b00007c10 */ /* 0x004fca000ff5e0ff */
[----:B------:R2:W-:Y:S01]  /*289f0*/  STL [R1+0x80], R0 ;  /* 0x0000800001007387 */ /* 0x0005e20000100800 */
[----:B-1----:R-:W-:Y:S01]  /*28a00*/  IMAD.MOV.U32 R126, RZ, RZ, R0 ;  /* 0x000000ffff7e7224 */ /* 0x002fe200078e0000 */
[----:B------:R-:W-:Y:S02]  /*28a10*/  IADD3 R16, P3, PT, R16, UR11, RZ ;  /* 0x0000000b10107c10 */ /* 0x000fe4000ff7e0ff */
[----:B----4-:R-:W-:Y:S02]  /*28a20*/  IADD3.X R13, PT, PT, R13, UR15, RZ, P2, !PT ;  /* 0x0000000f0d0d7c10 */ /* 0x010fe400097fe4ff */
[----:B---3--:R-:W-:-:S03]  /*28a30*/  IADD3.X R18, PT, PT, R18, UR15, RZ, P3, !PT ;  /* 0x0000000f12127c10 */ /* 0x008fc60009ffe4ff */
[----:B------:R-:W-:Y:S01]  /*28a40*/  IMAD.MOV.U32 R127, RZ, RZ, R13 ;  /* 0x000000ffff7f7224 */ /* 0x000fe200078e000d */
[----:B------:R1:W-:Y:S04]  /*28a50*/  STL [R1+0x7c], R13 ;  /* 0x00007c0d01007387 */ /* 0x0003e80000100800 */
[----:B------:R3:W-:Y:S04]  /*28a60*/  STL [R1+0xa0], R16 ;  /* 0x0000a01001007387 */ /* 0x0007e80000100800 */
[----:B--2---:R-:W2:Y:S04]  /*28a70*/  LDL.LU R0, [R1+0x100] ;  /* 0x0001000001007983 */ /* 0x004ea80000300800 */
[----:B------:R4:W-:Y:S04]  /*28a80*/  STL [R1+0x9c], R18 ;  /* 0x00009c1201007387 */ /* 0x0009e80000100800 */
[----:B------:R4:W-:Y:S04]  /*28a90*/  LDGSTS.E [R124+0x6900], desc[UR22][R126.64], P1 ;  /* 0x069000007e7c7fae */ /* 0x0009e800089a1016 */
[----:B-1----:R-:W2:Y:S01]  /*28aa0*/  LDL.LU R13, [R1+0x120] ;  /* 0x00012000010d7983 */ /* 0x002ea20000300800 */
[----:B------:R-:W-:Y:S01]  /*28ab0*/  IADD3 R12, P2, PT, R12, UR11, RZ ;  /* 0x0000000b0c0c7c10 */ /* 0x000fe2000ff5e0ff */
[----:B----4-:R-:W-:Y:S01]  /*28ac0*/  IMAD.MOV.U32 R126, RZ, RZ, R16 ;  /* 0x000000ffff7e7224 */ /* 0x010fe200078e0010 */
[----:B------:R-:W-:Y:S01]  /*28ad0*/  MOV R127, R18 ;  /* 0x00000012007f7202 */ /* 0x000fe20000000f00 */
[----:B---3--:R-:W3:Y:S01]  /*28ae0*/  LDL.LU R16, [R1+0xfc] ;  /* 0x0000fc0001107983 */ /* 0x008ee20000300800 */
        /* <DEDUP_REMOVED lines=19> */
[----:B--2---:R-:W-:-:S05]  /*28c20*/  IADD3 R0, P2, PT, R0, UR11, RZ ;  /* 0x0000000b00007c10 */ /* 0x004fca000ff5e0ff */
[----:B------:R2:W-:Y:S01]  /*28c30*/  STL [R1+0x100], R0 ;  /* 0x0001000001007387 */ /* 0x0005e20000100800 */
[----:B-1----:R-:W-:Y:S01]  /*28c40*/  IMAD.MOV.U32 R126, RZ, RZ, R0 ;  /* 0x000000ffff7e7224 */ /* 0x002fe200078e0000 */
[----:B------:R-:W-:Y:S02]  /*28c50*/  IADD3 R13, P3, PT, R13, UR11, RZ ;  /* 0x0000000b0d0d7c10 */ /* 0x000fe4000ff7e0ff */
[----:B---3--:R-:W-:Y:S02]  /*28c60*/  IADD3.X R16, PT, PT, R16, UR15, RZ, P2, !PT ;  /* 0x0000000f10107c10 */ /* 0x008fe400097fe4ff */
[----:B----4-:R-:W-:-:S03]  /*28c70*/  IADD3.X R18, PT, PT, R18, UR15, RZ, P3, !PT ;  /* 0x0000000f12127c10 */ /* 0x010fc60009ffe4ff */
        /* <DEDUP_REMOVED lines=8> */
[----:B---3--:R-:W-:-:S02]  /*28d00*/  IMAD.MOV.U32 R126, RZ, RZ, R13 ;  /* 0x000000ffff7e7224 */ /* 0x008fc400078e000d */
[----:B------:R-:W-:Y:S01]  /*28d10*/  IMAD.MOV.U32 R127, RZ, RZ, R18 ;  /* 0x000000ffff7f7224 */ /* 0x000fe200078e0012 */
[----:B------:R-:W3:Y:S01]  /*28d20*/  LDL.LU R13, [R1+0x17c] ;  /* 0x00017c00010d7983 */ /* 0x000ee20000300800 */
        /* <DEDUP_REMOVED lines=68> */
[----:B------:R-:W-:-:S02]  /*29170*/  IADD3 R12, P2, PT, R12, UR11, RZ ;  /* 0x0000000b0c0c7c10 */ /* 0x000fc4000ff5e0ff */
[----:B---3--:R-:W-:Y:S01]  /*29180*/  MOV R126, R13 ;  /* 0x0000000d007e7202 */ /* 0x008fe20000000f00 */
        /* <DEDUP_REMOVED lines=58> */
[----:B-1----:R-:W-:Y:S01]  /*29530*/  IMAD.MOV.U32 R126, RZ, RZ, R0 ;  /* 0x000000ffff7e7224 */ /* 0x002fe200078e0000 */
[----:B------:R-:W-:Y:S01]  /*29540*/  STL [R1+0x300], R0 ;  /* 0x0003000001007387 */ /* 0x000fe20000100800 */
[----:B------:R-:W-:Y:S02]  /*29550*/  IADD3 R13, P3, PT, R13, UR11, RZ ;  /* 0x0000000b0d0d7c10 */ /* 0x000fe4000ff7e0ff */
[----:B---3--:R-:W-:Y:S02]  /*29560*/  IADD3.X R16, PT, PT, R16, UR15, RZ, P2, !PT ;  /* 0x0000000f10107c10 */ /* 0x008fe400097fe4ff */
[----:B----4-:R-:W-:-:S03]  /*29570*/  IADD3.X R18, PT, PT, R18, UR15, RZ, P3, !PT ;  /* 0x0000000f12127c10 */ /* 0x010fc60009ffe4ff */
[----:B------:R-:W-:Y:S01]  /*29580*/  IMAD.MOV.U32 R127, RZ, RZ, R16 ;  /* 0x000000ffff7f7224 */ /* 0x000fe200078e0010 */
[----:B------:R1:W-:Y:S04]  /*29590*/  STL [R1+0x2fc], R16 ;  /* 0x0002fc1001007387 */ /* 0x0003e80000100800 */
[----:B------:R-:W-:Y:S04]  /*295a0*/  STL [R1+0x320], R13 ;  /* 0x0003200d01007387 */ /* 0x000fe80000100800 */
[----:B------:R2:W-:Y:S04]  /*295b0*/  LDGSTS.E [R124+0x13900], desc[UR22][R126.64], P1 ;  /* 0x139000007e7c7fae */ /* 0x0005e800089a1016 */
[----:B-1----:R-:W3:Y:S04]  /*295c0*/  LDL.LU R16, [R1+0x380] ;  /* 0x0003800001107983 */ /* 0x002ee80000300800 */
[----:B------:R1:W-:Y:S01]  /*295d0*/  STL [R1+0x31c], R18 ;  /* 0x00031c1201007387 */ /* 0x0003e20000100800 */
[----:B------:R-:W-:Y:S01]  /*295e0*/  IADD3 R94, P2, PT, R94, UR11, RZ ;  /* 0x0000000b5e5e7c10 */ /* 0x000fe2000ff5e0ff */
[----:B--2---:R-:W-:-:S02]  /*295f0*/  IMAD.MOV.U32 R126, RZ, RZ, R13 ;  /* 0x000000ffff7e7224 */ /* 0x004fc400078e000d */
[----:B------:R-:W2:Y:S01]  /*29600*/  LDL.LU R0, [R1+0x3a0] ;  /* 0x0003a00001007983 */ /* 0x000ea20000300800 */
[----:B------:R-:W-:-:S03]  /*29610*/  IMAD.MOV.U32 R127, RZ, RZ, R18 ;  /* 0x000000ffff7f7224 */ /* 0x000fc600078e0012 */
[----:B-1----:R-:W4:Y:S04]  /*29620*/  LDL.LU R18, [R1+0x37c] ;  /* 0x00037c0001127983 */ /* 0x002f280000300800 */
[----:B------:R1:W-:Y:S01]  /*29630*/  LDGSTS.E [R124+0x13d00], desc[UR22][R126.64], P1 ;  /* 0x13d000007e7c7fae */ /* 0x0003e200089a1016 */
[----:B------:R-:W-:-:S03]  /*29640*/  IADD3 R12, P3, PT, R12, UR11, RZ ;  /* 0x0000000b0c0c7c10 */ /* 0x000fc6000ff7e0ff */
[----:B------:R-:W4:Y:S01]  /*29650*/  LDL.LU R13, [R1+0x39c] ;  /* 0x00039c00010d7983 */ /* 0x000f220000300800 */
[----:B------:R-:W-:Y:S01]  /*29660*/  IADD3.X R239, PT, PT, R239, UR15, RZ, P2, !PT ;  /* 0x0000000fefef7c10 */ /* 0x000fe200097fe4ff */
[----:B-1----:R-:W-:Y:S02]  /*29670*/  IMAD.MOV.U32 R126, RZ, RZ, R94 ;  /* 0x000000ffff7e7224 */ /* 0x002fe400078e005e */
[----:B------:R-:W-:Y:S01]  /*29680*/  STL [R1+0x340], R94 ;  /* 0x0003405e01007387 */ /* 0x000fe20000100800 */
[----:B------:R-:W-:Y:S01]  /*29690*/  IADD3.X R15, PT, PT, R15, UR15, RZ, P3, !PT ;  /* 0x0000000f0f0f7c10 */ /* 0x000fe20009ffe4ff */
[----:B------:R-:W-:Y:S02]  /*296a0*/  IMAD.MOV.U32 R127, RZ, RZ, R239 ;  /* 0x000000ffff7f7224 */ /* 0x000fe400078e00ef */
[----:B------:R-:W-:Y:S04]  /*296b0*/  STL [R1+0x33c], R239 ;  /* 0x00033cef01007387 */ /* 0x000fe80000100800 */
[----:B------:R-:W-:Y:S04]  /*296c0*/  STL [R1+0x360], R12 ;  /* 0x0003600c01007387 */ /* 0x000fe80000100800 */
[----:B------:R1:W-:Y:S04]  /*296d0*/  LDGSTS.E [R124+0x14100], desc[UR22][R126.64], P1 ;  /* 0x141000007e7c7fae */ /* 0x0003e800089a1016 */
[----:B------:R1:W-:Y:S02]  /*296e0*/  STL [R1+0x35c], R15 ;  /* 0x00035c0f01007387 */ /* 0x0003e40000100800 */
[----:B-1----:R-:W-:-:S02]  /*296f0*/  IMAD.MOV.U32 R127, RZ, RZ, R15 ;  /* 0x000000ffff7f7224 */ /* 0x002fc400078e000f */
[----:B------:R-:W-:Y:S01]  /*29700*/  IMAD.MOV.U32 R126, RZ, RZ, R12 ;  /* 0x000000ffff7e7224 */ /* 0x000fe200078e000c */
[----:B------:R-:W4:Y:S04]  /*29710*/  LDL.LU R15, [R1+0x3bc] ;  /* 0x0003bc00010f7983 */ /* 0x000f280000300800 */
[----:B------:R-:W4:Y:S04]  /*29720*/  LDL.LU R12, [R1+0x3c0] ;  /* 0x0003c000010c7983 */ /* 0x000f280000300800 */
[----:B------:R-:W4:Y:S04]  /*29730*/  LDL.LU R248, [R1+0x3dc] ;  /* 0x0003dc0001f87983 */ /* 0x000f280000300800 */
[----:B------:R-:W4:Y:S04]  /*29740*/  LDL.LU R246, [R1+0x3e0] ;  /* 0x0003e00001f67983 */ /* 0x000f280000300800 */
[----:B------:R1:W-:Y:S01]  /*29750*/  LDGSTS.E [R124+0x14500], desc[UR22][R126.64], P1 ;  /* 0x145000007e7c7fae */ /* 0x0003e200089a1016 */
[----:B---3--:R-:W-:-:S05]  /*29760*/  IADD3 R16, P2, PT, R16, UR11, RZ ;  /* 0x0000000b10107c10 */ /* 0x008fca000ff5e0ff */
[----:B------:R3:W-:Y:S01]  /*29770*/  STL [R1+0x380], R16 ;  /* 0x0003801001007387 */ /* 0x0007e20000100800 */
[----:B--2---:R-:W-:Y:S02]  /*29780*/  IADD3 R0, P3, PT, R0, UR11, RZ ;  /* 0x0000000b00007c10 */ /* 0x004fe4000ff7e0ff */
[----:B----4-:R-:W-:Y:S01]  /*29790*/  IADD3.X R18, PT, PT, R18, UR15, RZ, P2, !PT ;  /* 0x0000000f12127c10 */ /* 0x010fe200097fe4ff */
[----:B-1----:R-:W-:-:S04]  /*297a0*/  IMAD.MOV.U32 R126, RZ, RZ, R16 ;  /* 0x000000ffff7e7224 */ /* 0x002fc800078e0010 */
[----:B------:R1:W-:Y:S01]  /*297b0*/  STL [R1+0x37c], R18 ;  /* 0x00037c1201007387 */ /* 0x0003e20000100800 */
[----:B------:R-:W-:-:S03]  /*297c0*/  IADD3.X R13, PT, PT, R13, UR15, RZ, P3, !PT ;  /* 0x0000000f0d0d7c10 */ /* 0x000fc60009ffe4ff */
[----:B------:R-:W-:Y:S01]  /*297d0*/  STL [R1+0x3a0], R0 ;  /* 0x0003a00001007387 */ /* 0x000fe20000100800 */
[----:B------:R-:W-:-:S03]  /*297e0*/  MOV R127, R18 ;  /* 0x00000012007f7202 */ /* 0x000fc60000000f00 */
[----:B------:R-:W2:Y:S04]  /*297f0*/  LDL.LU R94, [R1+0x400] ;  /* 0x00040000015e7983 */ /* 0x000ea80000300800 */
[----:B------:R4:W-:Y:S04]  /*29800*/  STL [R1+0x39c], R13 ;  /* 0x00039c0d01007387 */ /* 0x0009e80000100800 */
[----:B---3--:R-:W3:Y:S04]  /*29810*/  LDL.LU R16, [R1+0x420] ;  /* 0x0004200001107983 */ /* 0x008ee80000300800 */
[----:B------:R-:W3:Y:S04]  /*29820*/  LDL.LU R239, [R1+0x3fc] ;  /* 0x0003fc0001ef7983 */ /* 0x000ee80000300800 */
[----:B------:R4:W-:Y:S04]  /*29830*/  LDGSTS.E [R124+0x14900], desc[UR22][R126.64], P1 ;  /* 0x149000007e7c7fae */ /* 0x0009e800089a1016 */
[----:B-1----:R-:W3:Y:S01]  /*29840*/  LDL.LU R18, [R1+0x41c] ;  /* 0x00041c0001127983 */ /* 0x002ee20000300800 */
[----:B----4-:R-:W-:-:S02]  /*29850*/  IMAD.MOV.U32 R126, RZ, RZ, R0 ;  /* 0x000000ffff7e7224 */ /* 0x010fc400078e0000 */
[----:B------:R-:W-:Y:S02]  /*29860*/  IMAD.MOV.U32 R127, RZ, RZ, R13 ;  /* 0x000000ffff7f7224 */ /* 0x000fe400078e000d */
[----:B------:R-:W4:Y:S01]  /*29870*/  LDL.LU R13, [R1+0x440] ;  /* 0x00044000010d7983 */ /* 0x000f220000300800 */
[----:B------:R-:W-:-:S03]  /*29880*/  IADD3 R12, P2, PT, R12, UR11, RZ ;  /* 0x0000000b0c0c7c10 */ /* 0x000fc6000ff5e0ff */
[----:B------:R-:W4:Y:S01]  /*29890*/  LDL.LU R0, [R1+0x460] ;  /* 0x0004600001007983 */ /* 0x000f220000300800 */
[----:B------:R-:W-:-:S03]  /*298a0*/  IADD3.X R15, PT, PT, R15, UR15, RZ, P2, !PT ;  /* 0x0000000f0f0f7c10 */ /* 0x000fc600097fe4ff */
[----:B------:R-:W-:Y:S01]  /*298b0*/  STL [R1+0x3c0], R12 ;  /* 0x0003c00c01007387 */ /* 0x000fe20000100800 */
[----:B------:R-:W-:-:S03]  /*298c0*/  IADD3 R246, P3, PT, R246, UR11, RZ ;  /* 0x0000000bf6f67c10 */ /* 0x000fc6000ff7e0ff */
[----:B------:R1:W-:Y:S01]  /*298d0*/  LDGSTS.E [R124+0x14d00], desc[UR22][R126.64], P1 ;  /* 0x14d000007e7c7fae */ /* 0x0003e200089a1016 */
[----:B------:R-:W-:-:S03]  /*298e0*/  IADD3.X R248, PT, PT, R248, UR15, RZ, P3, !PT ;  /* 0x0000000ff8f87c10 */ /* 0x000fc60009ffe4ff */
[----:B------:R1:W-:Y:S04]  /*298f0*/  STL [R1+0x3bc], R15 ;  /* 0x0003bc0f01007387 */ /* 0x0003e80000100800 */
[----:B------:R-:W-:Y:S01]  /*29900*/  STL [R1+0x3e0], R246 ;  /* 0x0003e0f601007387 */ /* 0x000fe20000100800 */
[----:B-1----:R-:W-:-:S03]  /*29910*/  IMAD.MOV.U32 R127, RZ, RZ, R15 ;  /* 0x000000ffff7f7224 */ /* 0x002fc600078e000f */
[----:B------:R-:W4:Y:S01]  /*29920*/  LDL.LU R15, [R1+0x43c] ;  /* 0x00043c00010f7983 */ /* 0x000f220000300800 */
[----:B------:R-:W-:-:S03]  /*29930*/  IMAD.MOV.U32 R126, RZ, RZ, R12 ;  /* 0x000000ffff7e7224 */ /* 0x000fc600078e000c */
[----:B------:R1:W-:Y:S04]  /*29940*/  STL [R1+0x3dc], R248 ;  /* 0x0003dcf801007387 */ /* 0x0003e80000100800 */
[----:B------:R-:W4:Y:S04]  /*29950*/  LDL.LU R12, [R1+0x45c] ;  /* 0x00045c00010c7983 */ /* 0x000f280000300800 */
[----:B------:R1:W-:Y:S02]  /*29960*/  LDGSTS.E [R124+0x15100], desc[UR22][R126.64], P1 ;  /* 0x151000007e7c7fae */ /* 0x0003e400089a1016 */
[----:B-1----:R-:W-:-:S02]  /*29970*/  IMAD.MOV.U32 R126, RZ, RZ, R246 ;  /* 0x000000ffff7e7224 */ /* 0x002fc400078e00f6 */
[----:B------:R-:W-:-:S05]  /*29980*/  IMAD.MOV.U32 R127, RZ, RZ, R248 ;  /* 0x000000ffff7f7224 */ /* 0x000fca00078e00f8 */
[----:B------:R1:W-:Y:S01]  /*29990*/  LDGSTS.E [R124+0x15500], desc[UR22][R126.64], P1 ;  /* 0x155000007e7c7fae */ /* 0x0003e200089a1016 */
[----:B--2---:R-:W-:-:S05]  /*299a0*/  IADD3 R94, P2, PT, R94, UR11, RZ ;  /* 0x0000000b5e5e7c10 */ /* 0x004fca000ff5e0ff */
[----:B-1----:R-:W-:Y:S01]  /*299b0*/  IMAD.MOV.U32 R126, RZ, RZ, R94 ;  /* 0x000000ffff7e7224 */ /* 0x002fe200078e005e */
[----:B---3--:R-:W-:Y:S02]  /*299c0*/  IADD3 R16, P3, PT, R16, UR11, RZ ;  /* 0x0000000b10107c10 */ /* 0x008fe4000ff7e0ff */
[----:B------:R-:W-:-:S05]  /*299d0*/  IADD3.X R239, PT, PT, R239, UR15, RZ, P2, !PT ;  /* 0x0000000fefef7c10 */ /* 0x000fca00097fe4ff */
[----:B------:R-:W-:Y:S01]  /*299e0*/  IMAD.MOV.U32 R127, RZ, RZ, R239 ;  /* 0x000000ffff7f7224 */ /* 0x000fe200078e00ef */
[----:B------:R-:W-:Y:S01]  /*299f0*/  IADD3.X R18, PT, PT, R18, UR15, RZ, P3, !PT ;  /* 0x0000000f12127c10 */ /* 0x000fe20009ffe4ff */
[----:B------:R1:W-:Y:S04]  /*29a00*/  STL [R1+0x400], R94 ;  /* 0x0004005e01007387 */ /* 0x0003e80000100800 */
[----:B------:R2:W-:Y:S01]  /*29a10*/  LDGSTS.E [R124+0x15900], desc[UR22][R126.64], P1 ;  /* 0x159000007e7c7fae */ /* 0x0005e200089a1016 */
[----:B----4-:R-:W-:-:S03]  /*29a20*/  IADD3 R13, P2, PT, R13, UR11, RZ ;  /* 0x0000000b0d0d7c10 */ /* 0x010fc6000ff5e0ff */
[----:B------:R-:W-:Y:S01]  /*29a30*/  STL [R1+0x3fc], R239 ;  /* 0x0003fcef01007387 */ /* 0x000fe20000100800 */
[----:B--2---:R-:W-:Y:S01]  /*29a40*/  IMAD.MOV.U32 R126, RZ, RZ, R16 ;  /* 0x000000ffff7e7224 */ /* 0x004fe200078e0010 */
[----:B------:R-:W-:Y:S01]  /*29a50*/  IADD3 R0, P3, PT, R0, UR11, RZ ;  /* 0x0000000b00007c10 */ /* 0x000fe2000ff7e0ff */
[----:B------:R-:W-:Y:S01]  /*29a60*/  IMAD.MOV.U32 R127, RZ, RZ, R18 ;  /* 0x000000ffff7f7224 */ /* 0x000fe200078e0012 */
[----:B------:R2:W-:Y:S04]  /*29a70*/  STL [R1+0x420], R16 ;  /* 0x0004201001007387 */ /* 0x0005e80000100800 */
[----:B------:R3:W-:Y:S04]  /*29a80*/  STL [R1+0x41c], R18 ;  /* 0x00041c1201007387 */ /* 0x0007e80000100800 */
[----:B------:R-:W4:Y:S04]  /*29a90*/  LDL.LU R248, [R1+0x49c] ;  /* 0x00049c0001f87983 */ /* 0x000f280000300800 */
[----:B------:R-:W4:Y:S04]  /*29aa0*/  LDL.LU R246, [R1+0x4a0] ;  /* 0x0004a00001f67983 */ /* 0x000f280000300800 */
[----:B------:R1:W-:Y:S01]  /*29ab0*/  LDGSTS.E [R124+0x15d00], desc[UR22][R126.64], P1 ;  /* 0x15d000007e7c7fae */ /* 0x0003e200089a1016 */
[----:B------:R-:W-:-:S03]  /*29ac0*/  IADD3.X R15, PT, PT, R15, UR15, RZ, P2, !PT ;  /* 0x0000000f0f0f7c10 */ /* 0x000fc600097fe4ff */
[----:B------:R-:W-:Y:S04]  /*29ad0*/  STL [R1+0x440], R13 ;  /* 0x0004400d01007387 */ /* 0x000fe80000100800 */
[----:B------:R2:W-:Y:S01]  /*29ae0*/  STL [R1+0x43c], R15 ;  /* 0x00043c0f01007387 */ /* 0x0005e20000100800 */
[----:B------:R-:W-:Y:S01]  /*29af0*/  IADD3.X R12, PT, PT, R12, UR15, RZ, P3, !PT ;  /* 0x0000000f0c0c7c10 */ /* 0x000fe20009ffe4ff */
[----:B-1----:R-:W-:Y:S02]  /*29b00*/  IMAD.MOV.U32 R126, RZ, RZ, R13 ;  /* 0x000000ffff7e7224 */ /* 0x002fe400078e000d */
[----:B------:R-:W-:Y:S01]  /*29b10*/  IMAD.MOV.U32 R127, RZ, RZ, R15 ;  /* 0x000000ffff7f7224 */ /* 0x000fe200078e000f */
[----:B------:R-:W-:Y:S04]  /*29b20*/  STL [R1+0x460], R0 ;  /* 0x0004600001007387 */ /* 0x000fe80000100800 */
[----:B------:R-:W4:Y:S04]  /*29b30*/  LDL.LU R94, [R1+0x4c0] ;  /* 0x0004c000015e7983 */ /* 0x000f280000300800 */
[----:B------:R1:W-:Y:S04]  /*29b40*/  STL [R1+0x45c], R12 ;  /* 0x00045c0c01007387 */ /* 0x0003e80000100800 */
[----:B--2---:R-:W2:Y:S04]  /*29b50*/  LDL.LU R16, [R1+0x4e0] ;  /* 0x0004e00001107983 */ /* 0x004ea80000300800 */
[----:B------:R1:W-:Y:S04]  /*29b60*/  LDGSTS.E [R124+0x16100], desc[UR22][R126.64], P1 ;  /* 0x161000007e7c7fae */ /* 0x0003e800089a1016 */
[----:B------:R-:W2:Y:S04]  /*29b70*/  LDL.LU R239, [R1+0x4bc] ;  /* 0x0004bc0001ef7983 */ /* 0x000ea80000300800 */
[----:B---3--:R-:W3:Y:S01]  /*29b80*/  LDL.LU R18, [R1+0x4dc] ;  /* 0x0004dc0001127983 */ /* 0x008ee20000300800 */
[----:B-1----:R-:W-:-:S03]  /*29b90*/  IMAD.MOV.U32 R126, RZ, RZ, R0 ;  /* 0x000000ffff7e7224 */ /* 0x002fc600078e0000 */
[----:B------:R-:W3:Y:S01]  /*29ba0*/  LDL.LU R15, [R1+0x4fc] ;  /* 0x0004fc00010f7983 */ /* 0x000ee20000300800 */
[----:B------:R-:W-:-:S03]  /*29bb0*/  IMAD.MOV.U32 R127, RZ, RZ, R12 ;  /* 0x000000ffff7f7224 */ /* 0x000fc600078e000c */
[----:B------:R-:W3:Y:S04]  /*29bc0*/  LDL.LU R13, [R1+0x500] ;  /* 0x00050000010d7983 */ /* 0x000ee80000300800 */
[----:B------:R-:W3:Y:S04]  /*29bd0*/  LDL.LU R12, [R1+0x51c] ;  /* 0x00051c00010c7983 */ /* 0x000ee80000300800 */
[----:B------:R-:W3:Y:S04]  /*29be0*/  LDL.LU R0, [R1+0x520] ;  /* 0x0005200001007983 */ /* 0x000ee80000300800 */
[----:B------:R1:W-:Y:S04]  /*29bf0*/  LDGSTS.E [R124+0x16500], desc[UR22][R126.64], P1 ;  /* 0x165000007e7c7fae */ /* 0x0003e800089a1016 */
[----:B------:R-:W3:Y:S04]  /*29c00*/  LDL.LU R126, [R1+0x47c] ;  /* 0x00047c00017e7983 */ /* 0x000ee80000300800 */
[----:B------:R-:W1:Y:S01]  /*29c10*/  LDL.LU R127, [R1+0x480] ;  /* 0x00048000017f7983 */ /* 0x000e620000300800 */
[----:B----4-:R-:W-:-:S04]  /*29c20*/  IADD3 R246, P3, PT, R246, UR11, RZ ;  /* 0x0000000bf6f67c10 */ /* 0x010fc8000ff7e0ff */
[----:B------:R-:W-:Y:S02]  /*29c30*/  IADD3.X R248, PT, PT, R248, UR15, RZ, P3, !PT ;  /* 0x0000000ff8f87c10 */ /* 0x000fe40009ffe4ff */
[----:B--2---:R-:W-:-:S04]  /*29c40*/  IADD3 R16, P3, PT, R16, UR11, RZ ;  /* 0x0000000b10107c10 */ /* 0x004fc8000ff7e0ff */
[----:B---3--:R-:W-:Y:S02]  /*29c50*/  IADD3.X R18, PT, PT, R18, UR15, RZ, P3, !PT ;  /* 0x0000000f12127c10 */ /* 0x008fe40009ffe4ff */
        /* <DEDUP_REMOVED lines=35> */
[----:B-1----:R-:W-:Y:S01]  /*29e90*/  MOV R126, R0 ;  /* 0x00000000007e7202 */ /* 0x002fe20000000f00 */
[----:B------:R-:W-:Y:S01]  /*29ea0*/  IMAD.MOV.U32 R127, RZ, RZ, R12 ;  /* 0x000000ffff7f7224 */ /* 0x000fe200078e000c */
[----:B--2---:R-:W-:Y:S01]  /*29eb0*/  LOP3.LUT R0, R14, 0x40, RZ, 0x3c, !PT ;  /* 0x000000400e007812 */ /* 0x004fe200078e3cff */
[----:B------:R1:W-:Y:S04]  /*29ec0*/  STL [R1+0x51c], R12 ;  /* 0x00051c0c01007387 */ /* 0x0003e80000100800 */
[----:B------:R2:W-:Y:S04]  /*29ed0*/  LDGSTS.E [R124+0x17d00], desc[UR22][R126.64], P1 ;  /* 0x17d000007e7c7fae */ /* 0x0005e800089a1016 */
[----:B------:R-:W3:Y:S01]  /*29ee0*/  LDL.LU R16, [R1+0x4] ;  /* 0x0000040001107983 */ /* 0x000ee20000300800 */
[----:B--2---:R-:W-:-:S03]  /*29ef0*/  VIADD R124, R0, UR5 ;  /* 0x00000005007c7c36 */ /* 0x004fc60008000000 */
[----:B------:R-:W2:Y:S04]  /*29f00*/  LDL.LU R0, [R1+0x8] ;  /* 0x0000080001007983 */ /* 0x000ea80000300800 */
[----:B------:R-:W4:Y:S04]  /*29f10*/  LDL.LU R18, [R1+0x24] ;  /* 0x0000240001127983 */ /* 0x000f280000300800 */
[----:B------:R-:W2:Y:S04]  /*29f20*/  LDL.LU R13, [R1+0x28] ;  /* 0x00002800010d7983 */ /* 0x000ea80000300800 */
        /* <DEDUP_REMOVED lines=99> */
[----:B------:R-:W-:Y:S01]  /*2a560*/  IADD3.X R237, PT, PT, R237, UR15, RZ, P2, !PT ;  /* 0x0000000feded7c10 */ /* 0x000fe200097fe4ff */
[----:B-1----:R-:W-:Y:S02]  /*2a570*/  IMAD.MOV.U32 R126, RZ, RZ, R222 ;  /* 0x000000ffff7e7224 */ /* 0x002fe400078e00de */
[----:B------:R-:W-:-:S05]  /*2a580*/  IMAD.MOV.U32 R127, RZ, RZ, R221 ;  /* 0x000000ffff7f7224 */ /* 0x000fca00078e00dd */
[----:B------:R1:W-:Y:S01]  /*2a590*/  LDGSTS.E [R124+0x4a00], desc[UR22][R126.64], P1 ;  /* 0x04a000007e7c7fae */ /* 0x0003e200089a1016 */
[----:B------:R-:W-:Y:S02]  /*2a5a0*/  IADD3 R247, P3, PT, R247, UR11, RZ ;  /* 0x0000000bf7f77c10 */ /* 0x000fe4000ff7e0ff */
[----:B--2---:R-:W-:Y:S01]  /*2a5b0*/  IADD3 R0, P2, PT, R0, UR11, RZ ;  /* 0x0000000b00007c10 */ /* 0x004fe2000ff5e0ff */
[----:B-1----:R-:W-:Y:S02]  /*2a5c0*/  IMAD.MOV.U32 R126, RZ, RZ, R230 ;  /* 0x000000ffff7e7224 */ /* 0x002fe400078e00e6 */
[----:B------:R-:W-:Y:S01]  /*2a5d0*/  IMAD.MOV.U32 R127, RZ, RZ, R229 ;  /* 0x000000ffff7f7224 */ /* 0x000fe200078e00e5 */
[----:B------:R-:W-:-:S04]  /*2a5e0*/  IADD3.X R245, PT, PT, R245, UR15, RZ, P3, !PT ;  /* 0x0000000ff5f57c10 */ /* 0x000fc80009ffe4ff */
[----:B------:R1:W-:Y:S01]  /*2a5f0*/  LDGSTS.E [R124+0x4e00], desc[UR22][R126.64], P1 ;  /* 0x04e000007e7c7fae */ /* 0x0003e200089a1016 */
[----:B---3--:R-:W-:Y:S02]  /*2a600*/  IADD3.X R16, PT, PT, R16, UR15, RZ, P2, !PT ;  /* 0x0000000f10107c10 */ /* 0x008fe400097fe4ff */
[----:B------:R-:W-:Y:S01]  /*2a610*/  IADD3 R13, P3, PT, R13, UR11, RZ ;  /* 0x0000000b0d0d7c10 */ /* 0x000fe2000ff7e0ff */
[----:B-1----:R-:W-:Y:S02]  /*2a620*/  IMAD.MOV.U32 R126, RZ, RZ, R238 ;  /* 0x000000ffff7e7224 */ /* 0x002fe400078e00ee */
[----:B------:R-:W-:-:S05]  /*2a630*/  IMAD.MOV.U32 R127, RZ, RZ, R237 ;  /* 0x000000ffff7f7224 */ /* 0x000fca00078e00ed */
[----:B------:R1:W-:Y:S01]  /*2a640*/  LDGSTS.E [R124+0x5200], desc[UR22][R126.64], P1 ;  /* 0x052000007e7c7fae */ /* 0x0003e200089a1016 */
[----:B----4-:R-:W-:-:S03]  /*2a650*/  IADD3.X R18, PT, PT, R18, UR15, RZ, P3, !PT ;  /* 0x0000000f12127c10 */ /* 0x010fc60009ffe4ff */
[----:B------:R2:W-:Y:S01]  /*2a660*/  STL [R1+0x8], R0 ;  /* 0x0000080001007387 */ /* 0x0005e20000100800 */
[----:B-1----:R-:W-:Y:S01]  /*2a670*/  IMAD.MOV.U32 R126, RZ, RZ, R247 ;  /* 0x000000ffff7e7224 */ /* 0x002fe200078e00f7 */
[----:B------:R-:W-:Y:S02]  /*2a680*/  MOV R127, R245 ;  /* 0x000000f5007f7202 */ /* 0x000fe40000000f00 */
[----:B------:R1:W-:Y:S04]  /*2a690*/  STL [R1+0x4], R16 ;  /* 0x0000041001007387 */ /* 0x0003e80000100800 */
[----:B------:R3:W-:Y:S01]  /*2a6a0*/  LDGSTS.E [R124+0x5600], desc[UR22][R126.64], P1 ;  /* 0x056000007e7c7fae */ /* 0x0007e200089a1016 */
[----:B------:R-:W-:-:S03]  /*2a6b0*/  IADD3 R12, P2, PT, R12, UR11, RZ ;  /* 0x0000000b0c0c7c10 */ /* 0x000fc6000ff5e0ff */
[----:B------:R4:W-:Y:S01]  /*2a6c0*/  STL [R1+0x28], R13 ;  /* 0x0000280d01007387 */ /* 0x0009e20000100800 */
[----:B---3--:R-:W-:Y:S02]  /*2a6d0*/  IMAD.MOV.U32 R126, RZ, RZ, R0 ;  /* 0x000000ffff7e7224 */ /* 0x008fe400078e0000 */
[----:B------:R-:W-:Y:S01]  /*2a6e0*/  IMAD.MOV.U32 R127, RZ, RZ, R16 ;  /* 0x000000ffff7f7224 */ /* 0x000fe200078e0010 */
[----:B--2---:R-:W2:Y:S01]  /*2a6f0*/  LDL.LU R0, [R1+0x88] ;  /* 0x0000880001007983 */ /* 0x004ea20000300800 */
[----:B------:R-:W-:-:S03]  /*2a700*/  IADD3.X R15, PT, PT, R15, UR15, RZ, P2, !PT ;  /* 0x0000000f0f0f7c10 */ /* 0x000fc600097fe4ff */
[----:B------:R3:W-:Y:S04]  /*2a710*/  STL [R1+0x24], R18 ;  /* 0x0000241201007387 */ /* 0x0007e80000100800 */
[----:B------:R3:W-:Y:S01]  /*2a720*/  LDGSTS.E [R124+0x5a00], desc[UR22][R126.64], P1 ;  /* 0x05a000007e7c7fae */ /* 0x0007e200089a1016 */
[----:B------:R-:W-:-:S03]  /*2a730*/  IADD3 R94, P3, PT, R94, UR11, RZ ;  /* 0x0000000b5e5e7c10 */ /* 0x000fc6000ff7e0ff */
[----:B-1----:R-:W2:Y:S01]  /*2a740*/  LDL.LU R16, [R1+0xa8] ;  /* 0x0000a80001107983 */ /* 0x002ea20000300800 */
[----:B------:R-:W-:Y:S01]  /*2a750*/  IADD3.X R239, PT, PT, R239, UR15, RZ, P3, !PT ;  /* 0x0000000fefef7c10 */ /* 0x000fe20009ffe4ff */
[----:B---3--:R-:W-:Y:S02]  /*2a760*/  IMAD.MOV.U32 R126, RZ, RZ, R13 ;  /* 0x000000ffff7e7224 */ /* 0x008fe400078e000d */
[----:B------:R-:W-:Y:S01]  /*2a770*/  IMAD.MOV.U32 R127, RZ, RZ, R18 ;  /* 0x000000ffff7f7224 */ /* 0x000fe200078e0012 */
[----:B----4-:R-:W3:Y:S04]  /*2a780*/  LDL.LU R13, [R1+0x84] ;  /* 0x00008400010d7983 */ /* 0x010ee80000300800 */
[----:B------:R-:W4:Y:S04]  /*2a790*/  LDL.LU R18, [R1+0xa4] ;  /* 0x0000a40001127983 */ /* 0x000f280000300800 */
[----:B------:R1:W-:Y:S04]  /*2a7a0*/  LDGSTS.E [R124+0x5e00], desc[UR22][R126.64], P1 ;  /* 0x05e000007e7c7fae */ /* 0x0003e800089a1016 */
[----:B------:R1:W-:Y:S04]  /*2a7b0*/  STL [R1+0x48], R12 ;  /* 0x0000480c01007387 */ /* 0x0003e80000100800 */
[----:B------:R1:W-:Y:S02]  /*2a7c0*/  STL [R1+0x44], R15 ;  /* 0x0000440f01007387 */ /* 0x0003e40000100800 */
[----:B-1----:R-:W-:-:S02]  /*2a7d0*/  IMAD.MOV.U32 R126, RZ, RZ, R12 ;  /* 0x000000ffff7e7224 */ /* 0x002fc400078e000c */
        /* <DEDUP_REMOVED lines=78> */
[----:B-1----:R-:W-:-:S03]  /*2acc0*/  MOV R126, R94 ;  /* 0x0000005e007e7202 */ /* 0x002fc60000000f00 */
        /* <DEDUP_REMOVED lines=100> */
[----:B-1----:R-:W-:Y:S01]  /*2b310*/  IMAD.MOV.U32 R126, RZ, RZ, R12 ;  /* 0x000000ffff7e7224 */ /* 0x002fe200078e000c */
[----:B------:R-:W-:Y:S01]  /*2b320*/  MOV R127, R94 ;  /* 0x0000005e007f7202 */ /* 0x000fe20000000f00 */
[----:B------:R-:W-:Y:S04]  /*2b330*/  STL [R1+0x2e8], R15 ;  /* 0x0002e80f01007387 */ /* 0x000fe80000100800 */
[----:B------:R1:W-:Y:S04]  /*2b340*/  LDGSTS.E [R124+0x13200], desc[UR22][R126.64], P1 ;  /* 0x132000007e7c7fae */ /* 0x0003e800089a1016 */
[----:B------:R-:W4:Y:S04]  /*2b350*/  LDL.LU R94, [R1+0x348] ;  /* 0x00034800015e7983 */ /* 0x000f280000300800 */
[----:B------:R1:W-:Y:S04]  /*2b360*/  STL [R1+0x2e4], R239 ;  /* 0x0002e4ef01007387 */ /* 0x0003e80000100800 */
        /* <DEDUP_REMOVED lines=18> */
[----:B--2---:R-:W-:-:S03]  /*2b490*/  IMAD.MOV.U32 R126, RZ, RZ, R13 ;  /* 0x000000ffff7e7224 */ /* 0x004fc600078e000d */
[----:B------:R-:W2:Y:S01]  /*2b4a0*/  LDL.LU R0, [R1+0x3a8] ;  /* 0x0003a80001007983 */ /* 0x000ea20000300800 */
[----:B------:R-:W-:Y:S01]  /*2b4b0*/  IADD3 R94, P2, PT, R94, UR11, RZ ;  /* 0x0000000b5e5e7c10 */ /* 0x000fe2000ff5e0ff */
[----:B------:R-:W-:Y:S02]  /*2b4c0*/  IMAD.MOV.U32 R127, RZ, RZ, R18 ;  /* 0x000000ffff7f7224 */ /* 0x000fe400078e0012 */
[----:B-1----:R-:W4:Y:S04]  /*2b4d0*/  LDL.LU R18, [R1+0x384] ;  /* 0x0003840001127983 */ /* 0x002f280000300800 */
[----:B------:R1:W-:Y:S01]  /*2b4e0*/  LDGSTS.E [R124+0x13e00], desc[UR22][R126.64], P1 ;  /* 0x13e000007e7c7fae */ /* 0x0003e200089a1016 */
[----:B------:R-:W-:-:S03]  /*2b4f0*/  IADD3 R12, P3, PT, R12, UR11, RZ ;  /* 0x0000000b0c0c7c10 */ /* 0x000fc6000ff7e0ff */
[----:B------:R-:W4:Y:S01]  /*2b500*/  LDL.LU R13, [R1+0x3a4] ;  /* 0x0003a400010d7983 */ /* 0x000f220000300800 */
[----:B------:R-:W-:-:S03]  /*2b510*/  IADD3.X R239, PT, PT, R239, UR15, RZ, P2, !PT ;  /* 0x0000000fefef7c10 */ /* 0x000fc600097fe4ff */
[----:B------:R-:W-:Y:S01]  /*2b520*/  STL [R1+0x348], R94 ;  /* 0x0003485e01007387 */ /* 0x000fe20000100800 */
[----:B------:R-:W-:Y:S01]  /*2b530*/  IADD3.X R15, PT, PT, R15, UR15, RZ, P3, !PT ;  /* 0x0000000f0f0f7c10 */ /* 0x000fe20009ffe4ff */
[----:B-1----:R-:W-:Y:S02]  /*2b540*/  IMAD.MOV.U32 R126, RZ, RZ, R94 ;  /* 0x000000ffff7e7224 */ /* 0x002fe400078e005e */
[----:B------:R-:W-:Y:S01]  /*2b550*/  IMAD.MOV.U32 R127, RZ, RZ, R239 ;  /* 0x000000ffff7f7224 */ /* 0x000fe200078e00ef */
        /* <DEDUP_REMOVED lines=19> */
[----:B------:R-:W-:-:S03]  /*2b690*/  IMAD.MOV.U32 R127, RZ, RZ, R18 ;  /* 0x000000ffff7f7224 */ /* 0x000fc600078e0012 */
[----:B------:R-:W2:Y:S04]  /*2b6a0*/  LDL.LU R94, [R1+0x408] ;  /* 0x00040800015e7983 */ /* 0x000ea80000300800 */
[----:B------:R4:W-:Y:S04]  /*2b6b0*/  STL [R1+0x3a4], R13 ;  /* 0x0003a40d01007387 */ /* 0x0009e80000100800 */
[----:B---3--:R-:W3:Y:S04]  /*2b6c0*/  LDL.LU R16, [R1+0x428] ;  /* 0x0004280001107983 */ /* 0x008ee80000300800 */
[----:B------:R-:W3:Y:S04]  /*2b6d0*/  LDL.LU R239, [R1+0x404] ;  /* 0x0004040001ef7983 */ /* 0x000ee80000300800 */
[----:B------:R4:W-:Y:S04]  /*2b6e0*/  LDGSTS.E [R124+0x14a00], desc[UR22][R126.64], P1 ;  /* 0x14a000007e7c7fae */ /* 0x0009e800089a1016 */
[----:B-1----:R-:W3:Y:S01]  /*2b6f0*/  LDL.LU R18, [R1+0x424] ;  /* 0x0004240001127983 */ /* 0x002ee20000300800 */
[----:B----4-:R-:W-:Y:S01]  /*2b700*/  IMAD.MOV.U32 R126, RZ, RZ, R0 ;  /* 0x000000ffff7e7224 */ /* 0x010fe200078e0000 */
[----:B------:R-:W-:Y:S01]  /*2b710*/  IADD3 R12, P2, PT, R12, UR11, RZ ;  /* 0x0000000b0c0c7c10 */ /* 0x000fe2000ff5e0ff */
[----:B------:R-:W-:-:S02]  /*2b720*/  IMAD.MOV.U32 R127, RZ, RZ, R13 ;  /* 0x000000ffff7f7224 */ /* 0x000fc400078e000d */
[----:B------:R-:W4:Y:S01]  /*2b730*/  LDL.LU R13, [R1+0x448] ;  /* 0x00044800010d7983 */ /* 0x000f220000300800 */
[----:B------:R-:W-:-:S03]  /*2b740*/  IADD3.X R15, PT, PT, R15, UR15, RZ, P2, !PT ;  /* 0x0000000f0f0f7c10 */ /* 0x000fc600097fe4ff */
[----:B------:R-:W4:Y:S01]  /*2b750*/  LDL.LU R0, [R1+0x468] ;  /* 0x0004680001007983 */ /* 0x000f220000300800 */
[----:B------:R-:W-:-:S03]  /*2b760*/  IADD3 R246, P3, PT, R246, UR11, RZ ;  /* 0x0000000bf6f67c10 */ /* 0x000fc6000ff7e0ff */
[----:B------:R-:W-:Y:S01]  /*2b770*/  STL [R1+0x3c8], R12 ;  /* 0x0003c80c01007387 */ /* 0x000fe20000100800 */
[----:B------:R-:W-:-:S03]  /*2b780*/  IADD3.X R248, PT, PT, R248, UR15, RZ, P3, !PT ;  /* 0x0000000ff8f87c10 */ /* 0x000fc60009ffe4ff */
[----:B------:R1:W-:Y:S04]  /*2b790*/  LDGSTS.E [R124+0x14e00], desc[UR22][R126.64], P1 ;  /* 0x14e000007e7c7fae */ /* 0x0003e800089a1016 */
[----:B------:R1:W-:Y:S04]  /*2b7a0*/  STL [R1+0x3c4], R15 ;  /* 0x0003c40f01007387 */ /* 0x0003e80000100800 */
[----:B------:R-:W-:Y:S01]  /*2b7b0*/  STL [R1+0x3e8], R246 ;  /* 0x0003e8f601007387 */ /* 0x000fe20000100800 */
[----:B-1----:R-:W-:-:S03]  /*2b7c0*/  IMAD.MOV.U32 R127, RZ, RZ, R15 ;  /* 0x000000ffff7f7224 */ /* 0x002fc600078e000f */
[----:B------:R-:W4:Y:S01]  /*2b7d0*/  LDL.LU R15, [R1+0x444] ;  /* 0x00044400010f7983 */ /* 0x000f220000300800 */
[----:B------:R-:W-:-:S03]  /*2b7e0*/  IMAD.MOV.U32 R126, RZ, RZ, R12 ;  /* 0x000000ffff7e7224 */ /* 0x000fc600078e000c */
[----:B------:R-:W-:Y:S04]  /*2b7f0*/  STL [R1+0x3e4], R248 ;  /* 0x0003e4f801007387 */ /* 0x000fe80000100800 */
        /* <DEDUP_REMOVED lines=11> */
[----:B------:R-:W-:Y:S04]  /*2b8b0*/  STL [R1+0x408], R94 ;  /* 0x0004085e01007387 */ /* 0x000fe80000100800 */
[----:B------:R1:W-:Y:S04]  /*2b8c0*/  LDGSTS.E [R124+0x15a00], desc[UR22][R126.64], P1 ;  /* 0x15a000007e7c7fae */ /* 0x0003e800089a1016 */
[----:B------:R2:W-:Y:S01]  /*2b8d0*/  STL [R1+0x404], R239 ;  /* 0x000404ef01007387 */ /* 0x0005e20000100800 */
[----:B----4-:R-:W-:Y:S01]  /*2b8e0*/  IADD3 R13, P2, PT, R13, UR11, RZ ;  /* 0x0000000b0d0d7c10 */ /* 0x010fe2000ff5e0ff */
[----:B-1----:R-:W-:-:S02]  /*2b8f0*/  IMAD.MOV.U32 R126, RZ, RZ, R16 ;  /* 0x000000ffff7e7224 */ /* 0x002fc400078e0010 */
[----:B------:R-:W-:Y:S01]  /*2b900*/  IMAD.MOV.U32 R127, RZ, RZ, R18 ;  /* 0x000000ffff7f7224 */ /* 0x000fe200078e0012 */
[----:B------:R-:W-:Y:S01]  /*2b910*/  IADD3 R0, P3, PT, R0, UR11, RZ ;  /* 0x0000000b00007c10 */ /* 0x000fe2000ff7e0ff */
[----:B------:R1:W-:Y:S04]  /*2b920*/  STL [R1+0x428], R16 ;  /* 0x0004281001007387 */ /* 0x0003e80000100800 */
[----:B------:R3:W-:Y:S04]  /*2b930*/  STL [R1+0x424], R18 ;  /* 0x0004241201007387 */ /* 0x0007e80000100800 */
[----:B--2---:R-:W2:Y:S04]  /*2b940*/  LDL.LU R239, [R1+0x4a4] ;  /* 0x0004a40001ef7983 */ /* 0x004ea80000300800 */
[----:B------:R-:W4:Y:S04]  /*2b950*/  LDL.LU R248, [R1+0x4a8] ;  /* 0x0004a80001f87983 */ /* 0x000f280000300800 */
[----:B------:R1:W-:Y:S01]  /*2b960*/  LDGSTS.E [R124+0x15e00], desc[UR22][R126.64], P1 ;  /* 0x15e000007e7c7fae */ /* 0x0003e200089a1016 */
[----:B------:R-:W-:-:S03]  /*2b970*/  IADD3.X R15, PT, PT, R15, UR15, RZ, P2, !PT ;  /* 0x0000000f0f0f7c10 */ /* 0x000fc600097fe4ff */
[----:B------:R-:W-:Y:S04]  /*2b980*/  STL [R1+0x448], R13 ;  /* 0x0004480d01007387 */ /* 0x000fe80000100800 */
[----:B------:R3:W-:Y:S01]  /*2b990*/  STL [R1+0x444], R15 ;  /* 0x0004440f01007387 */ /* 0x0007e20000100800 */
[----:B-1----:R-:W-:Y:S01]  /*2b9a0*/  MOV R126, R13 ;  /* 0x0000000d007e7202 */ /* 0x002fe20000000f00 */
[----:B------:R-:W-:Y:S01]  /*2b9b0*/  IMAD.MOV.U32 R127, RZ, RZ, R15 ;  /* 0x000000ffff7f7224 */ /* 0x000fe200078e000f */
[----:B------:R-:W-:Y:S01]  /*2b9c0*/  IADD3.X R12, PT, PT, R12, UR15, RZ, P3, !PT ;  /* 0x0000000f0c0c7c10 */ /* 0x000fe20009ffe4ff */
[----:B------:R-:W-:Y:S04]  /*2b9d0*/  STL [R1+0x468], R0 ;  /* 0x0004680001007387 */ /* 0x000fe80000100800 */
[----:B------:R-:W2:Y:S04]  /*2b9e0*/  LDL.LU R94, [R1+0x4c8] ;  /* 0x0004c800015e7983 */ /* 0x000ea80000300800 */
[----:B------:R1:W-:Y:S04]  /*2b9f0*/  STL [R1+0x464], R12 ;  /* 0x0004640c01007387 */ /* 0x0003e80000100800 */
[----:B------:R-:W2:Y:S04]  /*2ba00*/  LDL.LU R16, [R1+0x4e8] ;  /* 0x0004e80001107983 */ /* 0x000ea80000300800 */
        /* <DEDUP_REMOVED lines=13> */
[----:B--2---:R-:W-:Y:S02]  /*2bae0*/  IADD3.X R239, PT, PT, R239, UR15, RZ, P3, !PT ;  /* 0x0000000fefef7c10 */ /* 0x004fe40009ffe4ff */
[----:B------:R-:W-:-:S04]  /*2baf0*/  IADD3 R16, P3, PT, R16, UR11, RZ ;  /* 0x0000000b10107c10 */ /* 0x000fc8000ff7e0ff */
        /* <DEDUP_REMOVED lines=17> */
[----:B------:R-:W-:Y:S01]  /*2bc10*/  STL [R1+0x4a8], R248 ;  /* 0x0004a8f801007387 */ /* 0x000fe20000100800 */
[----:B-1----:R-:W-:Y:S02]  /*2bc20*/  IMAD.MOV.U32 R126, RZ, RZ, R94 ;  /* 0x000000ffff7e7224 */ /* 0x002fe400078e005e */
[----:B------:R-:W-:Y:S01]  /*2bc30*/  IMAD.MOV.U32 R127, RZ, RZ, R246 ;  /* 0x000000ffff7f7224 */ /* 0x000fe200078e00f6 */
[----:B------:R1:W-:Y:S04]  /*2bc40*/  STL [R1+0x4a4], R239 ;  /* 0x0004a4ef01007387 */ /* 0x0003e80000100800 */
[----:B------:R2:W-:Y:S01]  /*2bc50*/  LDGSTS.E [R124+0x17200], desc[UR22][R126.64], P1 ;  /* 0x172000007e7c7fae */ /* 0x0005e200089a1016 */
[----:B------:R-:W-:-:S03]  /*2bc60*/  IADD3.X R12, PT, PT, R12, UR15, RZ, P3, !PT ;  /* 0x0000000f0c0c7c10 */ /* 0x000fc60009ffe4ff */
[----:B-1----:R-:W3:Y:S04]  /*2bc70*/  LDL.LU R239, [R1+0xdf0] ;  /* 0x000df00001ef7983 */ /* 0x002ee80000300800 */
[----:B------:R-:W4:Y:S01]  /*2bc80*/  LDL.LU R248, [R1+0xdec] ;  /* 0x000dec0001f87983 */ /* 0x000f220000300800 */
[----:B--2---:R-:W-:Y:S02]  /*2bc90*/  IMAD.MOV.U32 R126, RZ, RZ, R16 ;  /* 0x000000ffff7e7224 */ /* 0x004fe400078e0010 */
        /* <DEDUP_REMOVED lines=16> */
[----:B------:R2:W-:Y:S04]  /*2bda0*/  LDGSTS.E [R124+0x17e00], desc[UR22][R126.64], P1 ;  /* 0x17e000007e7c7fae */ /* 0x0005e800089a1016 */
[----:B------:R-:W3:Y:S01]  /*2bdb0*/  LDL.LU R15, [R1+0xc] ;  /* 0x00000c00010f7983 */ /* 0x000ee20000300800 */
[----:B--2---:R-:W-:-:S03]  /*2bdc0*/  VIADD R124, R0, UR5 ;  /* 0x00000005007c7c36 */ /* 0x004fc60008000000 */
[----:B------:R-:W2:Y:S04]  /*2bdd0*/  LDL.LU R0, [R1+0x10] ;  /* 0x0000100001007983 */ /* 0x000ea80000300800 */
[----:B------:R-:W2:Y:S04]  /*2bde0*/  LDL.LU R246, [R1+0x2c] ;  /* 0x00002c0001f67983 */ /* 0x000ea80000300800 */
[----:B------:R-:W2:Y:S01]  /*2bdf0*/  LDL.LU R16, [R1+0x30] ;  /* 0x0000300001107983 */ /* 0x000ea20000300800 */
[----:B------:R-:W-:Y:S02]  /*2be00*/  IADD3 R85, P3, PT, R85, UR11, RZ ;  /* 0x0000000b55557c10 */ /* 0x000fe4000ff7e0ff */
[----:B------:R-:W-:Y:S01]  /*2be10*/  IADD3 R92, P2, PT, R92, UR11, RZ ;  /* 0x0000000b5c5c7c10 */ /* 0x000fe2000ff5e0ff */
[----:B------:R-:W2:Y:S01]  /*2be20*/  LDL.LU R13, [R1+0x4c] ;  /* 0x00004c00010d7983 */ /* 0x000ea20000300800 */
[----:B------:R-:W-:-:S02]  /*2be30*/  IADD3.X R86, PT, PT, R86, UR15, RZ, P3, !PT ;  /* 0x0000000f56567c10 */ /* 0x000fc40009ffe4ff */
[----:B------:R-:W-:Y:S01]  /*2be40*/  IADD3.X R93, PT, PT, R93, UR15, RZ, P2, !PT ;  /* 0x0000000f5d5d7c10 */ /* 0x000fe200097fe4ff */
[----:B------:R-:W-:Y:S01]  /*2be50*/  IMAD.MOV.U32 R126, RZ, RZ, R85 ;  /* 0x000000ffff7e7224 */ /* 0x000fe200078e0055 */
[----:B------:R-:W-:Y:S01]  /*2be60*/  IADD3 R122, P2, PT, R122, UR11, RZ ;  /* 0x0000000b7a7a7c10 */ /* 0x000fe2000ff5e0ff */
[----:B------:R-:W-:Y:S01]  /*2be70*/  IMAD.MOV.U32 R127, RZ, RZ, R86 ;  /* 0x000000ffff7f7224 */ /* 0x000fe200078e0056 */
[----:B------:R-:W-:Y:S01]  /*2be80*/  IADD3 R99, P3, PT, R99, UR11, RZ ;  /* 0x0000000b63637c10 */ /* 0x000fe2000ff7e0ff */
[----:B------:R-:W-:Y:S01]  /*2be90*/  LDGSTS.E [R124+0x300], desc[UR22][R92.64], P1 ;  /* 0x003000005c7c7fae */ /* 0x000fe200089a1016 */
[----:B------:R-:W-:-:S03]  /*2bea0*/  IADD3.X R105, PT, PT, R105, UR15, RZ, P2, !PT ;  /* 0x0000000f69697c10 */ /* 0x000fc600097fe4ff */
[----:B------:R1:W-:Y:S01]  /*2beb0*/  LDGSTS.E [R124+0x700], desc[UR22][R126.64], P1 ;  /* 0x007000007e7c7fae */ /* 0x0003e200089a1016 */
[----:B------:R-:W-:Y:S02]  /*2bec0*/  IADD3.X R100, PT, PT, R100, UR15, RZ, P3, !PT ;  /* 0x0000000f64647c10 */ /* 0x000fe40009ffe4ff */
[----:B------:R-:W-:Y:S01]  /*2bed0*/  IADD3 R106, P2, PT, R106, UR11, RZ ;  /* 0x0000000b6a6a7c10 */ /* 0x000fe2000ff5e0ff */
[----:B-1----:R-:W2:Y:S01]  /*2bee0*/  LDL.LU R12, [R1+0x50] ;  /* 0x00005000010c7983 */ /* 0x002ea20000300800 */
[----:B------:R-:W-:Y:S02]  /*2bef0*/  IMAD.MOV.U32 R126, RZ, RZ, R122 ;  /* 0x000000ffff7e7224 */ /* 0x000fe400078e007a */
[----:B------:R-:W-:Y:S01]  /*2bf00*/  IMAD.MOV.U32 R127, RZ, RZ, R105 ;  /* 0x000000ffff7f7224 */ /* 0x000fe200078e0069 */
[----:B------:R-:W-:Y:S01]  /*2bf10*/  IADD3.X R117, PT, PT, R117, UR15, RZ, P2, !PT ;  /* 0x0000000f75757c10 */ /* 0x000fe200097fe4ff */
[----:B------:R-:W2:Y:S04]  /*2bf20*/  LDL.LU R94, [R1+0x6c] ;  /* 0x00006c00015e7983 */ /* 0x000ea80000300800 */
[----:B------:R1:W-:Y:S01]  /*2bf30*/  LDGSTS.E [R124+0xb00], desc[UR22][R126.64], P1 ;  /* 0x00b000007e7c7fae */ /* 0x0003e200089a1016 */
[----:B------:R-:W-:-:S02]  /*2bf40*/  IADD3 R111, P3, PT, R111, UR11, RZ ;  /* 0x0000000b6f6f7c10 */ /* 0x000fc4000ff7e0ff */
[----:B------:R-:W-:Y:S01]  /*2bf50*/  IADD3 R128, P2, PT, R128, UR11, RZ ;  /* 0x0000000b80807c10 */ /* 0x000fe2000ff5e0ff */
[----:B------:R-:W2:Y:S01]  /*2bf60*/  LDL.LU R18, [R1+0x70] ;  /* 0x0000700001127983 */ /* 0x000ea20000300800 */
        /* <DEDUP_REMOVED lines=74> */
[----:B---3--:R-:W-:Y:S02]  /*2c410*/  IADD3.X R239, PT, PT, R239, UR15, RZ, P2, !PT ;  /* 0x0000000fefef7c10 */ /* 0x008fe400097fe4ff */
[----:B------:R-:W-:Y:S01]  /*2c420*/  IADD3 R249, P3, PT, R249, UR11, RZ ;  /* 0x0000000bf9f97c10 */ /* 0x000fe2000ff7e0ff */
[----:B-1----:R-:W-:Y:S02]  /*2c430*/  IMAD.MOV.U32 R126, RZ, RZ, R224 ;  /* 0x000000ffff7e7224 */ /* 0x002fe400078e00e0 */
[----:B------:R-:W-:-:S05]  /*2c440*/  IMAD.MOV.U32 R127, RZ, RZ, R223 ;  /* 0x000000ffff7f7224 */ /* 0x000fca00078e00df */
[----:B------:R1:W-:Y:S01]  /*2c450*/  LDGSTS.E [R124+0x4b00], desc[UR22][R126.64], P1 ;  /* 0x04b000007e7c7fae */ /* 0x0003e200089a1016 */
[----:B----4-:R-:W-:Y:S02]  /*2c460*/  IADD3.X R248, PT, PT, R248, UR15, RZ, P3, !PT ;  /* 0x0000000ff8f87c10 */ /* 0x010fe40009ffe4ff */
[----:B--2---:R-:W-:Y:S01]  /*2c470*/  IADD3 R0, P2, PT, R0, UR11, RZ ;  /* 0x0000000b00007c10 */ /* 0x004fe2000ff5e0ff */
        /* <DEDUP_REMOVED lines=9> */
[----:B------:R2:W-:Y:S01]  /*2c510*/  STL [R1+0x10], R0 ;  /* 0x0000100001007387 */ /* 0x0005e20000100800 */
[----:B-1----:R-:W-:Y:S02]  /*2c520*/  IMAD.MOV.U32 R126, RZ, RZ, R249 ;  /* 0x000000ffff7e7224 */ /* 0x002fe400078e00f9 */
[----:B------:R-:W-:Y:S01]  /*2c530*/  IMAD.MOV.U32 R127, RZ, RZ, R248 ;  /* 0x000000ffff7f7224 */ /* 0x000fe200078e00f8 */
[----:B------:R1:W-:Y:S04]  /*2c540*/  STL [R1+0xc], R15 ;  /* 0x00000c0f01007387 */ /* 0x0003e80000100800 */
[----:B------:R3:W-:Y:S04]  /*2c550*/  LDGSTS.E [R124+0x5700], desc[UR22][R126.64], P1 ;  /* 0x057000007e7c7fae */ /* 0x0007e800089a1016 */
[----:B------:R4:W-:Y:S01]  /*2c560*/  STL [R1+0x30], R16 ;  /* 0x0000301001007387 */ /* 0x0009e20000100800 */
[----:B---3--:R-:W-:-:S02]  /*2c570*/  IMAD.MOV.U32 R126, RZ, RZ, R0 ;  /* 0x000000ffff7e7224 */ /* 0x008fc400078e0000 */
[----:B------:R-:W-:Y:S01]  /*2c580*/  IMAD.MOV.U32 R127, RZ, RZ, R15 ;  /* 0x000000ffff7f7224 */ /* 0x000fe200078e000f */
[----:B--2---:R-:W2:Y:S04]  /*2c590*/  LDL.LU R0, [R1+0x90] ;  /* 0x0000900001007983 */ /* 0x004ea80000300800 */
[----:B------:R3:W-:Y:S04]  /*2c5a0*/  STL [R1+0x2c], R246 ;  /* 0x00002cf601007387 */ /* 0x0007e80000100800 */
[----:B------:R3:W-:Y:S04]  /*2c5b0*/  LDGSTS.E [R124+0x5b00], desc[UR22][R126.64], P1 ;  /* 0x05b000007e7c7fae */ /* 0x0007e800089a1016 */
[----:B-1----:R-:W2:Y:S01]  /*2c5c0*/  LDL.LU R15, [R1+0xb0] ;  /* 0x0000b000010f7983 */ /* 0x002ea20000300800 */
[----:B---3--:R-:W-:-:S03]  /*2c5d0*/  IMAD.MOV.U32 R126, RZ, RZ, R16 ;  /* 0x000000ffff7e7224 */ /* 0x008fc600078e0010 */
[----:B----4-:R-:W3:Y:S01]  /*2c5e0*/  LDL.LU R16, [R1+0x8c] ;  /* 0x00008c0001107983 */ /* 0x010ee20000300800 */
[----:B------:R-:W-:-:S03]  /*2c5f0*/  IMAD.MOV.U32 R127, RZ, RZ, R246 ;  /* 0x000000ffff7f7224 */ /* 0x000fc600078e00f6 */
[----:B------:R-:W4:Y:S01]  /*2c600*/  LDL.LU R246, [R1+0xac] ;  /* 0x0000ac0001f67983 */ /* 0x000f220000300800 */
[----:B------:R-:W-:Y:S02]  /*2c610*/  IADD3 R12, P2, PT, R12, UR11, RZ ;  /* 0x0000000b0c0c7c10 */ /* 0x000fe4000ff5e0ff */
[----:B------:R-:W-:Y:S01]  /*2c620*/  IADD3 R18, P3, PT, R18, UR11, RZ ;  /* 0x0000000b12127c10 */ /* 0x000fe2000ff7e0ff */
[----:B------:R1:W-:Y:S01]  /*2c630*/  LDGSTS.E [R124+0x5f00], desc[UR22][R126.64], P1 ;  /* 0x05f000007e7c7fae */ /* 0x0003e200089a1016 */
[----:B------:R-:W-:Y:S02]  /*2c640*/  IADD3.X R13, PT, PT, R13, UR15, RZ, P2, !PT ;  /* 0x0000000f0d0d7c10 */ /* 0x000fe400097fe4ff */
[----:B------:R-:W-:Y:S01]  /*2c650*/  IADD3.X R94, PT, PT, R94, UR15, RZ, P3, !PT ;  /* 0x0000000f5e5e7c10 */ /* 0x000fe20009ffe4ff */
        /* <DEDUP_REMOVED lines=9> */
[----:B-1----:R-:W-:-:S02]  /*2c6f0*/  IMAD.MOV.U32 R126, RZ, RZ, R18 ;  /* 0x000000ffff7e7224 */ /* 0x002fc400078e0012 */
[----:B------:R-:W-:Y:S01]  /*2c700*/  IMAD.MOV.U32 R127, RZ, RZ, R94 ;  /* 0x000000ffff7f7224 */ /* 0x000fe200078e005e */
[----:B------:R-:W4:Y:S04]  /*2c710*/  LDL.LU R18, [R1+0xcc] ;  /* 0x0000cc0001127983 */ /* 0x000f280000300800 */
        /* <DEDUP_REMOVED lines=15> */
[----:B---3--:R-:W-:-:S03]  /*2c810*/  IMAD.MOV.U32 R126, RZ, RZ, R15 ;  /* 0x000000ffff7e7224 */ /* 0x008fc600078e000f */
[----:B------:R-:W3:Y:S01]  /*2c820*/  LDL.LU R15, [R1+0x10c] ;  /* 0x00010c00010f7983 */ /* 0x000ee20000300800 */
[----:B------:R-:W-:-:S03]  /*2c830*/  IMAD.MOV.U32 R127, RZ, RZ, R246 ;  /* 0x000000ffff7f7224 */ /* 0x000fc600078e00f6 */
[----:B----4-:R-:W4:Y:S01]  /*2c840*/  LDL.LU R246, [R1+0x12c] ;  /* 0x00012c0001f67983 */ /* 0x010f220000300800 */
[----:B------:R-:W-:Y:S02]  /*2c850*/  IADD3 R12, P2, PT, R12, UR11, RZ ;  /* 0x0000000b0c0c7c10 */ /* 0x000fe4000ff5e0ff */
[----:B------:R-:W-:Y:S01]  /*2c860*/  IADD3 R13, P3, PT, R13, UR11, RZ ;  /* 0x0000000b0d0d7c10 */ /* 0x000fe2000ff7e0ff */
[----:B------:R1:W-:Y:S01]  /*2c870*/  LDGSTS.E [R124+0x6f00], desc[UR22][R126.64], P1 ;  /* 0x06f000007e7c7fae */ /* 0x0003e200089a1016 */
[----:B------:R-:W-:-:S03]  /*2c880*/  IADD3.X R18, PT, PT, R18, UR15, RZ, P2, !PT ;  /* 0x0000000f12127c10 */ /* 0x000fc600097fe4ff */
[----:B------:R1:W-:Y:S01]  /*2c890*/  STL [R1+0xd0], R12 ;  /* 0x0000d00c01007387 */ /* 0x0003e20000100800 */
[----:B------:R-:W-:-:S03]  /*2c8a0*/  IADD3.X R94, PT, PT, R94, UR15, RZ, P3, !PT ;  /* 0x0000000f5e5e7c10 */ /* 0x000fc60009ffe4ff */
[----:B------:R1:W-:Y:S02]  /*2c8b0*/  STL [R1+0xcc], R18 ;  /* 0x0000cc1201007387 */ /* 0x0003e40000100800 */
[----:B-1----:R-:W-:Y:S01]  /*2c8c0*/  MOV R126, R12 ;  /* 0x0000000c007e7202 */ /* 0x002fe20000000f00 */
        /* <DEDUP_REMOVED lines=98> */
[----:B------:R-:W-:-:S03]  /*2cef0*/  MOV R127, R246 ;  /* 0x000000f6007f7202 */ /* 0x000fc60000000f00 */
        /* <DEDUP_REMOVED lines=87> */
[----:B-1----:R-:W-:-:S02]  /*2d470*/  IMAD.MOV.U32 R126, RZ, RZ, R18 ;  /* 0x000000ffff7e7224 */ /* 0x002fc400078e0012 */
[----:B------:R-:W-:Y:S02]  /*2d480*/  IMAD.MOV.U32 R127, RZ, RZ, R94 ;  /* 0x000000ffff7f7224 */ /* 0x000fe400078e005e */
        /* <DEDUP_REMOVED lines=11> */
[----:B------:R-:W-:Y:S04]  /*2d540*/  STL [R1+0x3b0], R15 ;  /* 0x0003b00f01007387 */ /* 0x000fe80000100800 */
[----:B--2---:R-:W2:Y:S04]  /*2d550*/  LDL.LU R0, [R1+0x410] ;  /* 0x0004100001007983 */ /* 0x004ea80000300800 */
[----:B------:R3:W-:Y:S04]  /*2d560*/  STL [R1+0x3ac], R246 ;  /* 0x0003acf601007387 */ /* 0x0007e80000100800 */
[----:B------:R4:W-:Y:S04]  /*2d570*/  LDGSTS.E [R124+0x14b00], desc[UR22][R126.64], P1 ;  /* 0x14b000007e7c7fae */ /* 0x0009e800089a1016 */
[----:B-1----:R-:W2:Y:S01]  /*2d580*/  LDL.LU R16, [R1+0x430] ;  /* 0x0004300001107983 */ /* 0x002ea20000300800 */
[----:B----4-:R-:W-:-:S03]  /*2d590*/  IMAD.MOV.U32 R127, RZ, RZ, R246 ;  /* 0x000000ffff7f7224 */ /* 0x010fc600078e00f6 */
[----:B---3--:R-:W3:Y:S01]  /*2d5a0*/  LDL.LU R246, [R1+0x40c] ;  /* 0x00040c0001f67983 */ /* 0x008ee20000300800 */
[----:B------:R-:W-:-:S03]  /*2d5b0*/  MOV R126, R15 ;  /* 0x0000000f007e7202 */ /* 0x000fc60000000f00 */
[----:B------:R-:W4:Y:S01]  /*2d5c0*/  LDL.LU R15, [R1+0x42c] ;  /* 0x00042c00010f7983 */ /* 0x000f220000300800 */
[----:B------:R-:W-:Y:S02]  /*2d5d0*/  IADD3 R12, P2, PT, R12, UR11, RZ ;  /* 0x0000000b0c0c7c10 */ /* 0x000fe4000ff5e0ff */
[----:B------:R-:W-:Y:S01]  /*2d5e0*/  IADD3 R13, P3, PT, R13, UR11, RZ ;  /* 0x0000000b0d0d7c10 */ /* 0x000fe2000ff7e0ff */
[----:B------:R1:W-:Y:S01]  /*2d5f0*/  LDGSTS.E [R124+0x14f00], desc[UR22][R126.64], P1 ;  /* 0x14f000007e7c7fae */ /* 0x0003e200089a1016 */
[----:B------:R-:W-:Y:S02]  /*2d600*/  IADD3.X R94, PT, PT, R94, UR15, RZ, P2, !PT ;  /* 0x0000000f5e5e7c10 */ /* 0x000fe400097fe4ff */
[----:B------:R-:W-:Y:S01]  /*2d610*/  IADD3.X R18, PT, PT, R18, UR15, RZ, P3, !PT ;  /* 0x0000000f12127c10 */ /* 0x000fe20009ffe4ff */
[----:B-1----:R-:W-:Y:S02]  /*2d620*/  IMAD.MOV.U32 R126, RZ, RZ, R12 ;  /* 0x000000ffff7e7224 */ /* 0x002fe400078e000c */
[----:B------:R-:W-:Y:S01]  /*2d630*/  IMAD.MOV.U32 R127, RZ, RZ, R94 ;  /* 0x000000ffff7f7224 */ /* 0x000fe200078e005e */
[----:B------:R-:W-:Y:S04]  /*2d640*/  STL [R1+0x3d0], R12 ;  /* 0x0003d00c01007387 */ /* 0x000fe80000100800 */
[----:B------:R1:W-:Y:S04]  /*2d650*/  LDGSTS.E [R124+0x15300], desc[UR22][R126.64], P1 ;  /* 0x153000007e7c7fae */ /* 0x0003e800089a1016 */
[----:B------:R1:W-:Y:S04]  /*2d660*/  STL [R1+0x3cc], R94 ;  /* 0x0003cc5e01007387 */ /* 0x0003e80000100800 */
[----:B------:R-:W-:Y:S01]  /*2d670*/  STL [R1+0x3f0], R13 ;  /* 0x0003f00d01007387 */ /* 0x000fe20000100800 */
[----:B-1----:R-:W-:-:S02]  /*2d680*/  IMAD.MOV.U32 R126, RZ, RZ, R13 ;  /* 0x000000ffff7e7224 */ /* 0x002fc400078e000d */
[----:B------:R-:W-:Y:S01]  /*2d690*/  IMAD.MOV.U32 R127, RZ, RZ, R18 ;  /* 0x000000ffff7f7224 */ /* 0x000fe200078e0012 */
[----:B------:R-:W4:Y:S04]  /*2d6a0*/  LDL.LU R94, [R1+0x450] ;  /* 0x00045000015e7983 */ /* 0x000f280000300800 */
[----:B------:R1:W-:Y:S04]  /*2d6b0*/  LDGSTS.E [R124+0x15700], desc[UR22][R126.64], P1 ;  /* 0x157000007e7c7fae */ /* 0x0003e800089a1016 */
[----:B------:R1:W-:Y:S04]  /*2d6c0*/  STL [R1+0x3ec], R18 ;  /* 0x0003ec1201007387 */ /* 0x0003e80000100800 */
[----:B------:R-:W4:Y:S04]  /*2d6d0*/  LDL.LU R12, [R1+0x470] ;  /* 0x00047000010c7983 */ /* 0x000f280000300800 */
[----:B-1----:R-:W5:Y:S04]  /*2d6e0*/  LDL.LU R18, [R1+0xde8] ;  /* 0x000de80001127983 */ /* 0x002f680000300800 */
[----:B------:R-:W4:Y:S01]  /*2d6f0*/  LDL.LU R13, [R1+0x46c] ;  /* 0x00046c00010d7983 */ /* 0x000f220000300800 */
[----:B--2---:R-:W-:-:S05]  /*2d700*/  IADD3 R0, P2, PT, R0, UR11, RZ ;  /* 0x0000000b00007c10 */ /* 0x004fca000ff5e0ff */
[----:B------:R-:W-:Y:S01]  /*2d710*/  IMAD.MOV.U32 R126, RZ, RZ, R0 ;  /* 0x000000ffff7e7224 */ /* 0x000fe200078e0000 */
[----:B------:R-:W-:Y:S01]  /*2d720*/  IADD3 R16, P3, PT, R16, UR11, RZ ;  /* 0x0000000b10107c10 */ /* 0x000fe2000ff7e0ff */
[----:B------:R1:W-:Y:S01]  /*2d730*/  STL [R1+0x410], R0 ;  /* 0x0004100001007387 */ /* 0x0003e20000100800 */
[----:B---3--:R-:W-:Y:S02]  /*2d740*/  IADD3.X R246, PT, PT, R246, UR15, RZ, P2, !PT ;  /* 0x0000000ff6f67c10 */ /* 0x008fe400097fe4ff */
[----:B----4-:R-:W-:-:S03]  /*2d750*/  IADD3.X R15, PT, PT, R15, UR15, RZ, P3, !PT ;  /* 0x0000000f0f0f7c10 */ /* 0x010fc60009ffe4ff */
[----:B------:R-:W-:Y:S01]  /*2d760*/  IMAD.MOV.U32 R127, RZ, RZ, R246 ;  /* 0x000000ffff7f7224 */ /* 0x000fe200078e00f6 */
[----:B------:R2:W-:Y:S04]  /*2d770*/  STL [R1+0x40c], R246 ;  /* 0x00040cf601007387 */ /* 0x0005e80000100800 */
[----:B------:R3:W-:Y:S04]  /*2d780*/  LDGSTS.E [R124+0x15b00], desc[UR22][R126.64], P1 ;  /* 0x15b000007e7c7fae */ /* 0x0007e800089a1016 */
[----:B------:R-:W-:Y:S04]  /*2d790*/  STL [R1+0x430], R16 ;  /* 0x0004301001007387 */ /* 0x000fe80000100800 */
[----:B-1----:R-:W4:Y:S01]  /*2d7a0*/  LDL.LU R0, [R1+0x490] ;  /* 0x0004900001007983 */ /* 0x002f220000300800 */
[----:B---3--:R-:W-:-:S02]  /*2d7b0*/  IMAD.MOV.U32 R126, RZ, RZ, R16 ;  /* 0x000000ffff7e7224 */ /* 0x008fc400078e0010 */
[----:B------:R-:W-:Y:S01]  /*2d7c0*/  IMAD.MOV.U32 R127, RZ, RZ, R15 ;  /* 0x000000ffff7f7224 */ /* 0x000fe200078e000f */
[----:B------:R1:W-:Y:S04]  /*2d7d0*/  STL [R1+0x42c], R15 ;  /* 0x00042c0f01007387 */ /* 0x0003e80000100800 */
[----:B--2---:R-:W2:Y:S04]  /*2d7e0*/  LDL.LU R246, [R1+0x4b0] ;  /* 0x0004b00001f67983 */ /* 0x004ea80000300800 */
[----:B------:R3:W-:Y:S04]  /*2d7f0*/  LDGSTS.E [R124+0x15f00], desc[UR22][R126.64], P1 ;  /* 0x15f000007e7c7fae */ /* 0x0007e800089a1016 */
[----:B-1----:R-:W5:Y:S04]  /*2d800*/  LDL.LU R15, [R1+0xde4] ;  /* 0x000de400010f7983 */ /* 0x002f680000300800 */
[----:B------:R-:W2:Y:S04]  /*2d810*/  LDL.LU R16, [R1+0x4ac] ;  /* 0x0004ac0001107983 */ /* 0x000ea80000300800 */
[----:B------:R-:W2:Y:S01]  /*2d820*/  LDL.LU R127, [R1+0x44c] ;  /* 0x00044c00017f7983 */ /* 0x000ea20000300800 */
[----:B------:R-:W-:-:S05]  /*2d830*/  IADD3 R94, P2, PT, R94, UR11, RZ ;  /* 0x0000000b5e5e7c10 */ /* 0x000fca000ff5e0ff */
[----:B---3--:R-:W-:Y:S01]  /*2d840*/  IMAD.MOV.U32 R126, RZ, RZ, R94 ;  /* 0x000000ffff7e7224 */ /* 0x008fe200078e005e */
[----:B------:R-:W-:Y:S01]  /*2d850*/  IADD3 R12, P3, PT, R12, UR11, RZ ;  /* 0x0000000b0c0c7c10 */ /* 0x000fe2000ff7e0ff */
[----:B------:R1:W-:Y:S03]  /*2d860*/  STL [R1+0x450], R94 ;  /* 0x0004505e01007387 */ /* 0x0003e60000100800 */
[----:B------:R-:W-:Y:S02]  /*2d870*/  IADD3.X R13, PT, PT, R13, UR15, RZ, P3, !PT ;  /* 0x0000000f0d0d7c10 */ /* 0x000fe40009ffe4ff */
[----:B--2---:R-:W-:-:S05]  /*2d880*/  IADD3.X R127, PT, PT, R127, UR15, RZ, P2, !PT ;  /* 0x0000000f7f7f7c10 */ /* 0x004fca00097fe4ff */
[----:B------:R2:W-:Y:S04]  /*2d890*/  STL [R1+0x44c], R127 ;  /* 0x00044c7f01007387 */ /* 0x0005e80000100800 */
[----:B------:R3:W-:Y:S04]  /*2d8a0*/  LDGSTS.E [R124+0x16300], desc[UR22][R126.64], P1 ;  /* 0x163000007e7c7fae */ /* 0x0007e800089a1016 */
[----:B------:R-:W-:Y:S04]  /*2d8b0*/  STL [R1+0x470], R12 ;  /* 0x0004700c01007387 */ /* 0x000fe80000100800 */
[----:B-1----:R-:W4:Y:S01]  /*2d8c0*/  LDL.LU R94, [R1+0x4f0] ;  /* 0x0004f000015e7983 */ /* 0x002f220000300800 */
[----:B---3--:R-:W-:-:S02]  /*2d8d0*/  IMAD.MOV.U32 R126, RZ, RZ, R12 ;  /* 0x000000ffff7e7224 */ /* 0x008fc400078e000c */
[----:B--2---:R-:W-:Y:S01]  /*2d8e0*/  IMAD.MOV.U32 R127, RZ, RZ, R13 ;  /* 0x000000ffff7f7224 */ /* 0x004fe200078e000d */
[----:B------:R1:W-:Y:S04]  /*2d8f0*/  STL [R1+0x46c], R13 ;  /* 0x00046c0d01007387 */ /* 0x0003e80000100800 */
[----:B------:R2:W-:Y:S04]  /*2d900*/  LDGSTS.E [R124+0x16700], desc[UR22][R126.64], P1 ;  /* 0x167000007e7c7fae */ /* 0x0005e800089a1016 */
[----:B-1----:R-:W3:Y:S04]  /*2d910*/  LDL.LU R13, [R1+0x4ec] ;  /* 0x0004ec00010d7983 */ /* 0x002ee80000300800 */
[----:B------:R-:W3:Y:S04]  /*2d920*/  LDL.LU R12, [R1+0x530] ;  /* 0x00053000010c7983 */ /* 0x000ee80000300800 */
[----:B------:R-:W3:Y:S01]  /*2d930*/  LDL.LU R127, [R1+0x48c] ;  /* 0x00048c00017f7983 */ /* 0x000ee20000300800 */
[----:B----4-:R-:W-:-:S02]  /*2d940*/  IADD3 R0, P2, PT, R0, UR11, RZ ;  /* 0x0000000b00007c10 */ /* 0x010fc4000ff5e0ff */
[----:B------:R-:W-:-:S03]  /*2d950*/  IADD3 R246, P3, PT, R246, UR11, RZ ;  /* 0x0000000bf6f67c10 */ /* 0x000fc6000ff7e0ff */
[----:B--2---:R-:W-:Y:S01]  /*2d960*/  IMAD.MOV.U32 R126, RZ, RZ, R0 ;  /* 0x000000ffff7e7224 */ /* 0x004fe200078e0000 */
[----:B------:R-:W-:Y:S01]  /*2d970*/  IADD3.X R16, PT, PT, R16, UR15, RZ, P3, !PT ;  /* 0x0000000f10107c10 */ /* 0x000fe20009ffe4ff */
[----:B------:R1:W-:Y:S01]  /*2d980*/  STL [R1+0x490], R0 ;  /* 0x0004900001007387 */ /* 0x0003e20000100800 */
[----:B---3--:R-:W-:-:S05]  /*2d990*/  IADD3.X R127, PT, PT, R127, UR15, RZ, P2, !PT ;  /* 0x0000000f7f7f7c10 */ /* 0x008fca00097fe4ff */
        /* <DEDUP_REMOVED lines=8> */
[----:B-1----:R-:W5:Y:S04]  /*2da20*/  LDL.LU R16, [R1+0xde0] ;  /* 0x000de00001107983 */ /* 0x002f680000300800 */
[----:B------:R-:W3:Y:S04]  /*2da30*/  LDL R246, [R1+0x534] ;  /* 0x0005340001f67983 */ /* 0x000ee80000100800 */
[----:B------:R-:W2:Y:S04]  /*2da40*/  LDL.LU R126, [R1+0x4cc] ;  /* 0x0004cc00017e7983 */ /* 0x000ea80000300800 */
[----:B------:R-:W2:Y:S01]  /*2da50*/  LDL.LU R127, [R1+0x4d0] ;  /* 0x0004d000017f7983 */ /* 0x000ea20000300800 */
[----:B------:R-:W-:-:S04]  /*2da60*/  IADD3 R94, P3, PT, R94, UR11, RZ ;  /* 0x0000000b5e5e7c10 */ /* 0x000fc8000ff7e0ff */
[----:B------:R-:W-:Y:S02]  /*2da70*/  IADD3.X R13, PT, PT, R13, UR15, RZ, P3, !PT ;  /* 0x0000000f0d0d7c10 */ /* 0x000fe40009ffe4ff */
[----:B--2---:R-:W-:-:S04]  /*2da80*/  IADD3 R127, P2, PT, R127, UR11, RZ ;  /* 0x0000000b7f7f7c10 */ /* 0x004fc8000ff5e0ff */
[----:B------:R-:W-:Y:S01]  /*2da90*/  IADD3.X R126, PT, PT, R126, UR15, RZ, P2, !PT ;  /* 0x0000000f7e7e7c10 */ /* 0x000fe200097fe4ff */
[----:B------:R1:W-:Y:S04]  /*2daa0*/  STL [R1+0x4d0], R127 ;  /* 0x0004d07f01007387 */ /* 0x0003e80000100800 */
[----:B------:R2:W-:Y:S01]  /*2dab0*/  STL [R1+0x4cc], R126 ;  /* 0x0004cc7e01007387 */ /* 0x0005e20000100800 */
[----:B-1----:R-:W-:-:S04]  /*2dac0*/  LOP3.LUT R127, R127, R126, RZ, 0x3c, !PT ;  /* 0x0000007e7f7f7212 */ /* 0x002fc800078e3cff */
[----:B--2---:R-:W-:-:S04]  /*2dad0*/  LOP3.LUT R126, R127, R126, RZ, 0x3c, !PT ;  /* 0x0000007e7f7e7212 */ /* 0x004fc800078e3cff */
[----:B------:R-:W-:Y:S01]  /*2dae0*/  LOP3.LUT R127, R127, R126, RZ, 0x3c, !PT ;  /* 0x0000007e7f7f7212 */ /* 0x000fe200078e3cff */
[----:B------:R-:W-:Y:S04]  /*2daf0*/  STL [R1+0x4f0], R94 ;  /* 0x0004f05e01007387 */ /* 0x000fe80000100800 */
[----:B------:R1:W-:Y:S04]  /*2db00*/  LDGSTS.E [R124+0x17300], desc[UR22][R126.64], P1 ;  /* 0x173000007e7c7fae */ /* 0x0003e800089a1016 */
[----:B------:R2:W-:Y:S01]  /*2db10*/  STL [R1+0x4ec], R13 ;  /* 0x0004ec0d01007387 */ /* 0x0005e20000100800 */
[----:B-1----:R-:W-:-:S02]  /*2db20*/  IMAD.MOV.U32 R126, RZ, RZ, R94 ;  /* 0x000000ffff7e7224 */ /* 0x002fc400078e005e */
[----:B------:R-:W-:Y:S02]  /*2db30*/  IMAD.MOV.U32 R127, RZ, RZ, R13 ;  /* 0x000000ffff7f7224 */ /* 0x000fe400078e000d */
[----:B--2---:R-:W5:Y:S04]  /*2db40*/  LDL.LU R13, [R1+0xddc] ;  /* 0x000ddc00010d7983 */ /* 0x004f680000300800 */
[----:B------:R-:W3:Y:S04]  /*2db50*/  LDL.LU R94, [R1+0xdd8] ;  /* 0x000dd800015e7983 */ /* 0x000ee80000300800 */
[----:B------:R1:W-:Y:S04]  /*2db60*/  LDGSTS.E [R124+0x17700], desc[UR22][R126.64], P1 ;  /* 0x177000007e7c7fae */ /* 0x0003e800089a1016 */
[----:B------:R-:W2:Y:S04]  /*2db70*/  LDL.LU R126, [R1+0x50c] ;  /* 0x00050c00017e7983 */ /* 0x000ea80000300800 */
[----:B------:R-:W1:Y:S01]  /*2db80*/  LDL.LU R127, [R1+0x510] ;  /* 0x00051000017f7983 */ /* 0x000e620000300800 */
[----:B------:R-:W-:-:S04]  /*2db90*/  IADD3 R12, P3, PT, R12, UR11, RZ ;  /* 0x0000000b0c0c7c10 */ /* 0x000fc8000ff7e0ff */
[----:B----4-:R-:W-:Y:S02]  /*2dba0*/  IADD3.X R0, PT, PT, R0, UR15, RZ, P3, !PT ;  /* 0x0000000f00007c10 */ /* 0x010fe40009ffe4ff */
[----:B-1----:R-:W-:-:S04]  /*2dbb0*/  IADD3 R127, P2, PT, R127, UR11, RZ ;  /* 0x0000000b7f7f7c10 */ /* 0x002fc8000ff5e0ff */
[----:B--2---:R-:W-:Y:S01]  /*2dbc0*/  IADD3.X R126, PT, PT, R126, UR15, RZ, P2, !PT ;  /* 0x0000000f7e7e7c10 */ /* 0x004fe200097fe4ff */
        /* <DEDUP_REMOVED lines=8> */
[----:B-1----:R-:W-:-:S03]  /*2dc50*/  IMAD.MOV.U32 R127, RZ, RZ, R0 ;  /* 0x000000ffff7f7224 */ /* 0x002fc600078e0000 */
[----:B--2---:R-:W5:Y:S01]  /*2dc60*/  LDL.LU R0, [R1+0xdd4] ;  /* 0x000dd40001007983 */ /* 0x004f620000300800 */
[----:B------:R-:W-:Y:S02]  /*2dc70*/  IMAD.MOV.U32 R126, RZ, RZ, R12 ;  /* 0x000000ffff7e7224 */ /* 0x000fe400078e000c */
[----:B------:R-:W1:Y:S03]  /*2dc80*/  S2R R12, SR_TID.X ;  /* 0x00000000000c7919 */ /* 0x000e660000002100 */
[----:B------:R2:W-:Y:S01]  /*2dc90*/  LDGSTS.E [R124+0x17f00], desc[UR22][R126.64], P1 ;  /* 0x17f000007e7c7fae */ /* 0x0005e200089a1016 */
[C---:B---3--:R-:W-:Y:S01]  /*2dca0*/  ISETP.NE.U32.AND P1, PT, R94.reuse, R246, PT ;  /* 0x000000f65e00720c */ /* 0x048fe20003f25070 */
[----:B------:R-:W-:Y:S02]  /*2dcb0*/  USEL UR5, URZ, 0x1, !UP1 ;  /* 0x00000001ff057887 */ /* 0x000fe4000c800000 */
[----:B------:R-:W0:Y:S01]  /*2dcc0*/  LDGDEPBAR ;  /* 0x00000000000079af */ /* 0x000e220000000000 */
[----:B------:R-:W-:Y:S01]  /*2dcd0*/  UMOV UR12, UR9 ;  /* 0x00000009000c7c82 */ /* 0x000fe20008000000 */
[----:B------:R-:W-:Y:S01]  /*2dce0*/  ULOP3.LUT UR5, UR16, UR5, URZ, 0x3c, !UPT ;  /* 0x0000000510057292 */ /* 0x000fe2000f8e3cff */
[----:B------:R-:W-:-:S02]  /*2dcf0*/  VIADD R94, R94, 0x1 ;  /* 0x000000015e5e7836 */ /* 0x000fc40000000000 */
[----:B--2---:R-:W-:Y:S01]  /*2dd00*/  IMAD.U32 R124, RZ, RZ, UR16 ;  /* 0x00000010ff7c7e24 */ /* 0x004fe2000f8e00ff */
[----:B-1----:R-:W-:-:S04]  /*2dd10*/  SHF.R.U32.HI R12, RZ, 0x6, R12 ;  /* 0x00000006ff0c7819 */ /* 0x002fc8000001160c */
[----:B------:R-:W-:Y:S01]  /*2dd20*/  SGXT.U32 R12, R12, 0x1 ;  /* 0x000000010c0c781a */ /* 0x000fe20000000000 */
[----:B------:R-:W-:Y:S06]  /*2dd30*/  @P1 BRA `(.L_x_10) ;  /* 0xffffff6000e81947 */ /* 0x000fec000383ffff */
.L_x_7:
[----:B------:R-:W-:Y:S05]  /*2dd40*/  @!P0 BRA `(.L_x_11) ;  /* 0x0000000000108947 */ /* 0x000fea0003800000 */
[----:B------:R-:W-:-:S06]  /*2dd50*/  USHF.L.U32 UR16, UR16, 0x1f, URZ ;  /* 0x0000001f10107899 */ /* 0x000fcc00080006ff */
[----:B------:R-:W-:-:S04]  /*2dd60*/  IMAD.U32 R2, RZ, RZ, UR16 ;  /* 0x00000010ff027e24 */ /* 0x000fc8000f8e00ff */
[----:B------:R-:W1:Y:S02]  /*2dd70*/  SYNCS.PHASECHK.TRANS64.TRYWAIT P0, [UR9], R2 ;  /* 0x00000002ff0075a7 */ /* 0x000e640008001109 */
[----:B-1----:R-:W-:Y:S05]  /*2dd80*/  @!P0 BRA `(.L_x_12) ;  /* 0x0000009000f08947 */ /* 0x002fea0003800000 */
.L_x_11:
[----:B------:R-:W1:Y:S01]  /*2dd90*/  S2R R3, SR_TID.X ;  /* 0x0000000000037919 */ /* 0x000e620000002100 */
[----:B------:R-:W-:-:S04]  /*2dda0*/  DEPBAR.LE SB0, 0x0 ;  /* 0x000080000000791a */ /* 0x000fc80000000000 */
[----:B-----5:R2:W-:Y:S01]  /*2ddb0*/  STL [R1+0xdd4], R0 ;  /* 0x000dd40001007387 */ /* 0x0205e20000100800 */
[----:B------:R-:W3:Y:S01]  /*2ddc0*/  LDCU UR4, c[0x0][0x3b4] ;  /* 0x00007680ff0477ac */ /* 0x000ee20008000800 */
[----:B------:R-:W4:Y:S01]  /*2ddd0*/  LDCU UR5, c[0x0][0x39c] ;  /* 0x00007380ff0577ac */ /* 0x000f220008000800 */
[----:B------:R-:W-:Y:S01]  /*2dde0*/  BAR.SYNC.DEFER_BLOCKING 0x0 ;  /* 0x0000000000007b1d */ /* 0x000fe20000010000 */
[C---:B-1----:R-:W-:Y:S01]  /*2ddf0*/  LOP3.LUT P0, RZ, R3.reuse, 0x7f, RZ, 0xc0, !PT ;  /* 0x0000007f03ff7812 */ /* 0x042fe2000780c0ff */
[C---:B------:R-:W-:Y:S02]  /*2de00*/  IMAD.SHL.U32 R2, R3.reuse, 0x80, RZ ;  /* 0x0000008003027824 */ /* 0x040fe400078e00ff */
[C---:B------:R-:W-:Y:S02]  /*2de10*/  IMAD.SHL.U32 R252, R3.reuse, 0x10, RZ ;  /* 0x0000001003fc7824 */ /* 0x040fe400078e00ff */
[----:B------:R-:W-:Y:S01]  /*2de20*/  IMAD.SHL.U32 R4, R3, 0x8, RZ ;  /* 0x0000000803047824 */ /* 0x000fe200078e00ff */
[----:B------:R-:W-:-:S02]  /*2de30*/  LOP3.LUT R2, R2, 0x800, RZ, 0xc0, !PT ;  /* 0x0000080002027812 */ /* 0x000fc400078ec0ff */
[----:B------:R-:W-:Y:S02]  /*2de40*/  LOP3.LUT R3, R252, 0xf0, RZ, 0xc0, !PT ;  /* 0x000000f0fc037812 */ /* 0x000fe400078ec0ff */
[----:B------:R-:W-:Y:S02]  /*2de50*/  LOP3.LUT R4, R4, 0x300, RZ, 0xc0, !PT ;  /* 0x0000030004047812 */ /* 0x000fe400078ec0ff */
[----:B------:R-:W-:Y:S01]  /*2de60*/  IADD3 R2, PT, PT, R3, UR6, R2 ;  /* 0x0000000603027c10 */ /* 0x000fe2000fffe002 */
[----:B------:R-:W1:Y:S02]  /*2de70*/  @!P0 SYNCS.CCTL.IV [UR6+0x48000] ;  /* 0x04800000ff0089b1 */ /* 0x000e640008000006 */
[----:B-1----:R-:W-:Y:S02]  /*2de80*/  BAR.SYNC.DEFER_BLOCKING 0x0 ;  /* 0x0000000000007b1d */ /* 0x002fe40000010000 */
[----:B------:R-:W-:-:S04]  /*2de90*/  IMAD.IADD R2, R4, 0x1, R2 ;  /* 0x0000000104027824 */ /* 0x000fc800078e0202 */
[----:B------:R-:W1:Y:S01]  /*2dea0*/  LDTM.x64 R12, tmem[UR8] ;  /* 0x00000008000c79ee */ /* 0x000e620008340000 */
[----:B------:R-:W-:Y:S01]  /*2deb0*/  LDTM.x64 R132, tmem[UR8+0x40] ;  /* 0x00004008008479ee */ /* 0x000fe20008340000 */
[----:B------:R-:W2:Y:S01]  /*2dec0*/  @!P0 SYNCS.CCTL.IV [UR6+0x48008] ;  /* 0x04800800ff0089b1 */ /* 0x000ea20008000006 */
[----:B-1----:R-:W-:Y:S01]  /*2ded0*/  IMAD.MOV.U32 R8, RZ, RZ, R12 ;  /* 0x000000ffff087224 */ /* 0x002fe200078e000c */
[----:B------:R-:W-:Y:S01]  /*2dee0*/  MOV R9, R13 ;  /* 0x0000000d00097202 */ /* 0x000fe20000000f00 */
[----:B------:R-:W-:Y:S01]  /*2def0*/  IMAD.MOV.U32 R7, RZ, RZ, R14 ;  /* 0x000000ffff077224 */ /* 0x000fe200078e000e */
[----:B------:R-:W-:Y:S01]  /*2df00*/  STL [R1+0xc], R15 ;  /* 0x00000c0f01007387 */ /* 0x000fe20000100800 */
[----:B------:R-:W-:Y:S01]  /*2df10*/  IMAD.MOV.U32 R6, RZ, RZ, R16 ;  /* 0x000000ffff067224 */ /* 0x000fe200078e0010 */
[----:B------:R-:W-:Y:S01]  /*2df20*/  MOV R213, R39 ;  /* 0x0000002700d57202 */ /* 0x000fe20000000f00 */
[----:B------:R-:W-:Y:S01]  /*2df30*/  IMAD.MOV.U32 R5, RZ, RZ, R18 ;  /* 0x000000ffff057224 */ /* 0x000fe200078e0012 */
[----:B------:R-:W-:Y:S01]  /*2df40*/  STL [R1+0x14], R17 ;  /* 0x0000141101007387 */ /* 0x000fe20000100800 */
[----:B------:R-:W-:Y:S01]  /*2df50*/  IMAD.MOV.U32 R196, RZ, RZ, R8 ;  /* 0x000000ffffc47224 */ /* 0x000fe200078e0008 */
[----:B------:R-:W-:Y:S01]  /*2df60*/  MOV R236, R61 ;  /* 0x0000003d00ec7202 */ /* 0x000fe20000000f00 */
[----:B------:R-:W-:Y:S01]  /*2df70*/  IMAD.MOV.U32 R197, RZ, RZ, R7 ;  /* 0x000000ffffc57224 */ /* 0x000fe200078e0007 */
[----:B------:R-:W-:Y:S01]  /*2df80*/  STL [R1+0x1c], R19 ;  /* 0x00001c1301007387 */ /* 0x000fe20000100800 */
[----:B------:R-:W-:-:S02]  /*2df90*/  IMAD.MOV.U32 R198, RZ, RZ, R6 ;  /* 0x000000ffffc67224 */ /* 0x000fc400078e0006 */
[----:B------:R-:W-:Y:S01]  /*2dfa0*/  IMAD.MOV.U32 R199, RZ, RZ, R5 ;  /* 0x000000ffffc77224 */ /* 0x000fe200078e0005 */
[----:B------:R-:W-:Y:S01]  /*2dfb0*/  STL [R1+0x24], R21 ;  /* 0x0000241501007387 */ /* 0x000fe20000100800 */
[----:B------:R-:W-:Y:S02]  /*2dfc0*/  IMAD.MOV.U32 R232, RZ, RZ, R68 ;  /* 0x000000ffffe87224 */ /* 0x000fe400078e0044 */
[----:B------:R-:W-:Y:S01]  /*2dfd0*/  IMAD.MOV.U32 R233, RZ, RZ, R70 ;  /* 0x000000ffffe97224 */ /* 0x000fe200078e0046 */
[----:B------:R-:W-:Y:S01]  /*2dfe0*/  STL [R1+0x2c], R23 ;  /* 0x00002c1701007387 */ /* 0x000fe20000100800 */
[----:B------:R-:W-:Y:S02]  /*2dff0*/  IMAD.MOV.U32 R234, RZ, RZ, R72 ;  /* 0x000000ffffea7224 */ /* 0x000fe400078e0048 */
[----:B------:R-:W-:Y:S01]  /*2e000*/  IMAD.MOV.U32 R235, RZ, RZ, R74 ;  /* 0x000000ffffeb7224 */ /* 0x000fe200078e004a */
[----:B------:R1:W-:Y:S01]  /*2e010*/  STL [R1+0x34], R25 ;  /* 0x0000341901007387 */ /* 0x0003e20000100800 */
[----:B------:R-:W-:-:S02]  /*2e020*/  IMAD.MOV.U32 R243, RZ, RZ, R69 ;  /* 0x000000fffff37224 */ /* 0x000fc400078e0045 */
[----:B------:R-:W-:Y:S02]  /*2e030*/  IMAD.MOV.U32 R242, RZ, RZ, R71 ;  /* 0x000000fffff27224 */ /* 0x000fe400078e0047 */
[----:B------:R-:W-:Y:S02]  /*2e040*/  IMAD.MOV.U32 R241, RZ, RZ, R73 ;  /* 0x000000fffff17224 */ /* 0x000fe400078e0049 */
[----:B------:R-:W-:Y:S02]  /*2e050*/  IMAD.MOV.U32 R240, RZ, RZ, R75 ;  /* 0x000000fffff07224 */ /* 0x000fe400078e004b */
[----:B------:R-:W-:Y:S01]  /*2e060*/  IMAD.MOV.U32 R200, RZ, RZ, R20 ;  /* 0x000000ffffc87224 */ /* 0x000fe200078e0014 */
[----:B------:R-:W-:Y:S01]  /*2e070*/  LDTM.x64 R68, tmem[UR8+0x80] ;  /* 0x00008008004479ee */ /* 0x000fe20008340000 */
[----:B------:R-:W-:Y:S02]  /*2e080*/  IMAD.MOV.U32 R201, RZ, RZ, R22 ;  /* 0x000000ffffc97224 */ /* 0x000fe400078e0016 */
[----:B------:R-:W-:-:S02]  /*2e090*/  IMAD.MOV.U32 R202, RZ, RZ, R24 ;  /* 0x000000ffffca7224 */ /* 0x000fc400078e0018 */
[----:B------:R-:W-:Y:S02]  /*2e0a0*/  IMAD.MOV.U32 R203, RZ, RZ, R26 ;  /* 0x000000ffffcb7224 */ /* 0x000fe400078e001a */
[----:B--2---:R-:W-:Y:S02]  /*2e0b0*/  IMAD.MOV.U32 R0, RZ, RZ, R27 ;  /* 0x000000ffff007224 */ /* 0x004fe400078e001b */
        /* <DEDUP_REMOVED lines=39> */
[----:B-1----:R-:W1:Y:S01]  /*2e330*/  LDTM.x64 R4, tmem[UR8+0xc0] ;  /* 0x0000c008000479ee */ /* 0x002e620008340000 */
[----:B------:R-:W-:Y:S01]  /*2e340*/  NOP ;  /* 0x0000000000007918 */ /* 0x000fe20000000000 */
[----:B------:R2:W-:Y:S01]  /*2e350*/  STS.128 [R2], R196 ;  /* 0x000000c402007388 */ /* 0x0005e20000000c00 */
[----:B------:R-:W-:Y:S01]  /*2e360*/  LOP3.LUT R252, R252, 0x7f0, RZ, 0xc0, !PT ;  /* 0x000007f0fcfc7812 */ /* 0x000fe200078ec0ff */
[----:B------:R-:W1:Y:S02]  /*2e370*/  LDCU.128 UR8, c[0x0][0x390] ;  /* 0x00007200ff0877ac */ /* 0x000e640008000c00 */
[----:B--2---:R-:W2:Y:S01]  /*2e380*/  LDL.LU R197, [R1+0xc] ;  /* 0x00000c0001c57983 */ /* 0x004ea20000300800 */
[----:B------:R-:W-:-:S02]  /*2e390*/  IMAD.MOV.U32 R196, RZ, RZ, R3 ;  /* 0x000000ffffc47224 */ /* 0x000fc400078e0003 */
[----:B------:R-:W1:Y:S01]  /*2e3a0*/  LDC R3, c[0x0][0x3b8] ;  /* 0x0000ee00ff037b82 */ /* 0x000e620000000800 */
[----:B------:R-:W2:Y:S04]  /*2e3b0*/  LDL.LU R198, [R1+0x14] ;  /* 0x0000140001c67983 */ /* 0x000ea80000300800 */
[----:B------:R-:W2:Y:S04]  /*2e3c0*/  LDL.LU R199, [R1+0x1c] ;  /* 0x00001c0001c77983 */ /* 0x000ea80000300800 */
[----:B--2---:R-:W-:Y:S01]  /*2e3d0*/  STS.128 [R2+0x400], R196 ;  /* 0x000400c402007388 */ /* 0x004fe20000000c00 */
[----:B-1----:R-:W-:Y:S06]  /*2e3e0*/  BAR.SYNC.DEFER_BLOCKING 0x0 ;  /* 0x0000000000007b1d */ /* 0x002fec0000010000 */
[----:B------:R-:W1:Y:S04]  /*2e3f0*/  LDS.128 R196, [R252+UR6] ;  /* 0x00000006fcc47984 */ /* 0x000e680008000c00 */
[----:B-1----:R-:W-:Y:S04]  /*2e400*/  STL.64 [R1+0x100], R196 ;  /* 0x000100c401007387 */ /* 0x002fe80000100a00 */
[----:B------:R-:W-:Y:S04]  /*2e410*/  STL.64 [R1+0x108], R198 ;  /* 0x000108c601007387 */ /* 0x000fe80000100a00 */
[----:B------:R-:W1:Y:S01]  /*2e420*/  LDS.128 R196, [R252+UR6+0x800] ;  /* 0x00080006fcc47984 */ /* 0x000e620008000c00 */
[----:B------:R-:W-:Y:S06]  /*2e430*/  BAR.SYNC.DEFER_BLOCKING 0x0 ;  /* 0x0000000000007b1d */ /* 0x000fec0000010000 */
[----:B-1----:R1:W-:Y:S04]  /*2e440*/  STL.64 [R1+0x110], R196 ;  /* 0x000110c401007387 */ /* 0x0023e80000100a00 */
[----:B------:R2:W-:Y:S04]  /*2e450*/  STL.64 [R1+0x118], R198 ;  /* 0x000118c601007387 */ /* 0x0005e80000100a00 */
[----:B-1----:R-:W3:Y:S04]  /*2e460*/  LDL.LU R196, [R1+0x24] ;  /* 0x0000240001c47983 */ /* 0x002ee80000300800 */
[----:B------:R-:W3:Y:S04]  /*2e470*/  LDL.LU R197, [R1+0x2c] ;  /* 0x00002c0001c57983 */ /* 0x000ee80000300800 */
[----:B--2---:R-:W3:Y:S01]  /*2e480*/  LDL.LU R198, [R1+0x34] ;  /* 0x0000340001c67983 */ /* 0x004ee20000300800 */
[----:B------:R-:W-:-:S03]  /*2e490*/  IMAD.MOV.U32 R199, RZ, RZ, R0 ;  /* 0x000000ffffc77224 */ /* 0x000fc600078e0000 */
[----:B------:R-:W-:Y:S04]  /*2e4a0*/  STS.128 [R2], R200 ;  /* 0x000000c802007388 */ /* 0x000fe80000000c00 */
[----:B------:R-:W2:Y:S04]  /*2e4b0*/  LDL.LU R0, [R1+0xdd4] ;  /* 0x000dd40001007983 */ /* 0x000ea80000300800 */
[----:B---3--:R1:W-:Y:S01]  /*2e4c0*/  STS.128 [R2+0x400], R196 ;  /* 0x000400c402007388 */ /* 0x0083e20000000c00 */
[----:B------:R-:W-:Y:S01]  /*2e4d0*/  BAR.SYNC.DEFER_BLOCKING 0x0 ;  /* 0x0000000000007b1d */ /* 0x000fe20000010000 */
[----:B-1----:R-:W-:Y:S01]  /*2e4e0*/  MOV R196, R251 ;  /* 0x000000fb00c47202 */ /* 0x002fe20000000f00 */
[----:B------:R-:W-:-:S02]  /*2e4f0*/  IMAD.MOV.U32 R197, RZ, RZ, R250 ;  /* 0x000000ffffc57224 */ /* 0x000fc400078e00fa */
[----:B------:R-:W-:Y:S02]  /*2e500*/  IMAD.MOV.U32 R198, RZ, RZ, R249 ;  /* 0x000000ffffc67224 */ /* 0x000fe400078e00f9 */
[----:B------:R-:W-:Y:S02]  /*2e510*/  IMAD.MOV.U32 R199, RZ, RZ, R248 ;  /* 0x000000ffffc77224 */ /* 0x000fe400078e00f8 */
[----:B------:R-:W1:Y:S04]  /*2e520*/  LDS.128 R248, [R252+UR6] ;  /* 0x00000006fcf87984 */ /* 0x000e680008000c00 */
[----:B------:R-:W3:Y:S01]  /*2e530*/  LDS.128 R200, [R252+UR6+0x800] ;  /* 0x00080006fcc87984 */ /* 0x000ee20008000c00 */
[----:B------:R-:W-:Y:S06]  /*2e540*/  BAR.SYNC.DEFER_BLOCKING 0x0 ;  /* 0x0000000000007b1d */ /* 0x000fec0000010000 */
[----:B------:R-:W-:Y:S04]  /*2e550*/  STS.128 [R2], R196 ;  /* 0x000000c402007388 */ /* 0x000fe80000000c00 */
[----:B------:R-:W-:Y:S01]  /*2e560*/  STS.128 [R2+0x400], R204 ;  /* 0x000400cc02007388 */ /* 0x000fe20000000c00 */
[----:B------:R-:W-:Y:S06]  /*2e570*/  BAR.SYNC.DEFER_BLOCKING 0x0 ;  /* 0x0000000000007b1d */ /* 0x000fec0000010000 */
[----:B-1----:R-:W-:Y:S04]  /*2e580*/  STL.64 [R1+0x10], R248 ;  /* 0x000010f801007387 */ /* 0x002fe80000100a00 */
[----:B------:R-:W-:Y:S04]  /*2e590*/  STL.64 [R1+0x18], R250 ;  /* 0x000018fa01007387 */ /* 0x000fe80000100a00 */
[----:B------:R-:W1:Y:S04]  /*2e5a0*/  LDS.128 R248, [R252+UR6] ;  /* 0x00000006fcf87984 */ /* 0x000e680008000c00 */
[----:B------:R-:W-:Y:S01]  /*2e5b0*/  LDS.128 R196, [R252+UR6+0x800] ;  /* 0x00080006fcc47984 */ /* 0x000fe20008000c00 */
[----:B------:R-:W-:Y:S06]  /*2e5c0*/  BAR.SYNC.DEFER_BLOCKING 0x0 ;  /* 0x0000000000007b1d */ /* 0x000fec0000010000 */
[----:B---3--:R3:W-:Y:S04]  /*2e5d0*/  STL.64 [R1], R200 ;  /* 0x000000c801007387 */ /* 0x0087e80000100a00 */
[----:B------:R2:W-:Y:S01]  /*2e5e0*/  STL.64 [R1+0x8], R202 ;  /* 0x000008ca01007387 */ /* 0x0005e20000100a00 */
[----:B---3--:R-:W-:-:S02]  /*2e5f0*/  IMAD.MOV.U32 R200, RZ, RZ, R247 ;  /* 0x000000ffffc87224 */ /* 0x008fc400078e00f7 */
[----:B------:R-:W-:Y:S02]  /*2e600*/  IMAD.MOV.U32 R201, RZ, RZ, R246 ;  /* 0x000000ffffc97224 */ /* 0x000fe400078e00f6 */
[----:B--2---:R-:W-:Y:S02]  /*2e610*/  IMAD.MOV.U32 R202, RZ, RZ, R245 ;  /* 0x000000ffffca7224 */ /* 0x004fe400078e00f5 */
[----:B------:R-:W-:Y:S01]  /*2e620*/  IMAD.MOV.U32 R203, RZ, RZ, R244 ;  /* 0x000000ffffcb7224 */ /* 0x000fe200078e00f4 */
[----:B------:R-:W-:Y:S04]  /*2e630*/  STS.128 [R2+0x400], R212 ;  /* 0x000400d402007388 */ /* 0x000fe80000000c00 */
[----:B------:R-:W-:Y:S01]  /*2e640*/  STS.128 [R2], R200 ;  /* 0x000000c802007388 */ /* 0x000fe20000000c00 */
[----:B------:R-:W-:Y:S06]  /*2e650*/  BAR.SYNC.DEFER_BLOCKING 0x0 ;  /* 0x0000000000007b1d */ /* 0x000fec0000010000 */
[----:B------:R-:W2:Y:S04]  /*2e660*/  LDS.128 R204, [R252+UR6] ;  /* 0x00000006fccc7984 */ /* 0x000ea80008000c00 */
[----:B------:R-:W-:Y:S01]  /*2e670*/  LDS.128 R200, [R252+UR6+0x800] ;  /* 0x00080006fcc87984 */ /* 0x000fe20008000c00 */
[----:B------:R-:W-:Y:S06]  /*2e680*/  BAR.SYNC.DEFER_BLOCKING 0x0 ;  /* 0x0000000000007b1d */ /* 0x000fec0000010000 */
[----:B------:R-:W-:Y:S04]  /*2e690*/  STS.128 [R2], R208 ;  /* 0x000000d002007388 */ /* 0x000fe80000000c00 */
[----:B------:R-:W-:Y:S01]  /*2e6a0*/  STS.128 [R2+0x400], R220 ;  /* 0x000400dc02007388 */ /* 0x000fe20000000c00 */
[----:B------:R-:W-:Y:S06]  /*2e6b0*/  BAR.SYNC.DEFER_BLOCKING 0x0 ;  /* 0x0000000000007b1d */ /* 0x000fec0000010000 */
[----:B------:R-:W3:Y:S04]  /*2e6c0*/  LDS.128 R212, [R252+UR6] ;  /* 0x00000006fcd47984 */ /* 0x000ee80008000c00 */
[----:B------:R-:W-:Y:S01]  /*2e6d0*/  LDS.128 R208, [R252+UR6+0x800] ;  /* 0x00080006fcd07984 */ /* 0x000fe20008000c00 */
[----:B------:R-:W-:Y:S06]  /*2e6e0*/  BAR.SYNC.DEFER_BLOCKING 0x0 ;  /* 0x0000000000007b1d */ /* 0x000fec0000010000 */
[----:B------:R-:W-:Y:S04]  /*2e6f0*/  STS.128 [R2], R216 ;  /* 0x000000d802007388 */ /* 0x000fe80000000c00 */
[----:B------:R-:W-:Y:S01]  /*2e700*/  STS.128 [R2+0x400], R228 ;  /* 0x000400e402007388 */ /* 0x000fe20000000c00 */
[----:B------:R-:W-:Y:S06]  /*2e710*/  BAR.SYNC.DEFER_BLOCKING 0x0 ;  /* 0x0000000000007b1d */ /* 0x000fec0000010000 */
[----:B------:R-:W1:Y:S04]  /*2e720*/  LDS.128 R220, [R252+UR6] ;  /* 0x00000006fcdc7984 */ /* 0x000e680008000c00 */
[----:B------:R-:W-:Y:S01]  /*2e730*/  LDS.128 R216, [R252+UR6+0x800] ;  /* 0x00080006fcd87984 */ /* 0x000fe20008000c00 */
[----:B------:R-:W-:Y:S06]  /*2e740*/  BAR.SYNC.DEFER_BLOCKING 0x0 ;  /* 0x0000000000007b1d */ /* 0x000fec0000010000 */
[----:B------:R-:W-:Y:S04]  /*2e750*/  STS.128 [R2], R224 ;  /* 0x000000e002007388 */ /* 0x000fe80000000c00 */
[----:B------:R-:W-:Y:S01]  /*2e760*/  STS.128 [R2+0x400], R236 ;  /* 0x000400ec02007388 */ /* 0x000fe20000000c00 */
[----:B------:R-:W-:Y:S01]  /*2e770*/  BAR.SYNC.DEFER_BLOCKING 0x0 ;  /* 0x0000000000007b1d */ /* 0x000fe20000010000 */
[----:B------:R-:W-:-:S02]  /*2e780*/  IMAD.MOV.U32 R244, RZ, RZ, R243 ;  /* 0x000000fffff47224 */ /* 0x000fc400078e00f3 */
[----:B------:R-:W-:-:S03]  /*2e790*/  IMAD.MOV.U32 R245, RZ, RZ, R242 ;  /* 0x000000fffff57224 */ /* 0x000fc600078e00f2 */
[----:B------:R-:W1:Y:S04]  /*2e7a0*/  LDS.128 R228, [R252+UR6] ;  /* 0x00000006fce47984 */ /* 0x000e680008000c00 */
[----:B------:R-:W-:Y:S01]  /*2e7b0*/  LDS.128 R224, [R252+UR6+0x800] ;  /* 0x00080006fce07984 */ /* 0x000fe20008000c00 */
[----:B------:R-:W-:Y:S01]  /*2e7c0*/  BAR.SYNC.DEFER_BLOCKING 0x0 ;  /* 0x0000000000007b1d */ /* 0x000fe20000010000 */
[----:B------:R-:W-:Y:S02]  /*2e7d0*/  IMAD.MOV.U32 R246, RZ, RZ, R241 ;  /* 0x000000fffff67224 */ /* 0x000fe400078e00f1 */
[----:B------:R-:W-:-:S03]  /*2e7e0*/  IMAD.MOV.U32 R247, RZ, RZ, R240 ;  /* 0x000000fffff77224 */ /* 0x000fc600078e00f0 */
[----:B------:R-:W-:Y:S04]  /*2e7f0*/  STS.128 [R2], R232 ;  /* 0x000000e802007388 */ /* 0x000fe80000000c00 */
[----:B------:R1:W-:Y:S01]  /*2e800*/  STS.128 [R2+0x400], R244 ;  /* 0x000400f402007388 */ /* 0x0003e20000000c00 */
[----:B------:R-:W-:Y:S01]  /*2e810*/  BAR.SYNC.DEFER_BLOCKING 0x0 ;  /* 0x0000000000007b1d */ /* 0x000fe20000010000 */
[----:B------:R-:W-:Y:S02]  /*2e820*/  IMAD.MOV.U32 R240, RZ, RZ, R132 ;  /* 0x000000fffff07224 */ /* 0x000fe400078e0084 */
[----:B------:R-:W-:Y:S02]  /*2e830*/  IMAD.MOV.U32 R132, RZ, RZ, R133 ;  /* 0x000000ffff847224 */ /* 0x000fe400078e0085 */
[----:B------:R-:W-:Y:S01]  /*2e840*/  IMAD.MOV.U32 R241, RZ, RZ, R134 ;  /* 0x000000fffff17224 */ /* 0x000fe200078e0086 */
[----:B------:R-:W2:Y:S04]  /*2e850*/  LDS.128 R236, [R252+UR6] ;  /* 0x00000006fcec7984 */ /* 0x000ea80008000c00 */
[----:B------:R-:W-:Y:S01]  /*2e860*/  LDS.128 R232, [R252+UR6+0x800] ;  /* 0x00080006fce87984 */ /* 0x000fe20008000c00 */
[----:B------:R-:W-:-:S02]  /*2e870*/  IMAD.MOV.U32 R133, RZ, RZ, R135 ;  /* 0x000000ffff857224 */ /* 0x000fc400078e0087 */
[----:B------:R-:W-:Y:S02]  /*2e880*/  IMAD.MOV.U32 R242, RZ, RZ, R136 ;  /* 0x000000fffff27224 */ /* 0x000fe400078e0088 */
[----:B------:R-:W-:Y:S01]  /*2e890*/  IMAD.MOV.U32 R243, RZ, RZ, R138 ;  /* 0x000000fffff37224 */ /* 0x000fe200078e008a */
[----:B------:R-:W-:Y:S01]  /*2e8a0*/  BAR.SYNC.DEFER_BLOCKING 0x0 ;  /* 0x0000000000007b1d */ /* 0x000fe20000010000 */
[----:B------:R-:W-:Y:S02]  /*2e8b0*/  IMAD.MOV.U32 R134, RZ, RZ, R137 ;  /* 0x000000ffff867224 */ /* 0x000fe400078e0089 */
[----:B------:R-:W-:-:S03]  /*2e8c0*/  IMAD.MOV.U32 R135, RZ, RZ, R139 ;  /* 0x000000ffff877224 */ /* 0x000fc600078e008b */
[----:B------:R2:W-:Y:S04]  /*2e8d0*/  STS.128 [R2], R240 ;  /* 0x000000f002007388 */ /* 0x0005e80000000c00 */
[----:B------:R-:W-:Y:S01]  /*2e8e0*/  STS.128 [R2+0x400], R132 ;  /* 0x0004008402007388 */ /* 0x000fe20000000c00 */
[----:B------:R-:W-:Y:S01]  /*2e8f0*/  BAR.SYNC.DEFER_BLOCKING 0x0 ;  /* 0x0000000000007b1d */ /* 0x000fe20000010000 */
[----:B-1----:R-:W-:Y:S02]  /*2e900*/  IMAD.MOV.U32 R244, RZ, RZ, R140 ;  /* 0x000000fffff47224 */ /* 0x002fe400078e008c */
[----:B------:R-:W-:Y:S01]  /*2e910*/  IMAD.MOV.U32 R140, RZ, RZ, R141 ;  /* 0x000000ffff8c7224 */ /* 0x000fe200078e008d */
[----:B------:R-:W-:Y:S01]  /*2e920*/  MOV R247, R146 ;  /* 0x0000009200f77202 */ /* 0x000fe20000000f00 */
[----:B------:R-:W-:Y:S01]  /*2e930*/  IMAD.MOV.U32 R245, RZ, RZ, R142 ;  /* 0x000000fffff57224 */ /* 0x000fe200078e008e */
[----:B------:R-:W1:Y:S04]  /*2e940*/  LDS.128 R136, [R252+UR6] ;  /* 0x00000006fc887984 */ /* 0x000e680008000c00 */
[----:B------:R-:W-:Y:S01]  /*2e950*/  LDS.128 R132, [R252+UR6+0x800] ;  /* 0x00080006fc847984 */ /* 0x000fe20008000c00 */
[----:B------:R-:W-:-:S02]  /*2e960*/  IMAD.MOV.U32 R141, RZ, RZ, R143 ;  /* 0x000000ffff8d7224 */ /* 0x000fc400078e008f */
[----:B------:R-:W-:Y:S01]  /*2e970*/  IMAD.MOV.U32 R246, RZ, RZ, R144 ;  /* 0x000000fffff67224 */ /* 0x000fe200078e0090 */
[----:B------:R-:W-:Y:S01]  /*2e980*/  BAR.SYNC.DEFER_BLOCKING 0x0 ;  /* 0x0000000000007b1d */ /* 0x000fe20000010000 */
[----:B------:R-:W-:Y:S02]  /*2e990*/  IMAD.MOV.U32 R142, RZ, RZ, R145 ;  /* 0x000000ffff8e7224 */ /* 0x000fe400078e0091 */
[----:B------:R-:W-:-:S03]  /*2e9a0*/  IMAD.MOV.U32 R143, RZ, RZ, R147 ;  /* 0x000000ffff8f7224 */ /* 0x000fc600078e0093 */
[----:B------:R1:W-:Y:S04]  /*2e9b0*/  STS.128 [R2], R244 ;  /* 0x000000f402007388 */ /* 0x0003e80000000c00 */
[----:B------:R-:W-:Y:S01]  /*2e9c0*/  STS.128 [R2+0x400], R140 ;  /* 0x0004008c02007388 */ /* 0x000fe20000000c00 */
[----:B------:R-:W-:Y:S01]  /*2e9d0*/  BAR.SYNC.DEFER_BLOCKING 0x0 ;  /* 0x0000000000007b1d */ /* 0x000fe20000010000 */
[----:B--2---:R-:W-:Y:S02]  /*2e9e0*/  IMAD.MOV.U32 R240, RZ, RZ, R148 ;  /* 0x000000fffff07224 */ /* 0x004fe400078e0094 */
        /* <DEDUP_REMOVED lines=14> */
[----:B------:R-:W-:Y:S02]  /*2ead0*/  IMAD.MOV.U32 R156, RZ, RZ, R157 ;  /* 0x000000ffff9c7224 */ /* 0x000fe400078e009d */
[----:B------:R-:W-:Y:S01]  /*2eae0*/  IMAD.MOV.U32 R245, RZ, RZ, R158 ;  /* 0x000000fffff57224 */ /* 0x000fe200078e009e */
[----:B------:R-:W1:Y:S04]  /*2eaf0*/  LDS.128 R152, [R252+UR6] ;  /* 0x00000006fc987984 */ /* 0x000e680008000c00 */
        /* <DEDUP_REMOVED lines=11> */
[----:B------:R-:W-:Y:S01]  /*2ebb0*/  IMAD.MOV.U32 R164, RZ, RZ, R165 ;  /* 0x000000ffffa47224 */ /* 0x000fe200078e00a5 */
[----:B------:R-:W-:Y:S01]  /*2ebc0*/  MOV R242, R168 ;  /* 0x000000a800f27202 */ /* 0x000fe20000000f00 */
[----:B------:R-:W-:Y:S01]  /*2ebd0*/  IMAD.MOV.U32 R241, RZ, RZ, R166 ;  /* 0x000000fffff17224 */ /* 0x000fe200078e00a6 */
[----:B------:R-:W2:Y:S04]  /*2ebe0*/  LDS.128 R160, [R252+UR6] ;  /* 0x00000006fca07984 */ /* 0x000ea80008000c00 */
        /* <DEDUP_REMOVED lines=37> */
[----:B-1----:R-:W-:Y:S01]  /*2ee40*/  IMAD.MOV.U32 R244, RZ, RZ, R188 ;  /* 0x000000fffff47224 */ /* 0x002fe200078e00bc */
[----:B------:R-:W-:Y:S01]  /*2ee50*/  MOV R245, R190 ;  /* 0x000000be00f57202 */ /* 0x000fe20000000f00 */
[----:B------:R-:W-:Y:S02]  /*2ee60*/  IMAD.MOV.U32 R188, RZ, RZ, R189 ;  /* 0x000000ffffbc7224 */ /* 0x000fe400078e00bd */
        /* <DEDUP_REMOVED lines=39> */
[----:B--2---:R-:W-:Y:S01]  /*2f0e0*/  MOV R240, R84 ;  /* 0x0000005400f07202 */ /* 0x004fe20000000f00 */
[----:B------:R-:W-:Y:S02]  /*2f0f0*/  IMAD.MOV.U32 R84, RZ, RZ, R85 ;  /* 0x000000ffff547224 */ /* 0x000fe400078e0055 */
[----:B------:R-:W-:Y:S02]  /*2f100*/  IMAD.MOV.U32 R241, RZ, RZ, R86 ;  /* 0x000000fffff17224 */ /* 0x000fe400078e0056 */
        /* <DEDUP_REMOVED lines=30> */
[----:B------:R-:W-:Y:S01]  /*2f2f0*/  IMAD.MOV.U32 R101, RZ, RZ, R103 ;  /* 0x000000ffff657224 */ /* 0x000fe200078e0067 */
[----:B------:R-:W-:Y:S01]  /*2f300*/  MOV R103, R107 ;  /* 0x0000006b00677202 */ /* 0x000fe20000000f00 */
[----:B------:R-:W-:-:S02]  /*2f310*/  IMAD.MOV.U32 R242, RZ, RZ, R104 ;  /* 0x000000fffff27224 */ /* 0x000fc400078e0068 */
[----:B------:R-:W-:Y:S01]  /*2f320*/  IMAD.MOV.U32 R243, RZ, RZ, R106 ;  /* 0x000000fffff37224 */ /* 0x000fe200078e006a */
[----:B------:R-:W-:Y:S01]  /*2f330*/  BAR.SYNC.DEFER_BLOCKING 0x0 ;  /* 0x0000000000007b1d */ /* 0x000fe20000010000 */
[----:B------:R-:W-:-:S05]  /*2f340*/  IMAD.MOV.U32 R102, RZ, RZ, R105 ;  /* 0x000000ffff667224 */ /* 0x000fca00078e0069 */
        /* <DEDUP_REMOVED lines=112> */
[----:B------:R-:W-:Y:S04]  /*2fa50*/  STS.128 [R2], R240 ;  /* 0x000000f002007388 */ /* 0x000fe80000000c00 */
        /* <DEDUP_REMOVED lines=15> */
[----:B------:R-:W-:Y:S06]  /*2fb50*/  BAR.SYNC.DEFER_BLOCKING 0x0 ;  /* 0x0000000000007b1d */ /* 0x000fec0000010000 */
[----:B------:R-:W1:Y:S04]  /*2fb60*/  LDS.128 R48, [R252+UR6] ;  /* 0x00000006fc307984 */ /* 0x000e680008000c00 */
[----:B------:R-:W-:Y:S01]  /*2fb70*/  LDS.128 R44, [R252+UR6+0x800] ;  /* 0x00080006fc2c7984 */ /* 0x000fe20008000c00 */
[----:B--2---:R-:W-:-:S02]  /*2fb80*/  IMAD.MOV.U32 R244, RZ, RZ, R53 ;  /* 0x000000fffff47224 */ /* 0x004fc400078e0035 */
[----:B------:R-:W-:Y:S02]  /*2fb90*/  IMAD.MOV.U32 R245, RZ, RZ, R55 ;  /* 0x000000fffff57224 */ /* 0x000fe400078e0037 */
[----:B------:R-:W-:Y:S02]  /*2fba0*/  IMAD.MOV.U32 R246, RZ, RZ, R57 ;  /* 0x000000fffff67224 */ /* 0x000fe400078e0039 */
[----:B------:R-:W-:Y:S01]  /*2fbb0*/  IMAD.MOV.U32 R247, RZ, RZ, R59 ;  /* 0x000000fffff77224 */ /* 0x000fe200078e003b */
[----:B------:R-:W-:Y:S06]  /*2fbc0*/  BAR.SYNC.DEFER_BLOCKING 0x0 ;  /* 0x0000000000007b1d */ /* 0x000fec0000010000 */
[----:B------:R2:W-:Y:S04]  /*2fbd0*/  STS.128 [R2+0x400], R244 ;  /* 0x000400f402007388 */ /* 0x0005e80000000c00 */
[----:B--2---:R-:W2:Y:S01]  /*2fbe0*/  LDL.LU R247, [R1+0x964] ;  /* 0x0009640001f77983 */ /* 0x004ea20000300800 */
[----:B------:R-:W-:-:S02]  /*2fbf0*/  IMAD.MOV.U32 R240, RZ, RZ, R52 ;  /* 0x000000fffff07224 */ /* 0x000fc400078e0034 */
[----:B------:R-:W-:Y:S01]  /*2fc00*/  IMAD.MOV.U32 R241, RZ, RZ, R54 ;  /* 0x000000fffff17224 */ /* 0x000fe200078e0036 */
[----:B------:R-:W3:Y:S01]  /*2fc10*/  LDL.LU R245, [R1+0x968] ;  /* 0x0009680001f57983 */ /* 0x000ee20000300800 */
[----:B------:R-:W-:Y:S02]  /*2fc20*/  IMAD.MOV.U32 R242, RZ, RZ, R56 ;  /* 0x000000fffff27224 */ /* 0x000fe400078e0038 */
[----:B------:R-:W-:Y:S01]  /*2fc30*/  IMAD.MOV.U32 R243, RZ, RZ, R58 ;  /* 0x000000fffff37224 */ /* 0x000fe200078e003a */
[----:B------:R-:W4:Y:S04]  /*2fc40*/  LDL.LU R246, [R1+0x96c] ;  /* 0x00096c0001f67983 */ /* 0x000f280000300800 */
[----:B------:R-:W-:Y:S01]  /*2fc50*/  STS.128 [R2], R240 ;  /* 0x000000f002007388 */ /* 0x000fe20000000c00 */
[----:B------:R-:W-:Y:S01]  /*2fc60*/  BAR.SYNC.DEFER_BLOCKING 0x0 ;  /* 0x0000000000007b1d */ /* 0x000fe20000010000 */
[----:B------:R-:W-:-:S02]  /*2fc70*/  IMAD.MOV.U32 R54, RZ, RZ, R64 ;  /* 0x000000ffff367224 */ /* 0x000fc400078e0040 */
[----:B------:R-:W-:Y:S02]  /*2fc80*/  IMAD.MOV.U32 R53, RZ, RZ, R62 ;  /* 0x000000ffff357224 */ /* 0x000fe400078e003e */
[----:B------:R-:W-:Y:S02]  /*2fc90*/  IMAD.MOV.U32 R55, RZ, RZ, R66 ;  /* 0x000000ffff377224 */ /* 0x000fe400078e0042 */
[----:B------:R-:W-:Y:S01]  /*2fca0*/  IMAD.MOV.U32 R62, RZ, RZ, R65 ;  /* 0x000000ffff3e7224 */ /* 0x000fe200078e0041 */
[----:B------:R-:W3:Y:S04]  /*2fcb0*/  LDL.LU R64, [R1+0x108] ;  /* 0x0001080001407983 */ /* 0x000ee80000300800 */
[----:B------:R-:W3:Y:S04]  /*2fcc0*/  LDL.LU R66, [R1+0x104] ;  /* 0x0001040001427983 */ /* 0x000ee80000300800 */
[----:B------:R-:W4:Y:S04]  /*2fcd0*/  LDL.LU R65, [R1+0x100] ;  /* 0x0001000001417983 */ /* 0x000f280000300800 */
[----:B------:R-:W1:Y:S04]  /*2fce0*/  LDS.128 R56, [R252+UR6] ;  /* 0x00000006fc387984 */ /* 0x000e680008000c00 */
[----:B------:R-:W-:Y:S01]  /*2fcf0*/  LDS.128 R240, [R252+UR6+0x800] ;  /* 0x00080006fcf07984 */ /* 0x000fe20008000c00 */
[----:B------:R-:W-:Y:S01]  /*2fd00*/  IMAD.MOV.U32 R52, RZ, RZ, R60 ;  /* 0x000000ffff347224 */ /* 0x000fe200078e003c */
[----:B------:R-:W-:Y:S01]  /*2fd10*/  BAR.SYNC.DEFER_BLOCKING 0x0 ;  /* 0x0000000000007b1d */ /* 0x000fe20000010000 */
[----:B------:R-:W-:-:S05]  /*2fd20*/  IMAD.MOV.U32 R60, RZ, RZ, R61 ;  /* 0x000000ffff3c7224 */ /* 0x000fca00078e003d */
[----:B------:R1:W-:Y:S04]  /*2fd30*/  STS.128 [R2], R52 ;  /* 0x0000003402007388 */ /* 0x0003e80000000c00 */
[----:B-1----:R-:W4:Y:S01]  /*2fd40*/  LDL.LU R55, [R1+0x970] ;  /* 0x0009700001377983 */ /* 0x002f220000300800 */
[----:B------:R-:W-:Y:S02]  /*2fd50*/  IMAD.MOV.U32 R61, RZ, RZ, R63 ;  /* 0x000000ffff3d7224 */ /* 0x000fe400078e003f */
[----:B------:R-:W-:-:S05]  /*2fd60*/  IMAD.MOV.U32 R63, RZ, RZ, R67 ;  /* 0x000000ffff3f7224 */ /* 0x000fca00078e0043 */
[----:B------:R1:W-:Y:S01]  /*2fd70*/  STS.128 [R2+0x400], R60 ;  /* 0x0004003c02007388 */ /* 0x0003e20000000c00 */
[----:B------:R-:W-:Y:S01]  /*2fd80*/  BAR.SYNC.DEFER_BLOCKING 0x0 ;  /* 0x0000000000007b1d */ /* 0x000fe20000010000 */
[C---:B--2---:R-:W-:Y:S01]  /*2fd90*/  ISETP.GE.AND P0, PT, R247.reuse, UR10, PT ;  /* 0x0000000af7007c0c */ /* 0x044fe2000bf06270 */
[----:B------:R-:W-:-:S04]  /*2fda0*/  IMAD R52, R247, UR4, RZ ;  /* 0x00000004f7347c24 */ /* 0x000fc8000f8e02ff */
[----:B------:R-:W3:Y:S01]  /*2fdb0*/  LDCU UR4, c[0x0][0x39c] ;  /* 0x00007380ff0477ac */ /* 0x000ee20008000800 */
[----:B------:R-:W2:Y:S01]  /*2fdc0*/  LDL.LU R247, [R1+0x10c] ;  /* 0x00010c0001f77983 */ /* 0x000ea20000300800 */
[----:B------:R-:W-:Y:S01]  /*2fdd0*/  IMAD R53, R0, R3, RZ ;  /* 0x0000000300357224 */ /* 0x000fe200078e02ff */
[----:B------:R-:W2:Y:S02]  /*2fde0*/  LDCU UR10, c[0x0][0x39c] ;  /* 0x00007380ff0a77ac */ /* 0x000ea40008000800 */
[----:B------:R-:W2:Y:S04]  /*2fdf0*/  LDL.LU R54, [R1+0x974] ;  /* 0x0009740001367983 */ /* 0x000ea80000300800 */
[----:B------:R-:W2:Y:S04]  /*2fe00*/  LDL.LU R244, [R1+0x10] ;  /* 0x0000100001f47983 */ /* 0x000ea80000300800 */
[----:B-1----:R-:W2:Y:S01]  /*2fe10*/  LDL.LU R61, [R1+0x978] ;  /* 0x00097800013d7983 */ /* 0x002ea20000300800 */
[----:B------:R-:W-:Y:S01]  /*2fe20*/  LEA R2, P2, R52, UR8, 0x2 ;  /* 0x0000000834027c11 */ /* 0x000fe2000f8410ff */
[----:B------:R-:W1:Y:S01]  /*2fe30*/  LDCU UR8, c[0x0][0x39c] ;  /* 0x00007380ff0877ac */ /* 0x000e620008000800 */
[----:B------:R-:W-:-:S02]  /*2fe40*/  ISETP.LT.AND P1, PT, R0, UR11, !P0 ;  /* 0x0000000b00007c0c */ /* 0x000fc4000c721270 */
[----:B------:R-:W-:Y:S01]  /*2fe50*/  LEA.HI.X.SX32 R0, R52, UR9, 0x2, P2 ;  /* 0x0000000934007c11 */ /* 0x000fe200090f16ff */
[----:B------:R-:W1:Y:S01]  /*2fe60*/  LDCU UR9, c[0x0][0x39c] ;  /* 0x00007380ff0977ac */ /* 0x000e620008000800 */
[----:B------:R-:W-:-:S04]  /*2fe70*/  LEA R52, P2, R53, R2, 0x2 ;  /* 0x0000000235347211 */ /* 0x000fc800078410ff */
[----:B------:R-:W-:Y:S02]  /*2fe80*/  LEA.HI.X.SX32 R53, R53, R0, 0x2, P2 ;  /* 0x0000000035357211 */ /* 0x000fe400010f16ff */
[C---:B---3--:R-:W-:Y:S01]  /*2fe90*/  ISETP.LT.AND P2, PT, R245.reuse, UR4, !P0 ;  /* 0x00000004f5007c0c */ /* 0x048fe2000c741270 */
[----:B------:R-:W3:Y:S02]  /*2fea0*/  LDCU UR4, c[0x0][0x39c] ;  /* 0x00007380ff0477ac */ /* 0x000ee40008000800 */
[----:B----4-:R4:W-:Y:S02]  /*2feb0*/  @P1 STG.E desc[UR22][R52.64], R65 ;  /* 0x0000004134001986 */ /* 0x0109e4000c101916 */
[----:B----4-:R-:W-:Y:S02]  /*2fec0*/  IMAD R53, R245, R3, RZ ;  /* 0x00000003f5357224 */ /* 0x010fe400078e02ff */
[----:B------:R-:W4:Y:S03]  /*2fed0*/  LDL.LU R245, [R1+0x14] ;  /* 0x0000140001f57983 */ /* 0x000f260000300800 */
[C---:B------:R-:W-:Y:S01]  /*2fee0*/  LEA R52, P1, R53.reuse, R2, 0x2 ;  /* 0x0000000235347211 */ /* 0x040fe200078210ff */
[----:B------:R-:W4:Y:S03]  /*2fef0*/  LDL.LU R62, [R1+0x97c] ;  /* 0x00097c00013e7983 */ /* 0x000f260000300800 */
[----:B------:R-:W-:-:S05]  /*2ff00*/  LEA.HI.X.SX32 R53, R53, R0, 0x2, P1 ;  /* 0x0000000035357211 */ /* 0x000fca00008f16ff */
[----:B------:R1:W-:Y:S01]  /*2ff10*/  @P2 STG.E desc[UR22][R52.64], R66 ;  /* 0x0000004234002986 */ /* 0x0003e2000c101916 */
[C---:B------:R-:W-:Y:S01]  /*2ff20*/  ISETP.LT.AND P2, PT, R246.reuse, UR5, !P0 ;  /* 0x00000005f6007c0c */ /* 0x040fe2000c741270 */
[----:B------:R-:W2:Y:S01]  /*2ff30*/  LDCU UR5, c[0x0][0x39c] ;  /* 0x00007380ff0577ac */ /* 0x000ea20008000800 */
[----:B-1----:R-:W-:Y:S02]  /*2ff40*/  IMAD R53, R246, R3, RZ ;  /* 0x00000003f6357224 */ /* 0x002fe400078e02ff */
[----:B------:R-:W4:Y:S03]  /*2ff50*/  LDL.LU R246, [R1+0x18] ;  /* 0x0000180001f67983 */ /* 0x000f260000300800 */
[C---:B------:R-:W-:Y:S01]  /*2ff60*/  LEA R52, P1, R53.reuse, R2, 0x2 ;  /* 0x0000000235347211 */ /* 0x040fe200078210ff */
[----:B------:R-:W4:Y:S03]  /*2ff70*/  LDL.LU R60, [R1+0x980] ;  /* 0x00098000013c7983 */ /* 0x000f260000300800 */
[----:B------:R-:W-:-:S05]  /*2ff80*/  LEA.HI.X.SX32 R53, R53, R0, 0x2, P1 ;  /* 0x0000000035357211 */ /* 0x000fca00008f16ff */
[----:B------:R1:W-:Y:S01]  /*2ff90*/  @P2 STG.E desc[UR22][R52.64], R64 ;  /* 0x0000004034002986 */ /* 0x0003e2000c101916 */
[C---:B---3--:R-:W-:Y:S01]  /*2ffa0*/  ISETP.LT.AND P2, PT, R55.reuse, UR4, !P0 ;  /* 0x0000000437007c0c */ /* 0x048fe2000c741270 */
[----:B------:R-:W3:Y:S01]  /*2ffb0*/  LDCU UR4, c[0x0][0x39c] ;  /* 0x00007380ff0477ac */ /* 0x000ee20008000800 */
[----:B-1----:R-:W-:-:S05]  /*2ffc0*/  IMAD R53, R55, R3, RZ ;  /* 0x0000000337357224 */ /* 0x002fca00078e02ff */
[----:B------:R-:W-:-:S04]  /*2ffd0*/  LEA R52, P1, R53, R2, 0x2 ;  /* 0x0000000235347211 */ /* 0x000fc800078210ff */
[----:B------:R-:W-:-:S05]  /*2ffe0*/  LEA.HI.X.SX32 R53, R53, R0, 0x2, P1 ;  /* 0x0000000035357211 */ /* 0x000fca00008f16ff */
[----:B--2---:R1:W-:Y:S01]  /*2fff0*/  @P2 STG.E desc[UR22][R52.64], R247 ;  /* 0x000000f734002986 */ /* 0x0043e2000c101916 */
[C---:B------:R-:W-:Y:S01]  /*30000*/  ISETP.LT.AND P2, PT, R54.reuse, UR5, !P0 ;  /* 0x0000000536007c0c */ /* 0x040fe2000c741270 */
[----:B------:R-:W2:Y:S01]  /*30010*/  LDCU UR5, c[0x0][0x39c] ;  /* 0x00007380ff0577ac */ /* 0x000ea20008000800 */
[-C--:B-1----:R-:W-:Y:S01]  /*30020*/  IMAD R53, R54, R3.reuse, RZ ;  /* 0x0000000336357224 */ /* 0x082fe200078e02ff */
[----:B------:R-:W4:Y:S04]  /*30030*/  LDL.LU R247, [R1+0x1c] ;  /* 0x00001c0001f77983 */ /* 0x000f280000300800 */
[C---:B------:R-:W-:Y:S01]  /*30040*/  LEA R52, P1, R53.reuse, R2, 0x2 ;  /* 0x0000000235347211 */ /* 0x040fe200078210ff */
[----:B------:R-:W4:Y:S03]  /*30050*/  LDL.LU R55, [R1+0x988] ;  /* 0x0009880001377983 */ /* 0x000f260000300800 */
[----:B------:R-:W-:Y:S01]  /*30060*/  LEA.HI.X.SX32 R53, R53, R0, 0x2, P1 ;  /* 0x0000000035357211 */ /* 0x000fe200008f16ff */
[----:B------:R-:W4:Y:S04]  /*30070*/  LDL.LU R54, [R1+0x984] ;  /* 0x0009840001367983 */ /* 0x000f280000300800 */
[----:B------:R1:W-:Y:S01]  /*30080*/  @P2 STG.E desc[UR22][R52.64], R244 ;  /* 0x000000f434002986 */ /* 0x0003e2000c101916 */
[C---:B---3--:R-:W-:Y:S01]  /*30090*/  ISETP.LT.AND P2, PT, R61.reuse, UR4, !P0 ;  /* 0x000000043d007c0c */ /* 0x048fe2000c741270 */
[----:B------:R-:W3:Y:S02]  /*300a0*/  LDCU UR4, c[0x0][0x39c] ;  /* 0x00007380ff0477ac */ /* 0x000ee40008000800 */
[----:B------:R-:W4:Y:S01]  /*300b0*/  LDL.LU R66, [R1+0xa3c] ;  /* 0x000a3c0001427983 */ /* 0x000f220000300800 */
[----:B-1----:R-:W-:-:S03]  /*300c0*/  IMAD R53, R61, R3, RZ ;  /* 0x000000033d357224 */ /* 0x002fc600078e02ff */
[----:B------:R-:W4:Y:S04]  /*300d0*/  LDL.LU R61, [R1+0x98c] ;  /* 0x00098c00013d7983 */ /* 0x000f280000300800 */
[----:B------:R-:W4:Y:S04]  /*300e0*/  LDL.LU R65, [R1+0x994] ;  /* 0x0009940001417983 */ /* 0x000f280000300800 */
[----:B------:R-:W4:Y:S04]  /*300f0*/  LDL.LU R64, [R1+0x990] ;  /* 0x0009900001407983 */ /* 0x000f280000300800 */
[----:B------:R-:W4:Y:S01]  /*30100*/  LDL.LU R63, [R1+0x99c] ;  /* 0x00099c00013f7983 */ /* 0x000f220000300800 */
[----:B------:R-:W-:-:S04]  /*30110*/  LEA R52, P1, R53, R2, 0x2 ;  /* 0x0000000235347211 */ /* 0x000fc800078210ff */
[----:B------:R-:W-:-:S05]  /*30120*/  LEA.HI.X.SX32 R53, R53, R0, 0x2, P1 ;  /* 0x0000000035357211 */ /* 0x000fca00008f16ff */
[----:B----4-:R1:W-:Y:S01]  /*30130*/  @P2 STG.E desc[UR22][R52.64], R245 ;  /* 0x000000f534002986 */ /* 0x0103e2000c101916 */
[C---:B--2---:R-:W-:Y:S01]  /*30140*/  ISETP.LT.AND P2, PT, R62.reuse, UR5, !P0 ;  /* 0x000000053e007c0c */ /* 0x044fe2000c741270 */
[----:B------:R-:W2:Y:S01]  /*30150*/  LDCU UR5, c[0x0][0x39c] ;  /* 0x00007380ff0577ac */ /* 0x000ea20008000800 */
[----:B-1----:R-:W-:Y:S02]  /*30160*/  IMAD R53, R62, R3, RZ ;  /* 0x000000033e357224 */ /* 0x002fe400078e02ff */
[----:B------:R-:W4:Y:S03]  /*30170*/  LDL.LU R62, [R1+0x998] ;  /* 0x00099800013e7983 */ /* 0x000f260000300800 */
[----:B------:R-:W-:-:S04]  /*30180*/  LEA R52, P1, R53, R2, 0x2 ;  /* 0x0000000235347211 */ /* 0x000fc800078210ff */
[----:B------:R-:W-:-:S05]  /*30190*/  LEA.HI.X.SX32 R53, R53, R0, 0x2, P1 ;  /* 0x0000000035357211 */ /* 0x000fca00008f16ff */
[----:B------:R1:W-:Y:S01]  /*301a0*/  @P2 STG.E desc[UR22][R52.64], R246 ;  /* 0x000000f634002986 */ /* 0x0003e2000c101916 */
[C---:B---3--:R-:W-:Y:S01]  /*301b0*/  ISETP.LT.AND P2, PT, R60.reuse, UR4, !P0 ;  /* 0x000000043c007c0c */ /* 0x048fe2000c741270 */
[----:B------:R-:W3:Y:S01]  /*301c0*/  LDCU UR4, c[0x0][0x39c] ;  /* 0x00007380ff0477ac */ /* 0x000ee20008000800 */
[----:B-1----:R-:W-:-:S05]  /*301d0*/  IMAD R53, R60, R3, RZ ;  /* 0x000000033c357224 */ /* 0x002fca00078e02ff */
[----:B------:R-:W-:-:S04]  /*301e0*/  LEA R52, P1, R53, R2, 0x2 ;  /* 0x0000000235347211 */ /* 0x000fc800078210ff */
[----:B------:R-:W-:-:S05]  /*301f0*/  LEA.HI.X.SX32 R53, R53, R0, 0x2, P1 ;  /* 0x0000000035357211 */ /* 0x000fca00008f16ff */
[----:B------:R1:W-:Y:S01]  /*30200*/  @P2 STG.E desc[UR22][R52.64], R247 ;  /* 0x000000f734002986 */ /* 0x0003e2000c101916 */
[C---:B--2---:R-:W-:Y:S01]  /*30210*/  ISETP.LT.AND P6, PT, R55.reuse, UR5, !P0 ;  /* 0x0000000537007c0c */ /* 0x044fe2000c7c1270 */
[----:B------:R-:W2:Y:S01]  /*30220*/  LDCU UR5, c[0x0][0x39c] ;  /* 0x00007380ff0577ac */ /* 0x000ea20008000800 */
[-C--:B-1----:R-:W-:Y:S01]  /*30230*/  IMAD R53, R55, R3.reuse, RZ ;  /* 0x0000000337357224 */ /* 0x082fe200078e02ff */
[C---:B------:R-:W-:Y:S01]  /*30240*/  ISETP.LT.AND P2, PT, R54.reuse, UR8, !P0 ;  /* 0x0000000836007c0c */ /* 0x040fe2000c741270 */
[----:B------:R-:W-:Y:S01]  /*30250*/  IMAD R60, R54, R3, RZ ;  /* 0x00000003363c7224 */ /* 0x000fe200078e02ff */
[----:B------:R-:W1:Y:S02]  /*30260*/  LDCU UR8, c[0x0][0x39c] ;  /* 0x00007380ff0877ac */ /* 0x000e640008000800 */
[C---:B------:R-:W-:Y:S02]  /*30270*/  LEA R54, P3, R53.reuse, R2, 0x2 ;  /* 0x0000000235367211 */ /* 0x040fe400078610ff */
[----:B------:R-:W-:Y:S01]  /*30280*/  ISETP.LT.AND P1, PT, R66, UR9, !P0 ;  /* 0x0000000942007c0c */ /* 0x000fe2000c721270 */
[----:B------:R-:W1:Y:S01]  /*30290*/  LDCU UR9, c[0x0][0x39c] ;  /* 0x00007380ff0977ac */ /* 0x000e620008000800 */
[----:B------:R-:W-:Y:S01]  /*302a0*/  LEA.HI.X.SX32 R55, R53, R0, 0x2, P3 ;  /* 0x0000000035377211 */ /* 0x000fe200018f16ff */
[----:B------:R-:W4:Y:S01]  /*302b0*/  LDL.LU R66, [R1+0x9ac] ;  /* 0x0009ac0001427983 */ /* 0x000f220000300800 */
[----:B------:R-:W-:-:S02]  /*302c0*/  LEA R52, P5, R60, R2, 0x2 ;  /* 0x000000023c347211 */ /* 0x000fc400078a10ff */
[C---:B---3--:R-:W-:Y:S01]  /*302d0*/  ISETP.LT.AND P4, PT, R61.reuse, UR4, !P0 ;  /* 0x000000043d007c0c */ /* 0x048fe2000c781270 */
[----:B------:R-:W-:Y:S01]  /*302e0*/  IMAD R61, R61, R3, RZ ;  /* 0x000000033d3d7224 */ /* 0x000fe200078e02ff */
[----:B------:R-:W-:Y:S01]  /*302f0*/  LEA.HI.X.SX32 R53, R60, R0, 0x2, P5 ;  /* 0x000000003c357211 */ /* 0x000fe200028f16ff */
[----:B------:R3:W-:Y:S01]  /*30300*/  @P6 STG.E desc[UR22][R54.64], R248 ;  /* 0x000000f836006986 */ /* 0x0007e2000c101916 */
[----:B------:R-:W4:Y:S03]  /*30310*/  LDCU UR4, c[0x0][0x39c] ;  /* 0x00007380ff0477ac */ /* 0x000f260008000800 */
[----:B------:R1:W-:Y:S01]  /*30320*/  @P2 STG.E desc[UR22][R52.64], R249 ;  /* 0x000000f934002986 */ /* 0x0003e2000c101916 */
[----:B---3--:R-:W-:-:S04]  /*30330*/  LEA R54, P3, R61, R2, 0x2 ;  /* 0x000000023d367211 */ /* 0x008fc800078610ff */
[----:B------:R-:W-:Y:S01]  /*30340*/  LEA.HI.X.SX32 R55, R61, R0, 0x2, P3 ;  /* 0x000000003d377211 */ /* 0x000fe200018f16ff */
[CC--:B-1----:R-:W-:Y:S01]  /*30350*/  IMAD R53, R65.reuse, R3.reuse, RZ ;  /* 0x0000000341357224 */ /* 0x0c2fe200078e02ff */
[----:B--2---:R-:W-:Y:S01]  /*30360*/  ISETP.LT.AND P3, PT, R65, UR5, !P0 ;  /* 0x0000000541007c0c */ /* 0x004fe2000c761270 */
[CC--:B------:R-:W-:Y:S01]  /*30370*/  IMAD R60, R64.reuse, R3.reuse, RZ ;  /* 0x00000003403c7224 */ /* 0x0c0fe200078e02ff */
[----:B------:R-:W2:Y:S01]  /*30380*/  LDL.LU R65, [R1+0x9b0] ;  /* 0x0009b00001417983 */ /* 0x000ea20000300800 */
[----:B------:R-:W-:Y:S01]  /*30390*/  ISETP.LT.AND P2, PT, R64, UR8, !P0 ;  /* 0x0000000840007c0c */ /* 0x000fe2000c741270 */
[C---:B------:R-:W-:Y:S01]  /*303a0*/  IMAD R61, R63.reuse, R3, RZ ;  /* 0x000000033f3d7224 */ /* 0x040fe200078e02ff */
[----:B------:R-:W-:Y:S01]  /*303b0*/  ISETP.LT.AND P5, PT, R63, UR9, !P0 ;  /* 0x000000093f007c0c */ /* 0x000fe2000c7a1270 */
[----:B------:R-:W3:Y:S01]  /*303c0*/  LDL.LU R67, [R1+0x9a8] ;  /* 0x0009a80001437983 */ /* 0x000ee20000300800 */
[----:B------:R-:W2:Y:S03]  /*303d0*/  LDCU UR5, c[0x0][0x39c] ;  /* 0x00007380ff0577ac */ /* 0x000ea60008000800 */
[----:B------:R-:W3:Y:S01]  /*303e0*/  LDL.LU R64, [R1+0x9b8] ;  /* 0x0009b80001407983 */ /* 0x000ee20000300800 */
[----:B------:R-:W1:Y:S03]  /*303f0*/  LDCU UR8, c[0x0][0x39c] ;  /* 0x00007380ff0877ac */ /* 0x000e660008000800 */
[----:B------:R-:W3:Y:S01]  /*30400*/  LDL.LU R63, [R1+0x9c4] ;  /* 0x0009c400013f7983 */ /* 0x000ee20000300800 */
[----:B------:R-:W1:Y:S03]  /*30410*/  LDCU UR9, c[0x0][0x39c] ;  /* 0x00007380ff0977ac */ /* 0x000e660008000800 */
[----:B------:R4:W-:Y:S01]  /*30420*/  @P4 STG.E desc[UR22][R54.64], R250 ;  /* 0x000000fa36004986 */ /* 0x0009e2000c101916 */
[----:B------:R-:W-:-:S04]  /*30430*/  LEA R52, P4, R53, R2, 0x2 ;  /* 0x0000000235347211 */ /* 0x000fc800078810ff */
[----:B------:R-:W-:Y:S02]  /*30440*/  LEA.HI.X.SX32 R53, R53, R0, 0x2, P4 ;  /* 0x0000000035357211 */ /* 0x000fe400020f16ff */
[C---:B----4-:R-:W-:Y:S01]  /*30450*/  ISETP.LT.AND P4, PT, R62.reuse, UR4, !P0 ;  /* 0x000000043e007c0c */ /* 0x050fe2000c781270 */
[----:B------:R-:W-:Y:S01]  /*30460*/  IMAD R62, R62, R3, RZ ;  /* 0x000000033e3e7224 */ /* 0x000fe200078e02ff */
[----:B------:R-:W4:Y:S01]  /*30470*/  LDCU UR4, c[0x0][0x39c] ;  /* 0x00007380ff0477ac */ /* 0x000f220008000800 */
[C---:B------:R-:W-:Y:S01]  /*30480*/  LEA R54, P6, R60.reuse, R2, 0x2 ;  /* 0x000000023c367211 */ /* 0x040fe200078c10ff */
[----:B------:R1:W-:Y:S03]  /*30490*/  @P3 STG.E desc[UR22][R52.64], R251 ;  /* 0x000000fb34003986 */ /* 0x0003e6000c101916 */
[----:B------:R-:W-:Y:S02]  /*304a0*/  LEA.HI.X.SX32 R55, R60, R0, 0x2, P6 ;  /* 0x000000003c377211 */ /* 0x000fe400030f16ff */
[----:B------:R-:W-:-:S03]  /*304b0*/  LEA R60, P6, R62, R2, 0x2 ;  /* 0x000000023e3c7211 */ /* 0x000fc600078c10ff */
[----:B------:R4:W-:Y:S01]  /*304c0*/  @P2 STG.E desc[UR22][R54.64], R204 ;  /* 0x000000cc36002986 */ /* 0x0009e2000c101916 */
[----:B-1----:R-:W-:-:S04]  /*304d0*/  LEA R52, P3, R61, R2, 0x2 ;  /* 0x000000023d347211 */ /* 0x002fc800078610ff */
[-C--:B------:R-:W-:Y:S02]  /*304e0*/  LEA.HI.X.SX32 R53, R61, R0.reuse, 0x2, P3 ;  /* 0x000000003d357211 */ /* 0x080fe400018f16ff */
[----:B------:R-:W-:-:S03]  /*304f0*/  LEA.HI.X.SX32 R61, R62, R0, 0x2, P6 ;  /* 0x000000003e3d7211 */ /* 0x000fc600030f16ff */
[----:B------:R1:W-:Y:S04]  /*30500*/  @P5 STG.E desc[UR22][R52.64], R205 ;  /* 0x000000cd34005986 */ /* 0x0003e8000c101916 */
[----:B------:R3:W-:Y:S01]  /*30510*/  @P4 STG.E desc[UR22][R60.64], R206 ;  /* 0x000000ce3c004986 */ /* 0x0007e2000c101916 */
[C---:B------:R-:W-:Y:S01]  /*30520*/  ISETP.LT.AND P2, PT, R66.reuse, UR10, !P0 ;  /* 0x0000000a42007c0c */ /* 0x040fe2000c741270 */
[----:B----4-:R-:W-:Y:S01]  /*30530*/  IMAD R54, R66, R3, RZ ;  /* 0x0000000342367224 */ /* 0x010fe200078e02ff */
[----:B------:R-:W4:Y:S01]  /*30540*/  LDCU UR10, c[0x0][0x39c] ;  /* 0x00007380ff0a77ac */ /* 0x000f220008000800 */
[----:B------:R-:W4:Y:S03]  /*30550*/  LDL.LU R66, [R1+0x9c0] ;  /* 0x0009c00001427983 */ /* 0x000f260000300800 */
[----:B-1----:R-:W-:-:S04]  /*30560*/  LEA R52, P4, R54, R2, 0x2 ;  /* 0x0000000236347211 */ /* 0x002fc800078810ff */
[----:B------:R-:W-:-:S05]  /*30570*/  LEA.HI.X.SX32 R53, R54, R0, 0x2, P4 ;  /* 0x0000000036357211 */ /* 0x000fca00020f16ff */
[----:B------:R1:W-:Y:S01]  /*30580*/  @P2 STG.E desc[UR22][R52.64], R207 ;  /* 0x000000cf34002986 */ /* 0x0003e2000c101916 */
[C---:B--2---:R-:W-:Y:S01]  /*30590*/  ISETP.LT.AND P3, PT, R65.reuse, UR5, !P0 ;  /* 0x0000000541007c0c */ /* 0x044fe2000c761270 */
[-C--:B------:R-:W-:Y:S01]  /*305a0*/  IMAD R55, R65, R3.reuse, RZ ;  /* 0x0000000341377224 */ /* 0x080fe200078e02ff */
[----:B------:R-:W2:Y:S01]  /*305b0*/  LDCU UR5, c[0x0][0x39c] ;  /* 0x00007380ff0577ac */ /* 0x000ea20008000800 */
[----:B------:R-:W2:Y:S01]  /*305c0*/  LDL.LU R65, [R1+0x9cc] ;  /* 0x0009cc0001417983 */ /* 0x000ea20000300800 */
[CC--:B---3--:R-:W-:Y:S01]  /*305d0*/  IMAD R60, R67.reuse, R3.reuse, RZ ;  /* 0x00000003433c7224 */ /* 0x0c8fe200078e02ff */
[----:B------:R-:W-:Y:S01]  /*305e0*/  ISETP.LT.AND P4, PT, R67, UR4, !P0 ;  /* 0x0000000443007c0c */ /* 0x000fe2000c781270 */
[----:B------:R-:W4:Y:S01]  /*305f0*/  LDCU UR4, c[0x0][0x39c] ;  /* 0x00007380ff0477ac */ /* 0x000f220008000800 */
[----:B------:R-:W3:Y:S01]  /*30600*/  LDL.LU R62, [R1+0x9c8] ;  /* 0x0009c800013e7983 */ /* 0x000ee20000300800 */
[CC--:B------:R-:W-:Y:S02]  /*30610*/  LEA R54, P5, R55.reuse, R2.reuse, 0x2 ;  /* 0x0000000237367211 */ /* 0x0c0fe400078a10ff */
[----:B-1----:R-:W-:Y:S01]  /*30620*/  LEA R52, P2, R60, R2, 0x2 ;  /* 0x000000023c347211 */ /* 0x002fe200078410ff */
[----:B------:R-:W-:Y:S01]  /*30630*/  IMAD R61, R64, R3, RZ ;  /* 0x00000003403d7224 */ /* 0x000fe200078e02ff */
[----:B------:R-:W-:-:S02]  /*30640*/  LEA.HI.X.SX32 R55, R55, R0, 0x2, P5 ;  /* 0x0000000037377211 */ /* 0x000fc400028f16ff */
[----:B------:R-:W-:Y:S01]  /*30650*/  ISETP.LT.AND P5, PT, R64, UR8, !P0 ;  /* 0x0000000840007c0c */ /* 0x000fe2000c7a1270 */
[----:B------:R-:W3:Y:S01]  /*30660*/  LDCU UR8, c[0x0][0x39c] ;  /* 0x00007380ff0877ac */ /* 0x000ee20008000800 */
[----:B------:R-:W3:Y:S01]  /*30670*/  LDL.LU R64, [R1+0x9dc] ;  /* 0x0009dc0001407983 */ /* 0x000ee20000300800 */
[----:B------:R-:W-:-:S03]  /*30680*/  LEA.HI.X.SX32 R53, R60, R0, 0x2, P2 ;  /* 0x000000003c357211 */ /* 0x000fc600010f16ff */
[----:B------:R-:W-:Y:S01]  /*30690*/  @P3 STG.E desc[UR22][R54.64], R212 ;  /* 0x000000d436003986 */ /* 0x000fe2000c101916 */
[C---:B------:R-:W-:Y:S01]  /*306a0*/  ISETP.LT.AND P3, PT, R63.reuse, UR9, !P0 ;  /* 0x000000093f007c0c */ /* 0x040fe2000c761270 */
[----:B------:R-:W1:Y:S02]  /*306b0*/  LDCU UR9, c[0x0][0x39c] ;  /* 0x00007380ff0977ac */ /* 0x000e640008000800 */
[----:B------:R1:W-:Y:S02]  /*306c0*/  @P4 STG.E desc[UR22][R52.64], R213 ;  /* 0x000000d534004986 */ /* 0x0003e4000c101916 */
[----:B-1----:R-:W-:Y:S02]  /*306d0*/  IMAD R53, R63, R3, RZ ;  /* 0x000000033f357224 */ /* 0x002fe400078e02ff */
[----:B------:R-:W3:Y:S01]  /*306e0*/  LDL.LU R63, [R1+0x9e0] ;  /* 0x0009e000013f7983 */ /* 0x000ee20000300800 */
[----:B------:R-:W-:-:S04]  /*306f0*/  LEA R54, P2, R61, R2, 0x2 ;  /* 0x000000023d367211 */ /* 0x000fc800078410ff */
[----:B------:R-:W-:Y:S02]  /*30700*/  LEA.HI.X.SX32 R55, R61, R0, 0x2, P2 ;  /* 0x000000003d377211 */ /* 0x000fe400010f16ff */
[----:B------:R-:W-:-:S03]  /*30710*/  LEA R52, P4, R53, R2, 0x2 ;  /* 0x0000000235347211 */ /* 0x000fc600078810ff */
[----:B------:R1:W-:Y:S01]  /*30720*/  @P5 STG.E desc[UR22][R54.64], R214 ;  /* 0x000000d636005986 */ /* 0x0003e2000c101916 */
[----:B------:R-:W-:-:S05]  /*30730*/  LEA.HI.X.SX32 R53, R53, R0, 0x2, P4 ;  /* 0x0000000035357211 */ /* 0x000fca00020f16ff */
[----:B------:R1:W-:Y:S01]  /*30740*/  @P3 STG.E desc[UR22][R52.64], R215 ;  /* 0x000000d734003986 */ /* 0x0003e2000c101916 */
[C---:B----4-:R-:W-:Y:S01]  /*30750*/  ISETP.LT.AND P2, PT, R66.reuse, UR4, !P0 ;  /* 0x0000000442007c0c */ /* 0x050fe2000c741270 */
[----:B------:R-:W-:Y:S01]  /*30760*/  IMAD R60, R66, R3, RZ ;  /* 0x00000003423c7224 */ /* 0x000fe200078e02ff */
[----:B------:R-:W4:Y:S01]  /*30770*/  LDCU UR4, c[0x0][0x39c] ;  /* 0x00007380ff0477ac */ /* 0x000f220008000800 */
[----:B------:R-:W3:Y:S03]  /*30780*/  LDL.LU R66, [R1+0x9d8] ;  /* 0x0009d80001427983 */ /* 0x000ee60000300800 */
[----:B-1----:R-:W-:-:S04]  /*30790*/  LEA R54, P6, R60, R2, 0x2 ;  /* 0x000000023c367211 */ /* 0x002fc800078c10ff */
[----:B------:R-:W-:-:S05]  /*307a0*/  LEA.HI.X.SX32 R55, R60, R0, 0x2, P6 ;  /* 0x000000003c377211 */ /* 0x000fca00030f16ff */
[----:B------:R1:W-:Y:S01]  /*307b0*/  @P2 STG.E desc[UR22][R54.64], R220 ;  /* 0x000000dc36002986 */ /* 0x0003e2000c101916 */
[C---:B--2---:R-:W-:Y:S01]  /*307c0*/  ISETP.LT.AND P5, PT, R65.reuse, UR5, !P0 ;  /* 0x0000000541007c0c */ /* 0x044fe2000c7a1270 */
[-C--:B------:R-:W-:Y:S01]  /*307d0*/  IMAD R61, R65, R3.reuse, RZ ;  /* 0x00000003413d7224 */ /* 0x080fe200078e02ff */
[----:B------:R-:W2:Y:S01]  /*307e0*/  LDCU UR5, c[0x0][0x39c] ;  /* 0x00007380ff0577ac */ /* 0x000ea20008000800 */
[----:B------:R-:W2:Y:S01]  /*307f0*/  LDL.LU R65, [R1+0x9e4] ;  /* 0x0009e40001417983 */ /* 0x000ea20000300800 */
[C---:B---3--:R-:W-:Y:S01]  /*30800*/  ISETP.LT.AND P4, PT, R62.reuse, UR8, !P0 ;  /* 0x000000083e007c0c */ /* 0x048fe2000c781270 */
[----:B------:R-:W-:Y:S01]  /*30810*/  IMAD R62, R62, R3, RZ ;  /* 0x000000033e3e7224 */ /* 0x000fe200078e02ff */
[-C--:B------:R-:W-:Y:S01]  /*30820*/  LEA R52, P3, R61, R2.reuse, 0x2 ;  /* 0x000000023d347211 */ /* 0x080fe200078610ff */
[----:B------:R-:W3:Y:S01]  /*30830*/  LDL.LU R67, [R1+0x9d4] ;  /* 0x0009d40001437983 */ /* 0x000ee20000300800 */
[----:B------:R-:W2:Y:S02]  /*30840*/  LDCU UR8, c[0x0][0x39c] ;  /* 0x00007380ff0877ac */ /* 0x000ea40008000800 */
[----:B------:R-:W-:-:S02]  /*30850*/  LEA R60, P6, R62, R2, 0x2 ;  /* 0x000000023e3c7211 */ /* 0x000fc400078c10ff */
[-C--:B------:R-:W-:Y:S01]  /*30860*/  LEA.HI.X.SX32 R53, R61, R0.reuse, 0x2, P3 ;  /* 0x000000003d357211 */ /* 0x080fe200018f16ff */
[CC--:B-1----:R-:W-:Y:S01]  /*30870*/  IMAD R54, R64.reuse, R3.reuse, RZ ;  /* 0x0000000340367224 */ /* 0x0c2fe200078e02ff */
[----:B------:R-:W-:Y:S01]  /*30880*/  ISETP.LT.AND P2, PT, R64, UR10, !P0 ;  /* 0x0000000a40007c0c */ /* 0x000fe2000c741270 */
[----:B------:R-:W1:Y:S01]  /*30890*/  LDCU UR10, c[0x0][0x39c] ;  /* 0x00007380ff0a77ac */ /* 0x000e620008000800 */
[----:B------:R-:W-:Y:S01]  /*308a0*/  LEA.HI.X.SX32 R61, R62, R0, 0x2, P6 ;  /* 0x000000003e3d7211 */ /* 0x000fe200030f16ff */
[----:B------:R-:W3:Y:S04]  /*308b0*/  LDL.LU R64, [R1+0x9d0] ;  /* 0x0009d00001407983 */ /* 0x000ee80000300800 */
[----:B------:R1:W-:Y:S04]  /*308c0*/  @P5 STG.E desc[UR22][R52.64], R221 ;  /* 0x000000dd34005986 */ /* 0x0003e8000c101916 */
[----:B------:R1:W-:Y:S01]  /*308d0*/  @P4 STG.E desc[UR22][R60.64], R222 ;  /* 0x000000de3c004986 */ /* 0x0003e2000c101916 */
[C---:B----4-:R-:W-:Y:S01]  /*308e0*/  ISETP.LT.AND P4, PT, R63.reuse, UR4, !P0 ;  /* 0x000000043f007c0c */ /* 0x050fe2000c781270 */
[----:B------:R-:W-:Y:S01]  /*308f0*/  IMAD R55, R63, R3, RZ ;  /* 0x000000033f377224 */ /* 0x000fe200078e02ff */
[C---:B-1----:R-:W-:Y:S01]  /*30900*/  LEA R52, P3, R54.reuse, R2, 0x2 ;  /* 0x0000000236347211 */ /* 0x042fe200078610ff */
[----:B------:R-:W4:Y:S01]  /*30910*/  LDL.LU R63, [R1+0xa64] ;  /* 0x000a6400013f7983 */ /* 0x000f220000300800 */
[----:B------:R-:W3:Y:S03]  /*30920*/  LDCU UR4, c[0x0][0x39c] ;  /* 0x00007380ff0477ac */ /* 0x000ee60008000800 */
[----:B------:R-:W4:Y:S01]  /*30930*/  LDL.LU R62, [R1+0x9bc] ;  /* 0x0009bc00013e7983 */ /* 0x000f220000300800 */
[----:B------:R-:W-:-:S02]  /*30940*/  LEA.HI.X.SX32 R53, R54, R0, 0x2, P3 ;  /* 0x0000000036357211 */ /* 0x000fc400018f16ff */
[----:B------:R-:W-:-:S03]  /*30950*/  LEA R54, P3, R55, R2, 0x2 ;  /* 0x0000000237367211 */ /* 0x000fc600078610ff */
[----:B------:R1:W-:Y:S01]  /*30960*/  @P2 STG.E desc[UR22][R52.64], R223 ;  /* 0x000000df34002986 */ /* 0x0003e2000c101916 */
[----:B------:R-:W-:-:S05]  /*30970*/  LEA.HI.X.SX32 R55, R55, R0, 0x2, P3 ;  /* 0x0000000037377211 */ /* 0x000fca00018f16ff */
[----:B------:R-:W-:Y:S01]  /*30980*/  @P4 STG.E desc[UR22][R54.64], R228 ;  /* 0x000000e436004986 */ /* 0x000fe2000c101916 */
[C---:B------:R-:W-:Y:S01]  /*30990*/  IMAD R60, R66.reuse, R3, RZ ;  /* 0x00000003423c7224 */ /* 0x040fe200078e02ff */
[----:B--2---:R-:W-:Y:S01]  /*309a0*/  ISETP.LT.AND P5, PT, R66, UR5, !P0 ;  /* 0x0000000542007c0c */ /* 0x004fe2000c7a1270 */
[----:B------:R-:W2:Y:S01]  /*309b0*/  LDCU UR5, c[0x0][0x39c] ;  /* 0x00007380ff0577ac */ /* 0x000ea20008000800 */
[----:B------:R-:W2:Y:S02]  /*309c0*/  LDL.LU R66, [R1+0x9b4] ;  /* 0x0009b40001427983 */ /* 0x000ea40000300800 */
[----:B-1----:R-:W-:-:S04]  /*309d0*/  LEA R52, P2, R60, R2, 0x2 ;  /* 0x000000023c347211 */ /* 0x002fc800078410ff */
[----:B------:R-:W-:-:S05]  /*309e0*/  LEA.HI.X.SX32 R53, R60, R0, 0x2, P2 ;  /* 0x000000003c357211 */ /* 0x000fca00010f16ff */
[----:B------:R1:W-:Y:S01]  /*309f0*/  @P5 STG.E desc[UR22][R52.64], R229 ;  /* 0x000000e534005986 */ /* 0x0003e2000c101916 */
[C---:B------:R-:W-:Y:S01]  /*30a00*/  ISETP.LT.AND P3, PT, R65.reuse, UR8, !P0 ;  /* 0x0000000841007c0c */ /* 0x040fe2000c761270 */
[----:B------:R-:W-:Y:S01]  /*30a10*/  IMAD R60, R65, R3, RZ ;  /* 0x00000003413c7224 */ /* 0x000fe200078e02ff */
[----:B------:R-:W2:Y:S01]  /*30a20*/  LDCU UR8, c[0x0][0x39c] ;  /* 0x00007380ff0877ac */ /* 0x000ea20008000800 */
[----:B------:R-:W2:Y:S03]  /*30a30*/  LDL.LU R65, [R1+0x9a4] ;  /* 0x0009a40001417983 */ /* 0x000ea60000300800 */
[C---:B-1----:R-:W-:Y:S01]  /*30a40*/  LEA R52, P4, R60.reuse, R2, 0x2 ;  /* 0x000000023c347211 */ /* 0x042fe200078810ff */
[----:B------:R-:W2:Y:S03]  /*30a50*/  LDL.LU R61, [R1+0x9a0] ;  /* 0x0009a000013d7983 */ /* 0x000ea60000300800 */
[----:B------:R-:W-:-:S02]  /*30a60*/  LEA.HI.X.SX32 R53, R60, R0, 0x2, P4 ;  /* 0x000000003c357211 */ /* 0x000fc400020f16ff */
[C---:B---3--:R-:W-:Y:S01]  /*30a70*/  ISETP.LT.AND P4, PT, R64.reuse, UR4, !P0 ;  /* 0x0000000440007c0c */ /* 0x048fe2000c781270 */
[-C--:B------:R-:W-:Y:S02]  /*30a80*/  IMAD R60, R64, R3.reuse, RZ ;  /* 0x00000003403c7224 */ /* 0x080fe400078e02ff */
[----:B------:R1:W-:Y:S01]  /*30a90*/  @P3 STG.E desc[UR22][R52.64], R230 ;  /* 0x000000e634003986 */ /* 0x0003e2000c101916 */
[C---:B------:R-:W-:Y:S01]  /*30aa0*/  IMAD R55, R67.reuse, R3, RZ ;  /* 0x0000000343377224 */ /* 0x040fe200078e02ff */
[----:B------:R-:W-:Y:S01]  /*30ab0*/  ISETP.LT.AND P2, PT, R67, UR9, !P0 ;  /* 0x0000000943007c0c */ /* 0x000fe2000c741270 */
[----:B------:R-:W3:Y:S01]  /*30ac0*/  LDCU UR4, c[0x0][0x39c] ;  /* 0x00007380ff0477ac */ /* 0x000ee20008000800 */
[----:B------:R-:W2:Y:S01]  /*30ad0*/  LDL.LU R64, [R1+0xa6c] ;  /* 0x000a6c0001407983 */ /* 0x000ea20000300800 */
[----:B----4-:R-:W-:Y:S01]  /*30ae0*/  ISETP.LT.AND P3, PT, R63, UR10, !P0 ;  /* 0x0000000a3f007c0c */ /* 0x010fe2000c761270 */
[----:B------:R-:W4:Y:S02]  /*30af0*/  LDCU UR9, c[0x0][0x39c] ;  /* 0x00007380ff0977ac */ /* 0x000f240008000800 */
[----:B------:R-:W4:Y:S01]  /*30b00*/  LDL.LU R63, [R1+0xa70] ;  /* 0x000a7000013f7983 */ /* 0x000f220000300800 */
[----:B-1----:R-:W-:-:S04]  /*30b10*/  LEA R52, P6, R60, R2, 0x2 ;  /* 0x000000023c347211 */ /* 0x002fc800078c10ff */
[----:B------:R-:W-:Y:S01]  /*30b20*/  LEA.HI.X.SX32 R53, R60, R0, 0x2, P6 ;  /* 0x000000003c357211 */ /* 0x000fe200030f16ff */
[C---:B------:R-:W-:Y:S01]  /*30b30*/  IMAD R60, R62.reuse, R3, RZ ;  /* 0x000000033e3c7224 */ /* 0x040fe200078e02ff */
[----:B--2---:R-:W-:Y:S01]  /*30b40*/  ISETP.LT.AND P6, PT, R62, UR5, !P0 ;  /* 0x000000053e007c0c */ /* 0x004fe2000c7c1270 */
[----:B------:R-:W1:Y:S01]  /*30b50*/  LDCU UR5, c[0x0][0x39c] ;  /* 0x00007380ff0577ac */ /* 0x000e620008000800 */
[----:B------:R-:W2:Y:S01]  /*30b60*/  LDL.LU R62, [R1+0xa74] ;  /* 0x000a7400013e7983 */ /* 0x000ea20000300800 */
[----:B------:R-:W-:-:S04]  /*30b70*/  LEA R54, P5, R55, R2, 0x2 ;  /* 0x0000000237367211 */ /* 0x000fc800078a10ff */
[----:B------:R-:W-:-:S05]  /*30b80*/  LEA.HI.X.SX32 R55, R55, R0, 0x2, P5 ;  /* 0x0000000037377211 */ /* 0x000fca00028f16ff */
[----:B------:R-:W-:Y:S04]  /*30b90*/  @P2 STG.E desc[UR22][R54.64], R231 ;  /* 0x000000e736002986 */ /* 0x000fe8000c101916 */
[----:B------:R1:W-:Y:S02]  /*30ba0*/  @P4 STG.E desc[UR22][R52.64], R236 ;  /* 0x000000ec34004986 */ /* 0x0003e4000c101916 */
[----:B-1----:R-:W-:-:S04]  /*30bb0*/  LEA R52, P2, R60, R2, 0x2 ;  /* 0x000000023c347211 */ /* 0x002fc800078410ff */
[----:B------:R-:W-:-:S05]  /*30bc0*/  LEA.HI.X.SX32 R53, R60, R0, 0x2, P2 ;  /* 0x000000003c357211 */ /* 0x000fca00010f16ff */
[----:B------:R1:W-:Y:S01]  /*30bd0*/  @P6 STG.E desc[UR22][R52.64], R237 ;  /* 0x000000ed34006986 */ /* 0x0003e2000c101916 */
[C---:B------:R-:W-:Y:S01]  /*30be0*/  IMAD R55, R66.reuse, R3, RZ ;  /* 0x0000000342377224 */ /* 0x040fe200078e02ff */
[----:B------:R-:W-:Y:S01]  /*30bf0*/  ISETP.LT.AND P5, PT, R66, UR8, !P0 ;  /* 0x0000000842007c0c */ /* 0x000fe2000c7a1270 */
[----:B------:R-:W2:Y:S01]  /*30c00*/  LDCU UR8, c[0x0][0x39c] ;  /* 0x00007380ff0877ac */ /* 0x000ea20008000800 */
[----:B------:R-:W2:Y:S02]  /*30c10*/  LDL.LU R66, [R1+0xa78] ;  /* 0x000a780001427983 */ /* 0x000ea40000300800 */
[----:B------:R-:W-:-:S04]  /*30c20*/  LEA R54, P2, R55, R2, 0x2 ;  /* 0x0000000237367211 */ /* 0x000fc800078410ff */
[----:B------:R-:W-:-:S05]  /*30c30*/  LEA.HI.X.SX32 R55, R55, R0, 0x2, P2 ;  /* 0x0000000037377211 */ /* 0x000fca00010f16ff */
[----:B------:R1:W-:Y:S01]  /*30c40*/  @P5 STG.E desc[UR22][R54.64], R238 ;  /* 0x000000ee36005986 */ /* 0x0003e2000c101916 */
[C---:B---3--:R-:W-:Y:S01]  /*30c50*/  ISETP.LT.AND P4, PT, R65.reuse, UR4, !P0 ;  /* 0x0000000441007c0c */ /* 0x048fe2000c781270 */
[----:B------:R-:W3:Y:S01]  /*30c60*/  LDCU UR4, c[0x0][0x39c] ;  /* 0x00007380ff0477ac */ /* 0x000ee20008000800 */
[----:B------:R-:W-:Y:S02]  /*30c70*/  IMAD R60, R65, R3, RZ ;  /* 0x00000003413c7224 */ /* 0x000fe400078e02ff */
[----:B------:R-:W2:Y:S03]  /*30c80*/  LDL.LU R65, [R1+0xa8c] ;  /* 0x000a8c0001417983 */ /* 0x000ea60000300800 */
[----:B-1----:R-:W-:-:S04]  /*30c90*/  LEA R52, P6, R60, R2, 0x2 ;  /* 0x000000023c347211 */ /* 0x002fc800078c10ff */
[----:B------:R-:W-:Y:S02]  /*30ca0*/  LEA.HI.X.SX32 R53, R60, R0, 0x2, P6 ;  /* 0x000000003c357211 */ /* 0x000fe400030f16ff */
[----:B------:R-:W-:-:S03]  /*30cb0*/  ISETP.LT.AND P5, PT, R64, UR5, !P0 ;  /* 0x0000000540007c0c */ /* 0x000fc6000c7a1270 */
[----:B------:R1:W-:Y:S01]  /*30cc0*/  @P4 STG.E desc[UR22][R52.64], R239 ;  /* 0x000000ef34004986 */ /* 0x0003e2000c101916 */
[----:B----4-:R-:W-:Y:S01]  /*30cd0*/  ISETP.LT.AND P2, PT, R61, UR9, !P0 ;  /* 0x000000093d007c0c */ /* 0x010fe2000c741270 */
[----:B------:R-:W4:Y:S02]  /*30ce0*/  LDCU UR5, c[0x0][0x39c] ;  /* 0x00007380ff0577ac */ /* 0x000f240008000800 */
[----:B------:R-:W2:Y:S01]  /*30cf0*/  LDL.LU R64, [R1+0xa90] ;  /* 0x000a900001407983 */ /* 0x000ea20000300800 */
[----:B---3--:R-:W-:Y:S01]  /*30d00*/  ISETP.LT.AND P4, PT, R63, UR4, !P0 ;  /* 0x000000043f007c0c */ /* 0x008fe2000c781270 */
[----:B------:R-:W-:Y:S02]  /*30d10*/  IMAD R61, R61, R3, RZ ;  /* 0x000000033d3d7224 */ /* 0x000fe400078e02ff */
[----:B------:R-:W3:Y:S01]  /*30d20*/  LDL.LU R63, [R1+0xa94] ;  /* 0x000a9400013f7983 */ /* 0x000ee20000300800 */
[----:B------:R-:W2:Y:S02]  /*30d30*/  LDCU UR4, c[0x0][0x39c] ;  /* 0x00007380ff0477ac */ /* 0x000ea40008000800 */
[----:B------:R-:W-:-:S04]  /*30d40*/  LEA R54, P6, R61, R2, 0x2 ;  /* 0x000000023d367211 */ /* 0x000fc800078c10ff */
[----:B------:R-:W-:Y:S01]  /*30d50*/  LEA.HI.X.SX32 R55, R61, R0, 0x2, P6 ;  /* 0x000000003d377211 */ /* 0x000fe200030f16ff */
[----:B-1----:R-:W-:-:S04]  /*30d60*/  IMAD R53, R3, 0x2, R61 ;  /* 0x0000000203357824 */ /* 0x002fc800078e023d */
[----:B------:R1:W-:Y:S01]  /*30d70*/  @P2 STG.E desc[UR22][R54.64], R136 ;  /* 0x0000008836002986 */ /* 0x0003e2000c101916 */
[----:B--2---:R-:W-:Y:S01]  /*30d80*/  ISETP.LT.AND P2, PT, R62, UR8, !P0 ;  /* 0x000000083e007c0c */ /* 0x004fe2000c741270 */
[----:B------:R-:W-:Y:S01]  /*30d90*/  IMAD R60, R3, 0x2, R53 ;  /* 0x00000002033c7824 */ /* 0x000fe200078e0235 */
[C---:B------:R-:W-:Y:S01]  /*30da0*/  LEA R52, P6, R53.reuse, R2, 0x2 ;  /* 0x0000000235347211 */ /* 0x040fe200078c10ff */
[----:B------:R-:W2:Y:S01]  /*30db0*/  LDL.LU R62, [R1+0xa9c] ;  /* 0x000a9c00013e7983 */ /* 0x000ea20000300800 */
[----:B------:R-:W4:Y:S02]  /*30dc0*/  LDCU UR8, c[0x0][0x39c] ;  /* 0x00007380ff0877ac */ /* 0x000f240008000800 */
[----:B------:R-:W-:Y:S01]  /*30dd0*/  LEA.HI.X.SX32 R53, R53, R0, 0x2, P6 ;  /* 0x0000000035357211 */ /* 0x000fe200030f16ff */
[----:B------:R-:W-:Y:S01]  /*30de0*/  IMAD R61, R3, 0x2, R60 ;  /* 0x00000002033d7824 */ /* 0x000fe200078e023c */
[----:B-1----:R-:W-:-:S03]  /*30df0*/  LEA R54, P6, R60, R2, 0x2 ;  /* 0x000000023c367211 */ /* 0x002fc600078c10ff */
[----:B------:R1:W-:Y:S01]  /*30e00*/  @P3 STG.E desc[UR22][R52.64], R137 ;  /* 0x0000008934003986 */ /* 0x0003e2000c101916 */
[----:B------:R-:W-:-:S05]  /*30e10*/  LEA.HI.X.SX32 R55, R60, R0, 0x2, P6 ;  /* 0x000000003c377211 */ /* 0x000fca00030f16ff */
[----:B------:R4:W-:Y:S01]  /*30e20*/  @P5 STG.E desc[UR22][R54.64], R138 ;  /* 0x0000008a36005986 */ /* 0x0009e2000c101916 */
[----:B-1----:R-:W-:-:S04]  /*30e30*/  LEA R52, P6, R61, R2, 0x2 ;  /* 0x000000023d347211 */ /* 0x002fc800078c10ff */
[----:B------:R-:W-:Y:S02]  /*30e40*/  LEA.HI.X.SX32 R53, R61, R0, 0x2, P6 ;  /* 0x000000003d357211 */ /* 0x000fe400030f16ff */
[----:B----4-:R-:W-:-:S03]  /*30e50*/  LEA R55, R3, R61, 0x1 ;  /* 0x0000003d03377211 */ /* 0x010fc600078e08ff */
[----:B------:R1:W-:Y:S01]  /*30e60*/  @P4 STG.E desc[UR22][R52.64], R139 ;  /* 0x0000008b34004986 */ /* 0x0003e2000c101916 */
[----:B------:R-:W-:Y:S01]  /*30e70*/  LEA R54, P6, R55, R2, 0x2 ;  /* 0x0000000237367211 */ /* 0x000fe200078c10ff */
[----:B------:R-:W-:-:S03]  /*30e80*/  IMAD R60, R3, 0x2, R55 ;  /* 0x00000002033c7824 */ /* 0x000fc600078e0237 */
[----:B------:R-:W-:-:S05]  /*30e90*/  LEA.HI.X.SX32 R55, R55, R0, 0x2, P6 ;  /* 0x0000000037377211 */ /* 0x000fca00030f16ff */
[----:B------:R4:W-:Y:S01]  /*30ea0*/  @P2 STG.E desc[UR22][R54.64], R144 ;  /* 0x0000009036002986 */ /* 0x0009e2000c101916 */
[----:B------:R-:W-:Y:S01]  /*30eb0*/  ISETP.LT.AND P3, PT, R66, UR5, !P0 ;  /* 0x0000000542007c0c */ /* 0x000fe2000c761270 */
[----:B------:R-:W3:Y:S02]  /*30ec0*/  LDCU UR5, c[0x0][0x39c] ;  /* 0x00007380ff0577ac */ /* 0x000ee40008000800 */
[----:B------:R-:W4:Y:S01]  /*30ed0*/  LDL.LU R66, [R1+0xaa0] ;  /* 0x000aa00001427983 */ /* 0x000f220000300800 */
[----:B------:R-:W-:Y:S01]  /*30ee0*/  ISETP.LT.AND P5, PT, R65, UR4, !P0 ;  /* 0x0000000441007c0c */ /* 0x000fe2000c7a1270 */
[----:B------:R-:W2:Y:S02]  /*30ef0*/  LDCU UR4, c[0x0][0x39c] ;  /* 0x00007380ff0477ac */ /* 0x000ea40008000800 */
[----:B------:R-:W4:Y:S01]  /*30f00*/  LDL.LU R65, [R1+0xaac] ;  /* 0x000aac0001417983 */ /* 0x000f220000300800 */
[----:B------:R-:W-:Y:S01]  /*30f10*/  ISETP.LT.AND P4, PT, R64, UR8, !P0 ;  /* 0x0000000840007c0c */ /* 0x000fe2000c781270 */
[----:B------:R-:W1:Y:S02]  /*30f20*/  LDCU UR8, c[0x0][0x39c] ;  /* 0x00007380ff0877ac */ /* 0x000e640008000800 */
[----:B------:R-:W4:Y:S01]  /*30f30*/  LDL.LU R64, [R1+0xab0] ;  /* 0x000ab00001407983 */ /* 0x000f220000300800 */
[----:B---3--:R-:W-:Y:S01]  /*30f40*/  ISETP.LT.AND P2, PT, R63, UR5, !P0 ;  /* 0x000000053f007c0c */ /* 0x008fe2000c741270 */
[----:B------:R-:W-:-:S02]  /*30f50*/  IMAD R61, R3, 0x2, R60 ;  /* 0x00000002033d7824 */ /* 0x000fc400078e023c */
[----:B------:R-:W3:Y:S01]  /*30f60*/  LDL.LU R63, [R1+0xab4] ;  /* 0x000ab400013f7983 */ /* 0x000ee20000300800 */
[C---:B-1----:R-:W-:Y:S01]  /*30f70*/  LEA R52, P6, R60.reuse, R2, 0x2 ;  /* 0x000000023c347211 */ /* 0x042fe200078c10ff */
[----:B------:R-:W1:Y:S03]  /*30f80*/  LDCU UR5, c[0x0][0x39c] ;  /* 0x00007380ff0577ac */ /* 0x000e660008000800 */
[----:B------:R-:W-:-:S05]  /*30f90*/  LEA.HI.X.SX32 R53, R60, R0, 0x2, P6 ;  /* 0x000000003c357211 */ /* 0x000fca00030f16ff */
[----:B------:R1:W-:Y:S01]  /*30fa0*/  @P3 STG.E desc[UR22][R52.64], R145 ;  /* 0x0000009134003986 */ /* 0x0003e2000c101916 */
[----:B--2---:R-:W-:Y:S01]  /*30fb0*/  ISETP.LT.AND P3, PT, R62, UR4, !P0 ;  /* 0x000000043e007c0c */ /* 0x004fe2000c761270 */
[----:B------:R-:W2:Y:S02]  /*30fc0*/  LDCU UR4, c[0x0][0x39c] ;  /* 0x00007380ff0477ac */ /* 0x000ea40008000800 */
[----:B------:R-:W3:Y:S01]  /*30fd0*/  LDL.LU R62, [R1+0xabc] ;  /* 0x000abc00013e7983 */ /* 0x000ee20000300800 */
[----:B----4-:R-:W-:Y:S01]  /*30fe0*/  LEA R54, P6, R61, R2, 0x2 ;  /* 0x000000023d367211 */ /* 0x010fe200078c10ff */
[----:B-1----:R-:W-:-:S03]  /*30ff0*/  IMAD R53, R3, 0x2, R61 ;  /* 0x0000000203357824 */ /* 0x002fc600078e023d */
[----:B------:R-:W-:Y:S02]  /*31000*/  LEA.HI.X.SX32 R55, R61, R0, 0x2, P6 ;  /* 0x000000003d377211 */ /* 0x000fe400030f16ff */
[----:B------:R-:W-:Y:S01]  /*31010*/  LEA R52, P6, R53, R2, 0x2 ;  /* 0x0000000235347211 */ /* 0x000fe200078c10ff */
[----:B------:R-:W-:Y:S02]  /*31020*/  IMAD R60, R3, 0x2, R53 ;  /* 0x00000002033c7824 */ /* 0x000fe400078e0235 */
[----:B------:R1:W-:Y:S01]  /*31030*/  @P5 STG.E desc[UR22][R54.64], R146 ;  /* 0x0000009236005986 */ /* 0x0003e2000c101916 */
[----:B------:R-:W-:Y:S01]  /*31040*/  LEA.HI.X.SX32 R53, R53, R0, 0x2, P6 ;  /* 0x0000000035357211 */ /* 0x000fe200030f16ff */
[----:B------:R-:W-:-:S04]  /*31050*/  IMAD R61, R3, 0x2, R60 ;  /* 0x00000002033d7824 */ /* 0x000fc800078e023c */
[----:B------:R4:W-:Y:S01]  /*31060*/  @P4 STG.E desc[UR22][R52.64], R147 ;  /* 0x0000009334004986 */ /* 0x0009e2000c101916 */
[----:B-1----:R-:W-:-:S04]  /*31070*/  LEA R54, P6, R60, R2, 0x2 ;  /* 0x000000023c367211 */ /* 0x002fc800078c10ff */
[----:B------:R-:W-:Y:S02]  /*31080*/  LEA.HI.X.SX32 R55, R60, R0, 0x2, P6 ;  /* 0x000000003c377211 */ /* 0x000fe400030f16ff */
[----:B----4-:R-:W-:-:S03]  /*31090*/  LEA R52, P6, R61, R2, 0x2 ;  /* 0x000000023d347211 */ /* 0x010fc600078c10ff */
[----:B------:R1:W-:Y:S01]  /*310a0*/  @P2 STG.E desc[UR22][R54.64], R152 ;  /* 0x0000009836002986 */ /* 0x0003e2000c101916 */
[----:B------:R-:W-:-:S05]  /*310b0*/  LEA.HI.X.SX32 R53, R61, R0, 0x2, P6 ;  /* 0x000000003d357211 */ /* 0x000fca00030f16ff */
[----:B------:R4:W-:Y:S01]  /*310c0*/  @P3 STG.E desc[UR22][R52.64], R153 ;  /* 0x0000009934003986 */ /* 0x0009e2000c101916 */
[----:B------:R-:W-:Y:S01]  /*310d0*/  ISETP.LT.AND P5, PT, R66, UR8, !P0 ;  /* 0x0000000842007c0c */ /* 0x000fe2000c7a1270 */
[----:B------:R-:W3:Y:S02]  /*310e0*/  LDCU UR8, c[0x0][0x39c] ;  /* 0x00007380ff0877ac */ /* 0x000ee40008000800 */
[----:B------:R-:W4:Y:S01]  /*310f0*/  LDL.LU R66, [R1+0xac4] ;  /* 0x000ac40001427983 */ /* 0x000f220000300800 */
[----:B------:R-:W-:Y:S01]  /*31100*/  ISETP.LT.AND P4, PT, R65, UR5, !P0 ;  /* 0x0000000541007c0c */ /* 0x000fe2000c781270 */
[----:B------:R-:W1:Y:S02]  /*31110*/  LDCU UR5, c[0x0][0x39c] ;  /* 0x00007380ff0577ac */ /* 0x000e640008000800 */
[----:B------:R-:W4:Y:S01]  /*31120*/  LDL.LU R65, [R1+0xacc] ;  /* 0x000acc0001417983 */ /* 0x000f220000300800 */
[----:B--2---:R-:W-:Y:S01]  /*31130*/  ISETP.LT.AND P2, PT, R64, UR4, !P0 ;  /* 0x0000000440007c0c */ /* 0x004fe2000c741270 */
[----:B-1----:R-:W-:-:S02]  /*31140*/  IMAD R55, R3, 0x2, R61 ;  /* 0x0000000203377824 */ /* 0x002fc400078e023d */
[----:B------:R-:W2:Y:S01]  /*31150*/  LDL.LU R64, [R1+0xad0] ;  /* 0x000ad00001407983 */ /* 0x000ea20000300800 */
[----:B------:R-:W1:Y:S01]  /*31160*/  LDCU UR4, c[0x0][0x39c] ;  /* 0x00007380ff0477ac */ /* 0x000e620008000800 */
[----:B---3--:R-:W-:Y:S01]  /*31170*/  ISETP.LT.AND P3, PT, R63, UR8, !P0 ;  /* 0x000000083f007c0c */ /* 0x008fe2000c761270 */
[----:B------:R-:W-:Y:S01]  /*31180*/  IMAD R60, R3, 0x2, R55 ;  /* 0x00000002033c7824 */ /* 0x000fe200078e0237 */
[----:B------:R-:W3:Y:S01]  /*31190*/  LDL.LU R63, [R1+0xad4] ;  /* 0x000ad400013f7983 */ /* 0x000ee20000300800 */
[C---:B------:R-:W-:Y:S01]  /*311a0*/  LEA R54, P6, R55.reuse, R2, 0x2 ;  /* 0x0000000237367211 */ /* 0x040fe200078c10ff */
[----:B------:R-:W1:Y:S03]  /*311b0*/  LDCU UR8, c[0x0][0x39c] ;  /* 0x00007380ff0877ac */ /* 0x000e660008000800 */
[----:B------:R-:W-:-:S05]  /*311c0*/  LEA.HI.X.SX32 R55, R55, R0, 0x2, P6 ;  /* 0x0000000037377211 */ /* 0x000fca00030f16ff */
[----:B------:R1:W-:Y:S01]  /*311d0*/  @P5 STG.E desc[UR22][R54.64], R154 ;  /* 0x0000009a36005986 */ /* 0x0003e2000c101916 */
[----:B------:R-:W-:Y:S01]  /*311e0*/  ISETP.LT.AND P5, PT, R62, UR5, !P0 ;  /* 0x000000053e007c0c */ /* 0x000fe2000c7a1270 */
[----:B------:R-:W-:Y:S02]  /*311f0*/  IMAD R61, R3, 0x2, R60 ;  /* 0x00000002033d7824 */ /* 0x000fe400078e023c */
[----:B------:R-:W3:Y:S01]  /*31200*/  LDL.LU R62, [R1+0xadc] ;  /* 0x000adc00013e7983 */ /* 0x000ee20000300800 */
[C---:B----4-:R-:W-:Y:S01]  /*31210*/  LEA R52, P6, R60.reuse, R2, 0x2 ;  /* 0x000000023c347211 */ /* 0x050fe200078c10ff */
[----:B------:R-:W2:Y:S03]  /*31220*/  LDCU UR5, c[0x0][0x39c] ;  /* 0x00007380ff0577ac */ /* 0x000ea60008000800 */
[----:B------:R-:W-:Y:S02]  /*31230*/  LEA.HI.X.SX32 R53, R60, R0, 0x2, P6 ;  /* 0x000000003c357211 */ /* 0x000fe400030f16ff */
[----:B-1----:R-:W-:-:S03]  /*31240*/  LEA R54, P6, R61, R2, 0x2 ;  /* 0x000000023d367211 */ /* 0x002fc600078c10ff */
[----:B------:R1:W-:Y:S01]  /*31250*/  @P4 STG.E desc[UR22][R52.64], R155 ;  /* 0x0000009b34004986 */ /* 0x0003e2000c101916 */
[----:B------:R-:W-:Y:S01]  /*31260*/  LEA.HI.X.SX32 R55, R61, R0, 0x2, P6 ;  /* 0x000000003d377211 */ /* 0x000fe200030f16ff */
[----:B-1----:R-:W-:-:S04]  /*31270*/  IMAD R53, R3, 0x2, R61 ;  /* 0x0000000203357824 */ /* 0x002fc800078e023d */
[----:B------:R1:W-:Y:S01]  /*31280*/  @P2 STG.E desc[UR22][R54.64], R160 ;  /* 0x000000a036002986 */ /* 0x0003e2000c101916 */
[----:B------:R-:W-:Y:S01]  /*31290*/  LEA R52, P6, R53, R2, 0x2 ;  /* 0x0000000235347211 */ /* 0x000fe200078c10ff */
[----:B------:R-:W-:-:S03]  /*312a0*/  IMAD R60, R3, 0x2, R53 ;  /* 0x00000002033c7824 */ /* 0x000fc600078e0235 */
[----:B------:R-:W-:Y:S02]  /*312b0*/  LEA.HI.X.SX32 R53, R53, R0, 0x2, P6 ;  /* 0x0000000035357211 */ /* 0x000fe400030f16ff */
[----:B-1----:R-:W-:-:S03]  /*312c0*/  LEA R54, P6, R60, R2, 0x2 ;  /* 0x000000023c367211 */ /* 0x002fc600078c10ff */
[----:B------:R-:W-:Y:S01]  /*312d0*/  @P3 STG.E desc[UR22][R52.64], R161 ;  /* 0x000000a134003986 */ /* 0x000fe2000c101916 */
        /* <DEDUP_REMOVED lines=9> */
[----:B------:R-:W-:-:S02]  /*31370*/  IMAD R61, R3, 0x2, R60 ;  /* 0x00000002033d7824 */ /* 0x000fc400078e023c */
[----:B------:R-:W2:Y:S01]  /*31380*/  LDL.LU R64, [R1+0xaf8] ;  /* 0x000af80001407983 */ /* 0x000ea20000300800 */
[----:B------:R-:W4:Y:S01]  /*31390*/  LDCU UR5, c[0x0][0x39c] ;  /* 0x00007380ff0577ac */ /* 0x000f220008000800 */
[----:B---3--:R-:W-:Y:S01]  /*313a0*/  ISETP.LT.AND P5, PT, R63, UR4, !P0 ;  /* 0x000000043f007c0c */ /* 0x008fe2000c7a1270 */
[----:B-1----:R-:W-:Y:S01]  /*313b0*/  IMAD R55, R3, 0x2, R61 ;  /* 0x0000000203377824 */ /* 0x002fe200078e023d */
        /* <DEDUP_REMOVED lines=8> */
[C---:B------:R-:W-:Y:S01]  /*31440*/  LEA R54, P6, R55.reuse, R2, 0x2 ;  /* 0x0000000237367211 */ /* 0x040fe200078c10ff */
[----:B------:R-:W2:Y:S03]  /*31450*/  LDCU UR8, c[0x0][0x39c] ;  /* 0x00007380ff0877ac */ /* 0x000ea60008000800 */
[----:B------:R-:W-:Y:S02]  /*31460*/  LEA.HI.X.SX32 R55, R55, R0, 0x2, P6 ;  /* 0x0000000037377211 */ /* 0x000fe400030f16ff */
[----:B-1----:R-:W-:Y:S01]  /*31470*/  LEA R52, P6, R60, R2, 0x2 ;  /* 0x000000023c347211 */ /* 0x002fe200078c10ff */
[----:B------:R-:W-:-:S02]  /*31480*/  IMAD R61, R3, 0x2, R60 ;  /* 0x00000002033d7824 */ /* 0x000fc400078e023c */
[----:B------:R1:W-:Y:S01]  /*31490*/  @P2 STG.E desc[UR22][R54.64], R168 ;  /* 0x000000a836002986 */ /* 0x0003e2000c101916 */
[----:B------:R-:W-:-:S05]  /*314a0*/  LEA.HI.X.SX32 R53, R60, R0, 0x2, P6 ;  /* 0x000000003c357211 */ /* 0x000fca00030f16ff */
[----:B------:R1:W-:Y:S02]  /*314b0*/  @P3 STG.E desc[UR22][R52.64], R169 ;  /* 0x000000a934003986 */ /* 0x0003e4000c101916 */
[----:B-1----:R-:W-:-:S04]  /*314c0*/  LEA R54, P6, R61, R2, 0x2 ;  /* 0x000000023d367211 */ /* 0x002fc800078c10ff */
[----:B------:R-:W-:Y:S01]  /*314d0*/  LEA.HI.X.SX32 R55, R61, R0, 0x2, P6 ;  /* 0x000000003d377211 */ /* 0x000fe200030f16ff */
[----:B------:R-:W-:-:S04]  /*314e0*/  IMAD R53, R3, 0x2, R61 ;  /* 0x0000000203357824 */ /* 0x000fc800078e023d */
[----:B------:R1:W-:Y:S01]  /*314f0*/  @P5 STG.E desc[UR22][R54.64], R170 ;  /* 0x000000aa36005986 */ /* 0x0003e2000c101916 */
[----:B------:R-:W-:Y:S01]  /*31500*/  LEA R52, P6, R53, R2, 0x2 ;  /* 0x0000000235347211 */ /* 0x000fe200078c10ff */
[----:B------:R-:W-:-:S03]  /*31510*/  IMAD R60, R3, 0x2, R53 ;  /* 0x00000002033c7824 */ /* 0x000fc600078e0235 */
[----:B------:R-:W-:-:S05]  /*31520*/  LEA.HI.X.SX32 R53, R53, R0, 0x2, P6 ;  /* 0x0000000035357211 */ /* 0x000fca00030f16ff */
[----:B------:R1:W-:Y:S01]  /*31530*/  @P4 STG.E desc[UR22][R52.64], R171 ;  /* 0x000000ab34004986 */ /* 0x0003e2000c101916 */
[----:B----4-:R-:W-:Y:S01]  /*31540*/  ISETP.LT.AND P2, PT, R66, UR5, !P0 ;  /* 0x0000000542007c0c */ /* 0x010fe2000c741270 */
[----:B------:R-:W3:Y:S02]  /*31550*/  LDCU UR5, c[0x0][0x39c] ;  /* 0x00007380ff0577ac */ /* 0x000ee40008000800 */
[----:B------:R-:W4:Y:S01]  /*31560*/  LDL.LU R66, [R1+0xb04] ;  /* 0x000b040001427983 */ /* 0x000f220000300800 */
[----:B------:R-:W-:Y:S01]  /*31570*/  ISETP.LT.AND P3, PT, R65, UR4, !P0 ;  /* 0x0000000441007c0c */ /* 0x000fe2000c761270 */
[----:B------:R-:W1:Y:S02]  /*31580*/  LDCU UR4, c[0x0][0x39c] ;  /* 0x00007380ff0477ac */ /* 0x000e640008000800 */
[----:B------:R-:W4:Y:S01]  /*31590*/  LDL.LU R65, [R1+0xb18] ;  /* 0x000b180001417983 */ /* 0x000f220000300800 */
[----:B--2---:R-:W-:Y:S01]  /*315a0*/  ISETP.LT.AND P5, PT, R64, UR8, !P0 ;  /* 0x0000000840007c0c */ /* 0x004fe2000c7a1270 */
[----:B------:R-:W4:Y:S02]  /*315b0*/  LDCU UR8, c[0x0][0x39c] ;  /* 0x00007380ff0877ac */ /* 0x000f240008000800 */
[----:B------:R-:W2:Y:S01]  /*315c0*/  LDL.LU R64, [R1+0xb20] ;  /* 0x000b200001407983 */ /* 0x000ea20000300800 */
[----:B---3--:R-:W-:Y:S01]  /*315d0*/  ISETP.LT.AND P4, PT, R63, UR5, !P0 ;  /* 0x000000053f007c0c */ /* 0x008fe2000c781270 */
[----:B------:R-:W-:-:S02]  /*315e0*/  IMAD R61, R3, 0x2, R60 ;  /* 0x00000002033d7824 */ /* 0x000fc400078e023c */
[----:B------:R-:W3:Y:S01]  /*315f0*/  LDL.LU R63, [R1+0xb24] ;  /* 0x000b2400013f7983 */ /* 0x000ee20000300800 */
[C---:B-1----:R-:W-:Y:S01]  /*31600*/  LEA R54, P6, R60.reuse, R2, 0x2 ;  /* 0x000000023c367211 */ /* 0x042fe200078c10ff */
[----:B------:R-:W1:Y:S03]  /*31610*/  LDCU UR5, c[0x0][0x39c] ;  /* 0x00007380ff0577ac */ /* 0x000e660008000800 */
[----:B------:R-:W-:-:S05]  /*31620*/  LEA.HI.X.SX32 R55, R60, R0, 0x2, P6 ;  /* 0x000000003c377211 */ /* 0x000fca00030f16ff */
[----:B------:R1:W-:Y:S01]  /*31630*/  @P2 STG.E desc[UR22][R54.64], R176 ;  /* 0x000000b036002986 */ /* 0x0003e2000c101916 */
[----:B------:R-:W-:Y:S01]  /*31640*/  ISETP.LT.AND P2, PT, R62, UR4, !P0 ;  /* 0x000000043e007c0c */ /* 0x000fe2000c741270 */
[----:B------:R-:W2:Y:S02]  /*31650*/  LDCU UR4, c[0x0][0x39c] ;  /* 0x00007380ff0477ac */ /* 0x000ea40008000800 */
[----:B------:R-:W3:Y:S01]  /*31660*/  LDL.LU R62, [R1+0xb28] ;  /* 0x000b2800013e7983 */ /* 0x000ee20000300800 */
[----:B------:R-:W-:Y:S01]  /*31670*/  LEA R52, P6, R61, R2, 0x2 ;  /* 0x000000023d347211 */ /* 0x000fe200078c10ff */
[----:B-1----:R-:W-:-:S03]  /*31680*/  IMAD R55, R3, 0x2, R61 ;  /* 0x0000000203377824 */ /* 0x002fc600078e023d */
[----:B------:R-:W-:Y:S02]  /*31690*/  LEA.HI.X.SX32 R53, R61, R0, 0x2, P6 ;  /* 0x000000003d357211 */ /* 0x000fe400030f16ff */
[----:B------:R-:W-:Y:S01]  /*316a0*/  LEA R54, P6, R55, R2, 0x2 ;  /* 0x0000000237367211 */ /* 0x000fe200078c10ff */
[----:B------:R-:W-:Y:S02]  /*316b0*/  IMAD R60, R3, 0x2, R55 ;  /* 0x00000002033c7824 */ /* 0x000fe400078e0237 */
[----:B------:R1:W-:Y:S01]  /*316c0*/  @P3 STG.E desc[UR22][R52.64], R177 ;  /* 0x000000b134003986 */ /* 0x0003e2000c101916 */
[----:B------:R-:W-:Y:S01]  /*316d0*/  LEA.HI.X.SX32 R55, R55, R0, 0x2, P6 ;  /* 0x0000000037377211 */ /* 0x000fe200030f16ff */
[----:B------:R-:W-:-:S04]  /*316e0*/  IMAD R61, R3, 0x2, R60 ;  /* 0x00000002033d7824 */ /* 0x000fc800078e023c */
[----:B------:R1:W-:Y:S02]  /*316f0*/  @P5 STG.E desc[UR22][R54.64], R178 ;  /* 0x000000b236005986 */ /* 0x0003e4000c101916 */
[----:B-1----:R-:W-:-:S04]  /*31700*/  LEA R52, P6, R60, R2, 0x2 ;  /* 0x000000023c347211 */ /* 0x002fc800078c10ff */
[----:B------:R-:W-:Y:S02]  /*31710*/  LEA.HI.X.SX32 R53, R60, R0, 0x2, P6 ;  /* 0x000000003c357211 */ /* 0x000fe400030f16ff */
[----:B------:R-:W-:-:S03]  /*31720*/  LEA R54, P6, R61, R2, 0x2 ;  /* 0x000000023d367211 */ /* 0x000fc600078c10ff */
[----:B------:R1:W-:Y:S01]  /*31730*/  @P4 STG.E desc[UR22][R52.64], R179 ;  /* 0x000000b334004986 */ /* 0x0003e2000c101916 */
        /* <DEDUP_REMOVED lines=11> */
[----:B------:R-:W4:Y:S01]  /*317f0*/  LDCU UR4, c[0x0][0x39c] ;  /* 0x00007380ff0477ac */ /* 0x000f220008000800 */
        /* <DEDUP_REMOVED lines=8> */
[----:B------:R-:W2:Y:S02]  /*31880*/  LDCU UR5, c[0x0][0x39c] ;  /* 0x00007380ff0577ac */ /* 0x000ea40008000800 */
[----:B------:R-:W3:Y:S01]  /*31890*/  LDL.LU R62, [R1+0xb44] ;  /* 0x000b4400013e7983 */ /* 0x000ee20000300800 */
[C---:B------:R-:W-:Y:S02]  /*318a0*/  LEA R54, P6, R60.reuse, R2, 0x2 ;  /* 0x000000023c367211 */ /* 0x040fe400078c10ff */
[----:B------:R-:W-:Y:S02]  /*318b0*/  LEA R61, R3, R60, 0x1 ;  /* 0x0000003c033d7211 */ /* 0x000fe400078e08ff */
        /* <DEDUP_REMOVED lines=150> */
[----:B------:R-:W-:Y:S02]  /*32220*/  LEA R52, P6, R53, R2, 0x2 ;  /* 0x0000000235347211 */ /* 0x000fe400078c10ff */
[----:B------:R-:W-:Y:S02]  /*32230*/  LEA R60, R3, R53, 0x1 ;  /* 0x00000035033c7211 */ /* 0x000fe400078e08ff */
        /* <DEDUP_REMOVED lines=116> */
[C---:B-1----:R-:W-:Y:S01]  /*32980*/  LEA R52, P6, R60.reuse, R2, 0x2 ;  /* 0x000000023c347211 */ /* 0x042fe200078c10ff */
[----:B------:R-:W4:Y:S01]  /*32990*/  LDCU UR8, c[0x0][0x39c] ;  /* 0x00007380ff0877ac */ /* 0x000f220008000800 */
[----:B---3--:R-:W-:Y:S01]  /*329a0*/  ISETP.LT.AND P2, PT, R63, UR5, !P0 ;  /* 0x000000053f007c0c */ /* 0x008fe2000c741270 */
[----:B------:R-:W1:Y:S01]  /*329b0*/  LDCU UR5, c[0x0][0x39c] ;  /* 0x00007380ff0577ac */ /* 0x000e620008000800 */
[----:B------:R-:W3:Y:S01]  /*329c0*/  LDL.LU R63, [R1+0xc7c] ;  /* 0x000c7c00013f7983 */ /* 0x000ee20000300800 */
[----:B------:R-:W-:Y:S02]  /*329d0*/  LEA.HI.X.SX32 R53, R60, R0, 0x2, P6 ;  /* 0x000000003c357211 */ /* 0x000fe400030f16ff */
[----:B------:R-:W-:-:S03]  /*329e0*/  LEA R8, P6, R61, R2, 0x2 ;  /* 0x000000023d087211 */ /* 0x000fc600078c10ff */
[----:B------:R1:W-:Y:S01]  /*329f0*/  @P3 STG.E desc[UR22][R52.64], R9 ;  /* 0x0000000934003986 */ /* 0x0003e2000c101916 */
[----:B------:R-:W-:Y:S01]  /*32a00*/  ISETP.LT.AND P3, PT, R62, UR4, !P0 ;  /* 0x000000043e007c0c */ /* 0x000fe2000c761270 */
[----:B------:R-:W2:Y:S02]  /*32a10*/  LDCU UR4, c[0x0][0x39c] ;  /* 0x00007380ff0477ac */ /* 0x000ea40008000800 */
[----:B------:R-:W3:Y:S01]  /*32a20*/  LDL.LU R62, [R1+0xc84] ;  /* 0x000c8400013e7983 */ /* 0x000ee20000300800 */
[----:B-1----:R-:W-:Y:S01]  /*32a30*/  IMAD R53, R3, 0x2, R61 ;  /* 0x0000000203357824 */ /* 0x002fe200078e023d */
[----:B------:R-:W-:Y:S02]  /*32a40*/  LEA.HI.X.SX32 R9, R61, R0, 0x2, P6 ;  /* 0x000000003d097211 */ /* 0x000fe400030f16ff */
[----:B------:R-:W3:Y:S01]  /*32a50*/  LDL.LU R61, [R1+0xc8c] ;  /* 0x000c8c00013d7983 */ /* 0x000ee20000300800 */
[----:B------:R-:W-:Y:S01]  /*32a60*/  IMAD R54, R3, 0x2, R53 ;  /* 0x0000000203367824 */ /* 0x000fe200078e0235 */
[----:B------:R-:W-:-:S02]  /*32a70*/  LEA R52, P6, R53, R2, 0x2 ;  /* 0x0000000235347211 */ /* 0x000fc400078c10ff */
[----:B------:R1:W-:Y:S02]  /*32a80*/  @P5 STG.E desc[UR22][R8.64], R10 ;  /* 0x0000000a08005986 */ /* 0x0003e4000c101916 */
[----:B------:R-:W-:Y:S01]  /*32a90*/  LEA.HI.X.SX32 R53, R53, R0, 0x2, P6 ;  /* 0x0000000035357211 */ /* 0x000fe200030f16ff */
[----:B------:R-:W-:Y:S01]  /*32aa0*/  IMAD R55, R3, 0x2, R54 ;  /* 0x0000000203377824 */ /* 0x000fe200078e0236 */
[----:B------:R-:W3:Y:S01]  /*32ab0*/  LDL.LU R60, [R1+0xcb4] ;  /* 0x000cb400013c7983 */ /* 0x000ee20000300800 */
[----:B-1----:R-:W-:-:S04]  /*32ac0*/  LEA R8, P6, R54, R2, 0x2 ;  /* 0x0000000236087211 */ /* 0x002fc800078c10ff */
[----:B------:R-:W-:Y:S01]  /*32ad0*/  LEA.HI.X.SX32 R9, R54, R0, 0x2, P6 ;  /* 0x0000000036097211 */ /* 0x000fe200030f16ff */
[----:B------:R1:W-:Y:S01]  /*32ae0*/  @P4 STG.E desc[UR22][R52.64], R11 ;  /* 0x0000000b34004986 */ /* 0x0003e2000c101916 */
[----:B------:R-:W-:-:S03]  /*32af0*/  LEA R10, P6, R55, R2, 0x2 ;  /* 0x00000002370a7211 */ /* 0x000fc600078c10ff */
[----:B------:R1:W-:Y:S04]  /*32b00*/  @P2 STG.E desc[UR22][R8.64], R16 ;  /* 0x0000001008002986 */ /* 0x0003e8000c101916 */
[----:B------:R-:W3:Y:S01]  /*32b10*/  LDL.LU R54, [R1+0xcbc] ;  /* 0x000cbc0001367983 */ /* 0x000ee20000300800 */
[----:B-1----:R-:W-:-:S03]  /*32b20*/  LEA.HI.X.SX32 R11, R55, R0, 0x2, P6 ;  /* 0x00000000370b7211 */ /* 0x002fc600030f16ff */
[----:B------:R-:W3:Y:S01]  /*32b30*/  LDL.LU R53, [R1+0xcc4] ;  /* 0x000cc40001357983 */ /* 0x000ee20000300800 */
[----:B------:R-:W-:-:S03]  /*32b40*/  IMAD R9, R3, 0x2, R55 ;  /* 0x0000000203097824 */ /* 0x000fc600078e0237 */
[----:B------:R1:W-:Y:S01]  /*32b50*/  @P3 STG.E desc[UR22][R10.64], R17 ;  /* 0x000000110a003986 */ /* 0x0003e2000c101916 */
[----:B------:R-:W-:Y:S01]  /*32b60*/  IMAD R16, R3, 0x2, R9 ;  /* 0x0000000203107824 */ /* 0x000fe200078e0209 */
[C---:B------:R-:W-:Y:S02]  /*32b70*/  LEA R8, P6, R9.reuse, R2, 0x2 ;  /* 0x0000000209087211 */ /* 0x040fe400078c10ff */
[----:B------:R-:W3:Y:S02]  /*32b80*/  LDL.LU R52, [R1+0xccc] ;  /* 0x000ccc0001347983 */ /* 0x000ee40000300800 */
[----:B------:R-:W-:Y:S02]  /*32b90*/  LEA.HI.X.SX32 R9, R9, R0, 0x2, P6 ;  /* 0x0000000009097211 */ /* 0x000fe400030f16ff */
[----:B-1----:R-:W-:Y:S01]  /*32ba0*/  LEA R10, P6, R16, R2, 0x2 ;  /* 0x00000002100a7211 */ /* 0x002fe200078c10ff */
[----:B------:R-:W-:-:S03]  /*32bb0*/  IMAD R17, R3, 0x2, R16 ;  /* 0x0000000203117824 */ /* 0x000fc600078e0210 */
[----:B------:R-:W-:Y:S02]  /*32bc0*/  LEA.HI.X.SX32 R11, R16, R0, 0x2, P6 ;  /* 0x00000000100b7211 */ /* 0x000fe400030f16ff */
[----:B----4-:R-:W-:Y:S01]  /*32bd0*/  ISETP.LT.AND P5, PT, R66, UR8, !P0 ;  /* 0x0000000842007c0c */ /* 0x010fe2000c7a1270 */
[----:B------:R-:W3:-:S12]  /*32be0*/  LDCU UR8, c[0x0][0x39c] ;  /* 0x00007380ff0877ac */ /* 0x000ed80008000800 */
[----:B------:R1:W-:Y:S01]  /*32bf0*/  @P5 STG.E desc[UR22][R8.64], R18 ;  /* 0x0000001208005986 */ /* 0x0003e2000c101916 */
[----:B------:R-:W-:-:S03]  /*32c00*/  ISETP.LT.AND P4, PT, R65, UR5, !P0 ;  /* 0x0000000541007c0c */ /* 0x000fc6000c781270 */
[----:B-1----:R-:W4:Y:S01]  /*32c10*/  LDL.LU R18, [R1+0xcd4] ;  /* 0x000cd40001127983 */ /* 0x002f220000300800 */
[C---:B------:R-:W-:Y:S01]  /*32c20*/  LEA R8, P6, R17.reuse, R2, 0x2 ;  /* 0x0000000211087211 */ /* 0x040fe200078c10ff */
[----:B------:R-:W1:Y:S03]  /*32c30*/  LDCU UR5, c[0x0][0x39c] ;  /* 0x00007380ff0577ac */ /* 0x000e660008000800 */
[----:B------:R-:W-:Y:S02]  /*32c40*/  LEA.HI.X.SX32 R9, R17, R0, 0x2, P6 ;  /* 0x0000000011097211 */ /* 0x000fe400030f16ff */
[----:B--2---:R-:W-:-:S03]  /*32c50*/  ISETP.LT.AND P2, PT, R64, UR4, !P0 ;  /* 0x0000000440007c0c */ /* 0x004fc6000c741270 */
[----:B------:R2:W-:Y:S01]  /*32c60*/  @P4 STG.E desc[UR22][R10.64], R19 ;  /* 0x000000130a004986 */ /* 0x0005e2000c101916 */
[----:B------:R-:W1:Y:S01]  /*32c70*/  LDCU UR4, c[0x0][0x39c] ;  /* 0x00007380ff0477ac */ /* 0x000e620008000800 */
[----:B--2---:R-:W-:Y:S02]  /*32c80*/  LEA R11, R3, R17, 0x1 ;  /* 0x00000011030b7211 */ /* 0x004fe400078e08ff */
[----:B---3--:R-:W-:-:S06]  /*32c90*/  ISETP.LT.AND P3, PT, R63, UR8, !P0 ;  /* 0x000000083f007c0c */ /* 0x008fcc000c761270 */
[----:B------:R2:W-:Y:S01]  /*32ca0*/  @P2 STG.E desc[UR22][R8.64], R24 ;  /* 0x0000001808002986 */ /* 0x0005e2000c101916 */
[----:B------:R-:W-:Y:S01]  /*32cb0*/  LEA R10, P6, R11, R2, 0x2 ;  /* 0x000000020b0a7211 */ /* 0x000fe200078c10ff */
[----:B------:R-:W-:Y:S01]  /*32cc0*/  IMAD R16, R3, 0x2, R11 ;  /* 0x0000000203107824 */ /* 0x000fe200078e020b */
[----:B------:R-:W3:Y:S02]  /*32cd0*/  LDCU UR8, c[0x0][0x39c] ;  /* 0x00007380ff0877ac */ /* 0x000ee40008000800 */
[----:B------:R-:W-:Y:S01]  /*32ce0*/  LEA.HI.X.SX32 R11, R11, R0, 0x2, P6 ;  /* 0x000000000b0b7211 */ /* 0x000fe200030f16ff */
[----:B--2---:R-:W2:Y:S04]  /*32cf0*/  LDL.LU R24, [R1+0xcf0] ;  /* 0x000cf00001187983 */ /* 0x004ea80000300800 */
[----:B------:R1:W-:Y:S04]  /*32d00*/  @P3 STG.E desc[UR22][R10.64], R25 ;  /* 0x000000190a003986 */ /* 0x0003e8000c101916 */
[----:B-1----:R-:W2:Y:S01]  /*32d10*/  LDL.LU R25, [R1+0xcf8] ;  /* 0x000cf80001197983 */ /* 0x002ea20000300800 */
[----:B------:R-:W-:Y:S01]  /*32d20*/  ISETP.LT.AND P5, PT, R62, UR5, !P0 ;  /* 0x000000053e007c0c */ /* 0x000fe2000c7a1270 */
[----:B------:R-:W1:Y:S01]  /*32d30*/  LDCU UR5, c[0x0][0x39c] ;  /* 0x00007380ff0577ac */ /* 0x000e620008000800 */
[----:B------:R-:W-:Y:S01]  /*32d40*/  ISETP.LT.AND P4, PT, R61, UR4, !P0 ;  /* 0x000000043d007c0c */ /* 0x000fe2000c781270 */
[----:B------:R-:W3:Y:S02]  /*32d50*/  LDCU UR4, c[0x0][0x39c] ;  /* 0x00007380ff0477ac */ /* 0x000ee40008000800 */
[----:B---3--:R-:W-:-:S02]  /*32d60*/  ISETP.LT.AND P2, PT, R60, UR8, !P0 ;  /* 0x000000083c007c0c */ /* 0x008fc4000c741270 */
[C---:B------:R-:W-:Y:S01]  /*32d70*/  LEA R8, P6, R16.reuse, R2, 0x2 ;  /* 0x0000000210087211 */ /* 0x040fe200078c10ff */
[----:B------:R-:W3:Y:S01]  /*32d80*/  LDCU UR8, c[0x0][0x39c] ;  /* 0x00007380ff0877ac */ /* 0x000ee20008000800 */
[----:B------:R-:W-:Y:S02]  /*32d90*/  IMAD R17, R3, 0x2, R16 ;  /* 0x0000000203117824 */ /* 0x000fe400078e0210 */
[----:B------:R-:W-:-:S03]  /*32da0*/  LEA.HI.X.SX32 R9, R16, R0, 0x2, P6 ;  /* 0x0000000010097211 */ /* 0x000fc600030f16ff */
[C---:B------:R-:W-:Y:S02]  /*32db0*/  LEA R10, P6, R17.reuse, R2, 0x2 ;  /* 0x00000002110a7211 */ /* 0x040fe400078c10ff */
[----:B-1----:R-:W-:Y:S01]  /*32dc0*/  ISETP.LT.AND P3, PT, R54, UR5, !P0 ;  /* 0x0000000536007c0c */ /* 0x002fe2000c761270 */
[----:B------:R-:W4:Y:S01]  /*32dd0*/  LDCU UR5, c[0x0][0x39c] ;  /* 0x00007380ff0577ac */ /* 0x000f220008000800 */
[----:B------:R1:W-:Y:S01]  /*32de0*/  @P5 STG.E desc[UR22][R8.64], R26 ;  /* 0x0000001a08005986 */ /* 0x0003e2000c101916 */
[----:B------:R-:W-:Y:S02]  /*32df0*/  LEA.HI.X.SX32 R11, R17, R0, 0x2, P6 ;  /* 0x00000000110b7211 */ /* 0x000fe400030f16ff */
[----:B------:R-:W-:Y:S01]  /*32e00*/  ISETP.LT.AND P5, PT, R53, UR4, !P0 ;  /* 0x0000000435007c0c */ /* 0x000fe2000c7a1270 */
[----:B------:R-:W2:Y:S01]  /*32e10*/  LDCU UR4, c[0x0][0x39c] ;  /* 0x00007380ff0477ac */ /* 0x000ea20008000800 */
[C---:B-1----:R-:W-:Y:S01]  /*32e20*/  IMAD R9, R3.reuse, 0x2, R17 ;  /* 0x0000000203097824 */ /* 0x042fe200078e0211 */
[----:B------:R-:W2:Y:S03]  /*32e30*/  LDL.LU R26, [R1+0xd04] ;  /* 0x000d0400011a7983 */ /* 0x000ea60000300800 */
[----:B------:R-:W-:Y:S01]  /*32e40*/  IMAD R16, R3, 0x2, R9 ;  /* 0x0000000203107824 */ /* 0x000fe200078e0209 */
[C---:B------:R-:W-:Y:S01]  /*32e50*/  LEA R8, P6, R9.reuse, R2, 0x2 ;  /* 0x0000000209087211 */ /* 0x040fe200078c10ff */
[----:B------:R1:W-:Y:S01]  /*32e60*/  @P4 STG.E desc[UR22][R10.64], R27 ;  /* 0x0000001b0a004986 */ /* 0x0003e2000c101916 */
[----:B---3--:R-:W-:Y:S01]  /*32e70*/  ISETP.LT.AND P4, PT, R52, UR8, !P0 ;  /* 0x0000000834007c0c */ /* 0x008fe2000c781270 */
[----:B------:R-:W3:Y:S01]  /*32e80*/  LDCU UR8, c[0x0][0x39c] ;  /* 0x00007380ff0877ac */ /* 0x000ee20008000800 */
[----:B------:R-:W-:Y:S01]  /*32e90*/  LEA.HI.X.SX32 R9, R9, R0, 0x2, P6 ;  /* 0x0000000009097211 */ /* 0x000fe200030f16ff */
[----:B------:R-:W2:Y:S01]  /*32ea0*/  LDL.LU R19, [R1+0xd08] ;  /* 0x000d080001137983 */ /* 0x000ea20000300800 */
[----:B------:R-:W-:-:S03]  /*32eb0*/  IMAD R17, R3, 0x2, R16 ;  /* 0x0000000203117824 */ /* 0x000fc600078e0210 */
[----:B------:R3:W-:Y:S01]  /*32ec0*/  @P2 STG.E desc[UR22][R8.64], R32 ;  /* 0x0000002008002986 */ /* 0x0007e2000c101916 */
[----:B-1----:R-:W-:-:S04]  /*32ed0*/  LEA R10, P6, R16, R2, 0x2 ;  /* 0x00000002100a7211 */ /* 0x002fc800078c10ff */
[----:B------:R-:W-:Y:S02]  /*32ee0*/  LEA.HI.X.SX32 R11, R16, R0, 0x2, P6 ;  /* 0x00000000100b7211 */ /* 0x000fe400030f16ff */
[----:B---3--:R-:W-:-:S03]  /*32ef0*/  LEA R8, P6, R17, R2, 0x2 ;  /* 0x0000000211087211 */ /* 0x008fc600078c10ff */
[----:B------:R1:W-:Y:S01]  /*32f00*/  @P3 STG.E desc[UR22][R10.64], R33 ;  /* 0x000000210a003986 */ /* 0x0003e2000c101916 */
[----:B------:R-:W-:-:S05]  /*32f10*/  LEA.HI.X.SX32 R9, R17, R0, 0x2, P6 ;  /* 0x0000000011097211 */ /* 0x000fca00030f16ff */
[----:B------:R3:W-:Y:S01]  /*32f20*/  @P5 STG.E desc[UR22][R8.64], R34 ;  /* 0x0000002208005986 */ /* 0x0007e2000c101916 */
[----:B----4-:R-:W-:Y:S01]  /*32f30*/  ISETP.LT.AND P2, PT, R18, UR5, !P0 ;  /* 0x0000000512007c0c */ /* 0x010fe2000c741270 */
[----:B------:R-:W4:Y:S02]  /*32f40*/  LDCU UR5, c[0x0][0x39c] ;  /* 0x00007380ff0577ac */ /* 0x000f240008000800 */
[----:B------:R-:W2:Y:S02]  /*32f50*/  LDL.LU R18, [R1+0xd10] ;  /* 0x000d100001127983 */ /* 0x000ea40000300800 */
[----:B--2---:R-:W-:Y:S01]  /*32f60*/  ISETP.LT.AND P3, PT, R24, UR4, !P0 ;  /* 0x0000000418007c0c */ /* 0x004fe2000c761270 */
[----:B-1----:R-:W-:Y:S01]  /*32f70*/  IMAD R11, R3, 0x2, R17 ;  /* 0x00000002030b7824 */ /* 0x002fe200078e0211 */
[----:B------:R-:W2:Y:S01]  /*32f80*/  LDL.LU R24, [R1+0xd54] ;  /* 0x000d540001187983 */ /* 0x000ea20000300800 */
[----:B------:R-:W1:Y:S01]  /*32f90*/  LDCU UR4, c[0x0][0x39c] ;  /* 0x00007380ff0477ac */ /* 0x000e620008000800 */
[----:B------:R-:W-:Y:S01]  /*32fa0*/  ISETP.LT.AND P5, PT, R25, UR8, !P0 ;  /* 0x0000000819007c0c */ /* 0x000fe2000c7a1270 */
[----:B------:R-:W-:Y:S01]  /*32fb0*/  IMAD R16, R3, 0x2, R11 ;  /* 0x0000000203107824 */ /* 0x000fe200078e020b */
[----:B------:R-:W2:Y:S01]  /*32fc0*/  LDL.LU R25, [R1+0xd5c] ;  /* 0x000d5c0001197983 */ /* 0x000ea20000300800 */
[C---:B------:R-:W-:Y:S01]  /*32fd0*/  LEA R10, P6, R11.reuse, R2, 0x2 ;  /* 0x000000020b0a7211 */ /* 0x040fe200078c10ff */
[----:B------:R-:W1:Y:S03]  /*32fe0*/  LDCU UR8, c[0x0][0x39c] ;  /* 0x00007380ff0877ac */ /* 0x000e660008000800 */
[----:B------:R-:W-:-:S02]  /*32ff0*/  LEA.HI.X.SX32 R11, R11, R0, 0x2, P6 ;  /* 0x000000000b0b7211 */ /* 0x000fc400030f16ff */
[C---:B---3--:R-:W-:Y:S01]  /*33000*/  LEA R8, P6, R16.reuse, R2, 0x2 ;  /* 0x0000000210087211 */ /* 0x048fe200078c10ff */
[----:B------:R-:W-:Y:S02]  /*33010*/  IMAD R17, R3, 0x2, R16 ;  /* 0x0000000203117824 */ /* 0x000fe400078e0210 */
[----:B------:R3:W-:Y:S01]  /*33020*/  @P4 STG.E desc[UR22][R10.64], R35 ;  /* 0x000000230a004986 */ /* 0x0007e2000c101916 */
[----:B------:R-:W-:-:S05]  /*33030*/  LEA.HI.X.SX32 R9, R16, R0, 0x2, P6 ;  /* 0x0000000010097211 */ /* 0x000fca00030f16ff */
[----:B------:R1:W-:Y:S01]  /*33040*/  @P2 STG.E desc[UR22][R8.64], R40 ;  /* 0x0000002808002986 */ /* 0x0003e2000c101916 */
[----:B---3--:R-:W-:Y:S01]  /*33050*/  LEA R10, P6, R17, R2, 0x2 ;  /* 0x00000002110a7211 */ /* 0x008fe200078c10ff */
[----:B-1----:R-:W-:Y:S01]  /*33060*/  IMAD R9, R3, 0x2, R17 ;  /* 0x0000000203097824 */ /* 0x002fe200078e0211 */
[----:B----4-:R-:W-:Y:S01]  /*33070*/  ISETP.LT.AND P4, PT, R26, UR5, !P0 ;  /* 0x000000051a007c0c */ /* 0x010fe2000c781270 */
[----:B------:R-:W2:Y:S01]  /*33080*/  LDCU UR5, c[0x0][0x39c] ;  /* 0x00007380ff0577ac */ /* 0x000ea20008000800 */
[----:B------:R-:W3:Y:S01]  /*33090*/  LDL.LU R26, [R1+0xd38] ;  /* 0x000d3800011a7983 */ /* 0x000ee20000300800 */
[----:B------:R-:W-:Y:S02]  /*330a0*/  LEA.HI.X.SX32 R11, R17, R0, 0x2, P6 ;  /* 0x00000000110b7211 */ /* 0x000fe400030f16ff */
[----:B------:R-:W-:Y:S02]  /*330b0*/  LEA R8, P6, R9, R2, 0x2 ;  /* 0x0000000209087211 */ /* 0x000fe400078c10ff */
[----:B------:R-:W-:Y:S01]  /*330c0*/  ISETP.LT.AND P2, PT, R19, UR4, !P0 ;  /* 0x0000000413007c0c */ /* 0x000fe2000c741270 */
[----:B------:R-:W1:Y:S01]  /*330d0*/  LDCU UR4, c[0x0][0x39c] ;  /* 0x00007380ff0477ac */ /* 0x000e620008000800 */
[----:B------:R-:W4:Y:S01]  /*330e0*/  LDL.LU R19, [R1+0xd40] ;  /* 0x000d400001137983 */ /* 0x000f220000300800 */
[----:B------:R-:W-:Y:S01]  /*330f0*/  IMAD R16, R3, 0x2, R9 ;  /* 0x0000000203107824 */ /* 0x000fe200078e0209 */
[----:B------:R-:W-:-:S02]  /*33100*/  LEA.HI.X.SX32 R9, R9, R0, 0x2, P6 ;  /* 0x0000000009097211 */ /* 0x000fc400030f16ff */
[----:B------:R1:W-:Y:S04]  /*33110*/  @P3 STG.E desc[UR22][R10.64], R41 ;  /* 0x000000290a003986 */ /* 0x0003e8000c101916 */
[----:B------:R-:W-:Y:S01]  /*33120*/  @P5 STG.E desc[UR22][R8.64], R42 ;  /* 0x0000002a08005986 */ /* 0x000fe2000c101916 */
[----:B-1----:R-:W-:-:S04]  /*33130*/  LEA R10, P6, R16, R2, 0x2 ;  /* 0x00000002100a7211 */ /* 0x002fc800078c10ff */
[----:B------:R-:W-:-:S05]  /*33140*/  LEA.HI.X.SX32 R11, R16, R0, 0x2, P6 ;  /* 0x00000000100b7211 */ /* 0x000fca00030f16ff */
[----:B------:R1:W-:Y:S01]  /*33150*/  @P4 STG.E desc[UR22][R10.64], R43 ;  /* 0x0000002b0a004986 */ /* 0x0003e2000c101916 */
[----:B------:R-:W-:Y:S01]  /*33160*/  ISETP.LT.AND P3, PT, R18, UR8, !P0 ;  /* 0x0000000812007c0c */ /* 0x000fe2000c761270 */
[----:B------:R-:W3:Y:S02]  /*33170*/  LDCU UR8, c[0x0][0x39c] ;  /* 0x00007380ff0877ac */ /* 0x000ee40008000800 */
[----:B------:R-:W4:Y:S01]  /*33180*/  LDL.LU R18, [R1+0xd4c] ;  /* 0x000d4c0001127983 */ /* 0x000f220000300800 */
[----:B--2---:R-:W-:Y:S01]  /*33190*/  ISETP.LT.AND P5, PT, R24, UR5, !P0 ;  /* 0x0000000518007c0c */ /* 0x004fe2000c7a1270 */
[----:B------:R-:W-:Y:S02]  /*331a0*/  IMAD R17, R3, 0x2, R16 ;  /* 0x0000000203117824 */ /* 0x000fe400078e0210 */
[----:B------:R-:W2:Y:S01]  /*331b0*/  LDL.LU R24, [R1+0xd60] ;  /* 0x000d600001187983 */ /* 0x000ea20000300800 */
[----:B------:R-:W4:Y:S01]  /*331c0*/  LDCU UR5, c[0x0][0x39c] ;  /* 0x00007380ff0577ac */ /* 0x000f220008000800 */
[----:B------:R-:W-:Y:S01]  /*331d0*/  ISETP.LT.AND P4, PT, R25, UR4, !P0 ;  /* 0x0000000419007c0c */ /* 0x000fe2000c781270 */
[----:B-1----:R-:W-:Y:S01]  /*331e0*/  IMAD R11, R3, 0x2, R17 ;  /* 0x00000002030b7824 */ /* 0x002fe200078e0211 */
[----:B------:R-:W2:Y:S01]  /*331f0*/  LDL.LU R25, [R1+0xd64] ;  /* 0x000d640001197983 */ /* 0x000ea20000300800 */
[C---:B------:R-:W-:Y:S01]  /*33200*/  LEA R8, P6, R17.reuse, R2, 0x2 ;  /* 0x0000000211087211 */ /* 0x040fe200078c10ff */
[----:B------:R-:W1:Y:S02]  /*33210*/  LDCU UR4, c[0x0][0x39c] ;  /* 0x00007380ff0477ac */ /* 0x000e640008000800 */
[----:B------:R-:W2:Y:S04]  /*33220*/  LDL.LU R32, [R1+0xd2c] ;  /* 0x000d2c0001207983 */ /* 0x000ea80000300800 */
[----:B------:R-:W2:Y:S04]  /*33230*/  LDL.LU R34, [R1+0xd34] ;  /* 0x000d340001227983 */ /* 0x000ea80000300800 */
[----:B------:R-:W2:Y:S01]  /*33240*/  LDL.LU R27, [R1+0xd44] ;  /* 0x000d4400011b7983 */ /* 0x000ea20000300800 */
[----:B------:R-:W-:Y:S01]  /*33250*/  LEA.HI.X.SX32 R9, R17, R0, 0x2, P6 ;  /* 0x0000000011097211 */ /* 0x000fe200030f16ff */
[----:B------:R-:W-:Y:S01]  /*33260*/  IMAD R16, R3, 0x2, R11 ;  /* 0x0000000203107824 */ /* 0x000fe200078e020b */
[----:B------:R-:W-:Y:S01]  /*33270*/  LEA R10, P6, R11, R2, 0x2 ;  /* 0x000000020b0a7211 */ /* 0x000fe200078c10ff */
[----:B------:R-:W2:Y:S02]  /*33280*/  LDL.LU R33, [R1+0xd50] ;  /* 0x000d500001217983 */ /* 0x000ea40000300800 */
[----:B------:R-:W-:Y:S01]  /*33290*/  IMAD R17, R3, 0x2, R16 ;  /* 0x0000000203117824 */ /* 0x000fe200078e0210 */
[----:B------:R-:W-:Y:S01]  /*332a0*/  LEA.HI.X.SX32 R11, R11, R0, 0x2, P6 ;  /* 0x000000000b0b7211 */ /* 0x000fe200030f16ff */
[----:B------:R1:W-:Y:S04]  /*332b0*/  @P2 STG.E desc[UR22][R8.64], R48 ;  /* 0x0000003008002986 */ /* 0x0003e8000c101916 */
[----:B------:R-:W-:Y:S01]  /*332c0*/  @P3 STG.E desc[UR22][R10.64], R49 ;  /* 0x000000310a003986 */ /* 0x000fe2000c101916 */
[----:B-1----:R-:W-:-:S02]  /*332d0*/  LEA R8, P6, R16, R2, 0x2 ;  /* 0x0000000210087211 */ /* 0x002fc400078c10ff */
[----:B---3--:R-:W-:Y:S01]  /*332e0*/  ISETP.LT.AND P2, PT, R26, UR8, !P0 ;  /* 0x000000081a007c0c */ /* 0x008fe2000c741270 */
[----:B------:R-:W2:Y:S01]  /*332f0*/  LDCU UR8, c[0x0][0x39c] ;  /* 0x00007380ff0877ac */ /* 0x000ea20008000800 */
[----:B------:R-:W-:Y:S01]  /*33300*/  LEA.HI.X.SX32 R9, R16, R0, 0x2, P6 ;  /* 0x0000000010097211 */ /* 0x000fe200030f16ff */
[----:B------:R-:W3:Y:S01]  /*33310*/  LDL.LU R26, [R1+0xd58] ;  /* 0x000d5800011a7983 */ /* 0x000ee20000300800 */
[----:B------:R-:W-:Y:S02]  /*33320*/  LEA R16, P6, R17, R2, 0x2 ;  /* 0x0000000211107211 */ /* 0x000fe400078c10ff */
[----:B----4-:R-:W-:Y:S01]  /*33330*/  ISETP.LT.AND P3, PT, R19, UR5, !P0 ;  /* 0x0000000513007c0c */ /* 0x010fe2000c761270 */
[----:B------:R-:W1:Y:S01]  /*33340*/  LDCU UR5, c[0x0][0x39c] ;  /* 0x00007380ff0577ac */ /* 0x000e620008000800 */
[----:B------:R-:W-:Y:S01]  /*33350*/  IMAD R19, R3, 0x2, R17 ;  /* 0x0000000203137824 */ /* 0x000fe200078e0211 */
[----:B------:R-:W-:Y:S01]  /*33360*/  LEA.HI.X.SX32 R17, R17, R0, 0x2, P6 ;  /* 0x0000000011117211 */ /* 0x000fe200030f16ff */
[----:B------:R-:W-:Y:S04]  /*33370*/  @P5 STG.E desc[UR22][R8.64], R50 ;  /* 0x0000003208005986 */ /* 0x000fe8000c101916 */
[----:B------:R4:W-:Y:S04]  /*33380*/  @P4 STG.E desc[UR22][R16.64], R51 ;  /* 0x0000003310004986 */ /* 0x0009e8000c101916 */
[----:B------:R-:W1:Y:S01]  /*33390*/  LDS.128 R8, [R252+UR6] ;  /* 0x00000006fc087984 */ /* 0x000e620008000c00 */
[----:B----4-:R-:W-:Y:S01]  /*333a0*/  IMAD R17, R3, 0x2, R19 ;  /* 0x0000000203117824 */ /* 0x010fe200078e0213 */
[----:B------:R-:W-:Y:S01]  /*333b0*/  ISETP.LT.AND P5, PT, R18, UR4, !P0 ;  /* 0x0000000412007c0c */ /* 0x000fe2000c7a1270 */
[----:B------:R-:W4:Y:S01]  /*333c0*/  LDCU UR4, c[0x0][0x39c] ;  /* 0x00007380ff0477ac */ /* 0x000f220008000800 */
[----:B------:R-:W-:-:S04]  /*333d0*/  LEA R18, P6, R19, R2, 0x2 ;  /* 0x0000000213127211 */ /* 0x000fc800078c10ff */
[----:B------:R-:W-:Y:S02]  /*333e0*/  LEA.HI.X.SX32 R19, R19, R0, 0x2, P6 ;  /* 0x0000000013137211 */ /* 0x000fe400030f16ff */
[----:B------:R-:W-:-:S03]  /*333f0*/  LEA R16, P6, R17, R2, 0x2 ;  /* 0x0000000211107211 */ /* 0x000fc600078c10ff */
[----:B------:R1:W-:Y:S01]  /*33400*/  @P2 STG.E desc[UR22][R18.64], R56 ;  /* 0x0000003812002986 */ /* 0x0003e2000c101916 */
[----:B--2---:R-:W-:Y:S01]  /*33410*/  ISETP.LT.AND P4, PT, R24, UR8, !P0 ;  /* 0x0000000818007c0c */ /* 0x004fe2000c781270 */
[----:B------:R-:W-:Y:S01]  /*33420*/  IMAD R24, R3, 0x2, R17 ;  /* 0x0000000203187824 */ /* 0x000fe200078e0211 */
[----:B------:R-:W-:Y:S01]  /*33430*/  LEA.HI.X.SX32 R17, R17, R0, 0x2, P6 ;  /* 0x0000000011117211 */ /* 0x000fe200030f16ff */
[----:B------:R-:W2:Y:S03]  /*33440*/  LDCU UR8, c[0x0][0x39c] ;  /* 0x00007380ff0877ac */ /* 0x000ea60008000800 */
[----:B-1----:R-:W-:-:S04]  /*33450*/  LEA R18, P6, R24, R2, 0x2 ;  /* 0x0000000218127211 */ /* 0x002fc800078c10ff */
[----:B------:R-:W-:Y:S02]  /*33460*/  LEA.HI.X.SX32 R19, R24, R0, 0x2, P6 ;  /* 0x0000000018137211 */ /* 0x000fe400030f16ff */
[----:B------:R-:W-:Y:S01]  /*33470*/  ISETP.LT.AND P2, PT, R25, UR5, !P0 ;  /* 0x0000000519007c0c */ /* 0x000fe2000c741270 */
[----:B------:R-:W1:Y:S01]  /*33480*/  LDCU UR5, c[0x0][0x39c] ;  /* 0x00007380ff0577ac */ /* 0x000e620008000800 */
[----:B------:R-:W-:Y:S01]  /*33490*/  IMAD R25, R3, 0x2, R24 ;  /* 0x0000000203197824 */ /* 0x000fe200078e0218 */
[----:B------:R4:W-:Y:S04]  /*334a0*/  @P3 STG.E desc[UR22][R16.64], R57 ;  /* 0x0000003910003986 */ /* 0x0009e8000c101916 */
[----:B------:R1:W-:Y:S01]  /*334b0*/  @P5 STG.E desc[UR22][R18.64], R58 ;  /* 0x0000003a12005986 */ /* 0x0003e2000c101916 */
[----:B----4-:R-:W-:Y:S01]  /*334c0*/  LEA R16, P6, R25, R2, 0x2 ;  /* 0x0000000219107211 */ /* 0x010fe200078c10ff */
[----:B-1----:R-:W-:-:S03]  /*334d0*/  IMAD R19, R3, 0x2, R25 ;  /* 0x0000000203137824 */ /* 0x002fc600078e0219 */
[----:B------:R-:W-:Y:S01]  /*334e0*/  LEA.HI.X.SX32 R17, R25, R0, 0x2, P6 ;  /* 0x0000000019117211 */ /* 0x000fe200030f16ff */
[----:B------:R-:W-:Y:S01]  /*334f0*/  IMAD R24, R3, 0x2, R19 ;  /* 0x0000000203187824 */ /* 0x000fe200078e0213 */
[----:B------:R-:W-:-:S03]  /*33500*/  LEA R18, P6, R19, R2, 0x2 ;  /* 0x0000000213127211 */ /* 0x000fc600078c10ff */
[----:B------:R1:W-:Y:S01]  /*33510*/  @P4 STG.E desc[UR22][R16.64], R59 ;  /* 0x0000003b10004986 */ /* 0x0003e2000c101916 */
[----:B------:R-:W-:Y:S01]  /*33520*/  ISETP.LT.AND P3, PT, R32, UR4, !P0 ;  /* 0x0000000420007c0c */ /* 0x000fe2000c761270 */
[----:B------:R-:W-:Y:S01]  /*33530*/  IMAD R25, R3, 0x2, R24 ;  /* 0x0000000203197824 */ /* 0x000fe200078e0218 */
[----:B------:R-:W-:Y:S01]  /*33540*/  LEA.HI.X.SX32 R19, R19, R0, 0x2, P6 ;  /* 0x0000000013137211 */ /* 0x000fe200030f16ff */
[----:B------:R-:W4:Y:S01]  /*33550*/  LDL.LU R32, [R1+0xd20] ;  /* 0x000d200001207983 */ /* 0x000f220000300800 */
[----:B------:R-:W-:Y:S01]  /*33560*/  ISETP.LT.AND P4, PT, R27, UR5, !P0 ;  /* 0x000000051b007c0c */ /* 0x000fe2000c781270 */
[----:B------:R-:W3:Y:S02]  /*33570*/  LDCU UR4, c[0x0][0x39c] ;  /* 0x00007380ff0477ac */ /* 0x000ee40008000800 */
[----:B------:R-:W4:Y:S01]  /*33580*/  LDL.LU R27, [R1+0xd28] ;  /* 0x000d2800011b7983 */ /* 0x000f220000300800 */
[----:B--2---:R-:W-:Y:S01]  /*33590*/  ISETP.LT.AND P5, PT, R34, UR8, !P0 ;  /* 0x0000000822007c0c */ /* 0x004fe2000c7a1270 */
[----:B------:R-:W2:Y:S01]  /*335a0*/  LDCU UR8, c[0x0][0x39c] ;  /* 0x00007380ff0877ac */ /* 0x000ea20008000800 */
[C---:B-1----:R-:W-:Y:S01]  /*335b0*/  LEA R16, P6, R24.reuse, R2, 0x2 ;  /* 0x0000000218107211 */ /* 0x042fe200078c10ff */
[----:B------:R-:W4:Y:S01]  /*335c0*/  LDL.LU R245, [R1+0x110] ;  /* 0x0001100001f57983 */ /* 0x000f220000300800 */
[----:B------:R-:W1:Y:S02]  /*335d0*/  LDCU UR5, c[0x0][0x39c] ;  /* 0x00007380ff0577ac */ /* 0x000e640008000800 */
[----:B------:R-:W-:-:S02]  /*335e0*/  LEA.HI.X.SX32 R17, R24, R0, 0x2, P6 ;  /* 0x0000000018117211 */ /* 0x000fc400030f16ff */
[----:B------:R-:W4:Y:S04]  /*335f0*/  LDL.LU R24, [R1+0xd30] ;  /* 0x000d300001187983 */ /* 0x000f280000300800 */
[----:B------:R1:W-:Y:S01]  /*33600*/  @P2 STG.E desc[UR22][R18.64], R8 ;  /* 0x0000000812002986 */ /* 0x0003e2000c101916 */
[----:B---3--:R-:W-:Y:S01]  /*33610*/  ISETP.LT.AND P2, PT, R33, UR4, !P0 ;  /* 0x0000000421007c0c */ /* 0x008fe2000c741270 */
[----:B------:R-:W4:Y:S02]  /*33620*/  LDCU UR4, c[0x0][0x39c] ;  /* 0x00007380ff0477ac */ /* 0x000f240008000800 */
[----:B------:R3:W-:Y:S01]  /*33630*/  @P3 STG.E desc[UR22][R16.64], R9 ;  /* 0x0000000910003986 */ /* 0x0007e2000c101916 */
[----:B--2---:R-:W-:Y:S01]  /*33640*/  ISETP.LT.AND P3, PT, R26, UR8, !P0 ;  /* 0x000000081a007c0c */ /* 0x004fe2000c761270 */
[----:B------:R-:W2:Y:S02]  /*33650*/  LDCU UR8, c[0x0][0x39c] ;  /* 0x00007380ff0877ac */ /* 0x000ea40008000800 */
[----:B------:R-:W2:Y:S01]  /*33660*/  LDL.LU R246, [R1+0x114] ;  /* 0x0001140001f67983 */ /* 0x000ea20000300800 */
[----:B-1----:R-:W-:-:S03]  /*33670*/  LEA R8, P6, R25, R2, 0x2 ;  /* 0x0000000219087211 */ /* 0x002fc600078c10ff */
[----:B------:R-:W2:Y:S01]  /*33680*/  LDL.LU R26, [R1+0xd3c] ;  /* 0x000d3c00011a7983 */ /* 0x000ea20000300800 */
[----:B---3--:R-:W-:Y:S01]  /*33690*/  IMAD R17, R3, 0x2, R25 ;  /* 0x0000000203117824 */ /* 0x008fe200078e0219 */
[----:B------:R-:W-:Y:S02]  /*336a0*/  LEA.HI.X.SX32 R9, R25, R0, 0x2, P6 ;  /* 0x0000000019097211 */ /* 0x000fe400030f16ff */
[----:B------:R-:W3:Y:S04]  /*336b0*/  LDL.LU R247, [R1+0x118] ;  /* 0x0001180001f77983 */ /* 0x000ee80000300800 */
[----:B------:R-:W3:Y:S01]  /*336c0*/  LDL.LU R25, [R1+0xd48] ;  /* 0x000d480001197983 */ /* 0x000ee20000300800 */
[----:B------:R-:W-:Y:S02]  /*336d0*/  LEA R16, P6, R17, R2, 0x2 ;  /* 0x0000000211107211 */ /* 0x000fe400078c10ff */
[----:B------:R-:W-:Y:S01]  /*336e0*/  LEA R18, R3, R17, 0x1 ;  /* 0x0000001103127211 */ /* 0x000fe200078e08ff */
[----:B------:R1:W-:Y:S01]  /*336f0*/  @P5 STG.E desc[UR22][R8.64], R10 ;  /* 0x0000000a08005986 */ /* 0x0003e2000c101916 */
[----:B------:R-:W-:-:S03]  /*33700*/  LEA.HI.X.SX32 R17, R17, R0, 0x2, P6 ;  /* 0x0000000011117211 */ /* 0x000fc600030f16ff */
[----:B------:R-:W3:Y:S01]  /*33710*/  LDL.LU R64, [R1+0x11c] ;  /* 0x00011c0001407983 */ /* 0x000ee20000300800 */
[----:B-1----:R-:W-:-:S03]  /*33720*/  LEA R8, P6, R18, R2, 0x2 ;  /* 0x0000000212087211 */ /* 0x002fc600078c10ff */
[----:B------:R-:W-:Y:S01]  /*33730*/  @P4 STG.E desc[UR22][R16.64], R11 ;  /* 0x0000000b10004986 */ /* 0x000fe2000c101916 */
[----:B------:R-:W-:Y:S01]  /*33740*/  LEA.HI.X.SX32 R9, R18, R0, 0x2, P6 ;  /* 0x0000000012097211 */ /* 0x000fe200030f16ff */
[----:B------:R-:W-:Y:S01]  /*33750*/  IMAD R19, R3, 0x2, R18 ;  /* 0x0000000203137824 */ /* 0x000fe200078e0212 */
[----:B----4-:R-:W-:Y:S01]  /*33760*/  ISETP.LT.AND P4, PT, R27, UR4, !P0 ;  /* 0x000000041b007c0c */ /* 0x010fe2000c781270 */
[----:B------:R-:W1:Y:S01]  /*33770*/  LDCU UR4, c[0x0][0x39c] ;  /* 0x00007380ff0477ac */ /* 0x000e620008000800 */
[----:B------:R-:W4:Y:S04]  /*33780*/  LDL.LU R27, [R1+0xd0c] ;  /* 0x000d0c00011b7983 */ /* 0x000f280000300800 */
[----:B------:R-:W4:Y:S04]  /*33790*/  LDL.LU R244, [R1] ;  /* 0x0000000001f47983 */ /* 0x000f280000300800 */
[----:B------:R1:W-:Y:S01]  /*337a0*/  @P2 STG.E desc[UR22][R8.64], R245 ;  /* 0x000000f508002986 */ /* 0x0003e2000c101916 */
[----:B--2---:R-:W-:Y:S01]  /*337b0*/  ISETP.LT.AND P2, PT, R24, UR8, !P0 ;  /* 0x0000000818007c0c */ /* 0x004fe2000c741270 */
[----:B------:R-:W2:Y:S02]  /*337c0*/  LDCU UR8, c[0x0][0x39c] ;  /* 0x00007380ff0877ac */ /* 0x000ea40008000800 */
[----:B------:R-:W2:Y:S04]  /*337d0*/  LDL.LU R18, [R1+0xd14] ;  /* 0x000d140001127983 */ /* 0x000ea80000300800 */
[----:B-1----:R-:W2:Y:S04]  /*337e0*/  LDL.LU R245, [R1+0x4] ;  /* 0x0000040001f57983 */ /* 0x002ea80000300800 */
[----:B------:R-:W2:Y:S01]  /*337f0*/  LDL.LU R24, [R1+0xd18] ;  /* 0x000d180001187983 */ /* 0x000ea20000300800 */
[----:B------:R-:W-:Y:S01]  /*33800*/  ISETP.LT.AND P5, PT, R32, UR5, !P0 ;  /* 0x0000000520007c0c */ /* 0x000fe2000c7a1270 */
[----:B------:R-:W1:Y:S01]  /*33810*/  LDCU UR5, c[0x0][0x39c] ;  /* 0x00007380ff0577ac */ /* 0x000e620008000800 */
[----:B------:R-:W-:Y:S01]  /*33820*/  LEA R10, P6, R19, R2, 0x2 ;  /* 0x00000002130a7211 */ /* 0x000fe200078c10ff */
[----:B------:R-:W-:-:S03]  /*33830*/  IMAD R9, R3, 0x2, R19 ;  /* 0x0000000203097824 */ /* 0x000fc600078e0213 */
[----:B------:R-:W-:Y:S02]  /*33840*/  LEA.HI.X.SX32 R11, R19, R0, 0x2, P6 ;  /* 0x00000000130b7211 */ /* 0x000fe400030f16ff */
[----:B------:R-:W-:Y:S01]  /*33850*/  LEA R8, P6, R9, R2, 0x2 ;  /* 0x0000000209087211 */ /* 0x000fe200078c10ff */
[----:B------:R-:W-:-:S03]  /*33860*/  IMAD R16, R3, 0x2, R9 ;  /* 0x0000000203107824 */ /* 0x000fc600078e0209 */
[----:B------:R-:W-:Y:S01]  /*33870*/  LEA.HI.X.SX32 R9, R9, R0, 0x2, P6 ;  /* 0x0000000009097211 */ /* 0x000fe200030f16ff */
[----:B------:R1:W-:Y:S01]  /*33880*/  @P3 STG.E desc[UR22][R10.64], R246 ;  /* 0x000000f60a003986 */ /* 0x0003e2000c101916 */
[----:B------:R-:W-:-:S03]  /*33890*/  IMAD R17, R3, 0x2, R16 ;  /* 0x0000000203117824 */ /* 0x000fc600078e0210 */
[----:B---3--:R3:W-:Y:S01]  /*338a0*/  @P5 STG.E desc[UR22][R8.64], R247 ;  /* 0x000000f708005986 */ /* 0x0087e2000c101916 */
[----:B-1----:R-:W-:Y:S01]  /*338b0*/  ISETP.LT.AND P3, PT, R26, UR5, !P0 ;  /* 0x000000051a007c0c */ /* 0x002fe2000c761270 */
[----:B------:R-:W2:Y:S01]  /*338c0*/  LDCU UR5, c[0x0][0x39c] ;  /* 0x00007380ff0577ac */ /* 0x000ea20008000800 */
[----:B------:R-:W-:Y:S01]  /*338d0*/  ISETP.LT.AND P5, PT, R25, UR4, !P0 ;  /* 0x0000000419007c0c */ /* 0x000fe2000c7a1270 */
[----:B------:R-:W1:Y:S01]  /*338e0*/  LDCU UR4, c[0x0][0x39c] ;  /* 0x00007380ff0477ac */ /* 0x000e620008000800 */
[----:B------:R-:W2:Y:S01]  /*338f0*/  LDL.LU R246, [R1+0x8] ;  /* 0x0000080001f67983 */ /* 0x000ea20000300800 */
[----:B------:R-:W-:-:S03]  /*33900*/  LEA R10, P6, R16, R2, 0x2 ;  /* 0x00000002100a7211 */ /* 0x000fc600078c10ff */
[----:B------:R-:W2:Y:S01]  /*33910*/  LDL.LU R26, [R1+0xd1c] ;  /* 0x000d1c00011a7983 */ /* 0x000ea20000300800 */
[----:B------:R-:W-:-:S03]  /*33920*/  LEA.HI.X.SX32 R11, R16, R0, 0x2, P6 ;  /* 0x00000000100b7211 */ /* 0x000fc600030f16ff */
[----:B---3--:R-:W3:Y:S01]  /*33930*/  LDL.LU R247, [R1+0xc] ;  /* 0x00000c0001f77983 */ /* 0x008ee20000300800 */
[----:B------:R-:W-:-:S03]  /*33940*/  LEA R8, P6, R17, R2, 0x2 ;  /* 0x0000000211087211 */ /* 0x000fc600078c10ff */
[----:B------:R-:W3:Y:S01]  /*33950*/  LDL.LU R25, [R1+0xd24] ;  /* 0x000d240001197983 */ /* 0x000ee20000300800 */
[----:B------:R-:W-:Y:S01]  /*33960*/  IMAD R19, R3, 0x2, R17 ;  /* 0x0000000203137824 */ /* 0x000fe200078e0211 */
[----:B------:R-:W-:Y:S02]  /*33970*/  LEA.HI.X.SX32 R9, R17, R0, 0x2, P6 ;  /* 0x0000000011097211 */ /* 0x000fe400030f16ff */
[----:B------:R1:W-:Y:S04]  /*33980*/  @P4 STG.E desc[UR22][R10.64], R64 ;  /* 0x000000400a004986 */ /* 0x0003e8000c101916 */
[----:B------:R-:W3:Y:S01]  /*33990*/  LDL.LU R16, [R1+0xce8] ;  /* 0x000ce80001107983 */ /* 0x000ee20000300800 */
[----:B-1----:R-:W-:-:S04]  /*339a0*/  LEA R10, P6, R19, R2, 0x2 ;  /* 0x00000002130a7211 */ /* 0x002fc800078c10ff */
[----:B------:R-:W-:Y:S01]  /*339b0*/  LEA.HI.X.SX32 R11, R19, R0, 0x2, P6 ;  /* 0x00000000130b7211 */ /* 0x000fe200030f16ff */
[----:B----4-:R1:W-:Y:S01]  /*339c0*/  @P2 STG.E desc[UR22][R8.64], R244 ;  /* 0x000000f408002986 */ /* 0x0103e2000c101916 */
[----:B--2---:R-:W-:Y:S01]  /*339d0*/  ISETP.LT.AND P2, PT, R18, UR5, !P0 ;  /* 0x0000000512007c0c */ /* 0x004fe2000c741270 */
[----:B------:R-:W-:Y:S02]  /*339e0*/  IMAD R17, R3, 0x2, R19 ;  /* 0x0000000203117824 */ /* 0x000fe400078e0213 */
[----:B------:R-:W2:Y:S01]  /*339f0*/  LDL.LU R18, [R1+0xcec] ;  /* 0x000cec0001127983 */ /* 0x000ea20000300800 */
[----:B------:R-:W-:Y:S01]  /*33a00*/  ISETP.LT.AND P4, PT, R27, UR8, !P0 ;  /* 0x000000081b007c0c */ /* 0x000fe2000c781270 */
[----:B------:R-:W4:Y:S02]  /*33a10*/  LDCU UR8, c[0x0][0x39c] ;  /* 0x00007380ff0877ac */ /* 0x000f240008000800 */
[----:B------:R4:W-:Y:S01]  /*33a20*/  @P3 STG.E desc[UR22][R10.64], R245 ;  /* 0x000000f50a003986 */ /* 0x0009e2000c101916 */
[----:B------:R-:W3:Y:S01]  /*33a30*/  LDCU UR5, c[0x0][0x39c] ;  /* 0x00007380ff0577ac */ /* 0x000ee20008000800 */
[----:B------:R-:W-:Y:S01]  /*33a40*/  ISETP.LT.AND P3, PT, R24, UR4, !P0 ;  /* 0x0000000418007c0c */ /* 0x000fe2000c761270 */
[----:B------:R-:W-:Y:S01]  /*33a50*/  IMAD R19, R3, 0x2, R17 ;  /* 0x0000000203137824 */ /* 0x000fe200078e0211 */
[----:B------:R-:W2:Y:S01]  /*33a60*/  LDL.LU R24, [R1+0xcf4] ;  /* 0x000cf40001187983 */ /* 0x000ea20000300800 */
[C---:B-1----:R-:W-:Y:S01]  /*33a70*/  LEA R8, P6, R17.reuse, R2, 0x2 ;  /* 0x0000000211087211 */ /* 0x042fe200078c10ff */
[----:B------:R-:W1:Y:S03]  /*33a80*/  LDCU UR4, c[0x0][0x39c] ;  /* 0x00007380ff0477ac */ /* 0x000e660008000800 */
[----:B------:R-:W-:-:S02]  /*33a90*/  LEA.HI.X.SX32 R9, R17, R0, 0x2, P6 ;  /* 0x0000000011097211 */ /* 0x000fc400030f16ff */
[----:B----4-:R-:W-:Y:S01]  /*33aa0*/  LEA R10, P6, R19, R2, 0x2 ;  /* 0x00000002130a7211 */ /* 0x010fe200078c10ff */
[----:B------:R-:W-:-:S03]  /*33ab0*/  IMAD R17, R3, 0x2, R19 ;  /* 0x0000000203117824 */ /* 0x000fc600078e0213 */
[----:B------:R-:W-:Y:S01]  /*33ac0*/  LEA.HI.X.SX32 R11, R19, R0, 0x2, P6 ;  /* 0x00000000130b7211 */ /* 0x000fe200030f16ff */
[----:B------:R-:W-:Y:S01]  /*33ad0*/  IMAD R19, R3, 0x2, R17 ;  /* 0x0000000203137824 */ /* 0x000fe200078e0211 */
[----:B------:R4:W-:Y:S01]  /*33ae0*/  @P5 STG.E desc[UR22][R8.64], R246 ;  /* 0x000000f608005986 */ /* 0x0009e2000c101916 */
[----:B------:R-:W-:Y:S01]  /*33af0*/  ISETP.LT.AND P5, PT, R26, UR8, !P0 ;  /* 0x000000081a007c0c */ /* 0x000fe2000c7a1270 */
[----:B------:R-:W2:Y:S02]  /*33b00*/  LDCU UR8, c[0x0][0x39c] ;  /* 0x00007380ff0877ac */ /* 0x000ea40008000800 */
[----:B------:R-:W2:Y:S04]  /*33b10*/  LDL.LU R26, [R1+0xcfc] ;  /* 0x000cfc00011a7983 */ /* 0x000ea80000300800 */
[----:B---3--:R3:W-:Y:S01]  /*33b20*/  @P4 STG.E desc[UR22][R10.64], R247 ;  /* 0x000000f70a004986 */ /* 0x0087e2000c101916 */
[----:B----4-:R-:W-:-:S02]  /*33b30*/  LEA R8, P6, R17, R2, 0x2 ;  /* 0x0000000211087211 */ /* 0x010fc400078c10ff */
[----:B------:R-:W-:Y:S01]  /*33b40*/  ISETP.LT.AND P4, PT, R25, UR5, !P0 ;  /* 0x0000000519007c0c */ /* 0x000fe2000c781270 */
[----:B------:R-:W4:Y:S01]  /*33b50*/  LDCU UR5, c[0x0][0x39c] ;  /* 0x00007380ff0577ac */ /* 0x000f220008000800 */
[----:B------:R-:W2:Y:S01]  /*33b60*/  LDL.LU R25, [R1+0xd00] ;  /* 0x000d000001197983 */ /* 0x000ea20000300800 */
[----:B------:R-:W-:Y:S01]  /*33b70*/  LEA.HI.X.SX32 R9, R17, R0, 0x2, P6 ;  /* 0x0000000011097211 */ /* 0x000fe200030f16ff */
[----:B------:R-:W-:Y:S01]  /*33b80*/  IMAD R17, R3, 0x2, R19 ;  /* 0x0000000203117824 */ /* 0x000fe200078e0213 */
[----:B---3--:R-:W-:-:S03]  /*33b90*/  LEA R10, P6, R19, R2, 0x2 ;  /* 0x00000002130a7211 */ /* 0x008fc600078c10ff */
[----:B------:R3:W-:Y:S01]  /*33ba0*/  @P2 STG.E desc[UR22][R8.64], R196 ;  /* 0x000000c408002986 */ /* 0x0007e2000c101916 */
[----:B-1----:R-:W-:Y:S01]  /*33bb0*/  ISETP.LT.AND P2, PT, R16, UR4, !P0 ;  /* 0x0000000410007c0c */ /* 0x002fe2000c741270 */
[----:B------:R-:W1:Y:S01]  /*33bc0*/  LDCU UR4, c[0x0][0x39c] ;  /* 0x00007380ff0477ac */ /* 0x000e620008000800 */
[----:B------:R-:W-:Y:S01]  /*33bd0*/  LEA.HI.X.SX32 R11, R19, R0, 0x2, P6 ;  /* 0x00000000130b7211 */ /* 0x000fe200030f16ff */
[----:B------:R-:W2:Y:S01]  /*33be0*/  LDL.LU R16, [R1+0xcd0] ;  /* 0x000cd00001107983 */ /* 0x000ea20000300800 */
[----:B---3--:R-:W-:-:S04]  /*33bf0*/  LEA R8, P6, R17, R2, 0x2 ;  /* 0x0000000211087211 */ /* 0x008fc800078c10ff */
[----:B------:R-:W-:Y:S01]  /*33c00*/  LEA.HI.X.SX32 R9, R17, R0, 0x2, P6 ;  /* 0x0000000011097211 */ /* 0x000fe200030f16ff */
[----:B------:R3:W-:Y:S04]  /*33c10*/  @P3 STG.E desc[UR22][R10.64], R197 ;  /* 0x000000c50a003986 */ /* 0x0007e8000c101916 */
[----:B------:R1:W-:Y:S01]  /*33c20*/  @P5 STG.E desc[UR22][R8.64], R198 ;  /* 0x000000c608005986 */ /* 0x0003e2000c101916 */
[----:B--2---:R-:W-:Y:S01]  /*33c30*/  ISETP.LT.AND P3, PT, R18, UR8, !P0 ;  /* 0x0000000812007c0c */ /* 0x004fe2000c761270 */
[C---:B------:R-:W-:Y:S02]  /*33c40*/  IMAD R19, R3.reuse, 0x2, R17 ;  /* 0x0000000203137824 */ /* 0x040fe400078e0211 */
[----:B------:R-:W2:Y:S01]  /*33c50*/  LDL.LU R18, [R1+0xcd8] ;  /* 0x000cd80001127983 */ /* 0x000ea20000300800 */
[----:B------:R-:W1:Y:S01]  /*33c60*/  LDCU UR8, c[0x0][0x39c] ;  /* 0x00007380ff0877ac */ /* 0x000e620008000800 */
[----:B----4-:R-:W-:Y:S01]  /*33c70*/  ISETP.LT.AND P5, PT, R24, UR5, !P0 ;  /* 0x0000000518007c0c */ /* 0x010fe2000c7a1270 */
[----:B------:R-:W-:Y:S01]  /*33c80*/  IMAD R17, R3, 0x2, R19 ;  /* 0x0000000203117824 */ /* 0x000fe200078e0213 */
[----:B------:R-:W4:Y:S01]  /*33c90*/  LDL.LU R24, [R1+0xcdc] ;  /* 0x000cdc0001187983 */ /* 0x000f220000300800 */
[C---:B---3--:R-:W-:Y:S01]  /*33ca0*/  LEA R10, P6, R19.reuse, R2, 0x2 ;  /* 0x00000002130a7211 */ /* 0x048fe200078c10ff */
[----:B------:R-:W3:Y:S03]  /*33cb0*/  LDCU UR5, c[0x0][0x39c] ;  /* 0x00007380ff0577ac */ /* 0x000ee60008000800 */
[----:B------:R-:W-:-:S02]  /*33cc0*/  LEA.HI.X.SX32 R11, R19, R0, 0x2, P6 ;  /* 0x00000000130b7211 */ /* 0x000fc400030f16ff */
[----:B-1----:R-:W-:Y:S01]  /*33cd0*/  LEA R8, P6, R17, R2, 0x2 ;  /* 0x0000000211087211 */ /* 0x002fe200078c10ff */
[----:B------:R-:W-:-:S03]  /*33ce0*/  IMAD R19, R3, 0x2, R17 ;  /* 0x0000000203137824 */ /* 0x000fc600078e0211 */
[----:B------:R-:W-:Y:S01]  /*33cf0*/  LEA.HI.X.SX32 R9, R17, R0, 0x2, P6 ;  /* 0x0000000011097211 */ /* 0x000fe200030f16ff */
[----:B------:R1:W-:Y:S01]  /*33d00*/  @P4 STG.E desc[UR22][R10.64], R199 ;  /* 0x000000c70a004986 */ /* 0x0003e2000c101916 */
[----:B------:R-:W-:-:S03]  /*33d10*/  IMAD R17, R3, 0x2, R19 ;  /* 0x0000000203117824 */ /* 0x000fc600078e0213 */
[----:B------:R3:W-:Y:S01]  /*33d20*/  @P2 STG.E desc[UR22][R8.64], R200 ;  /* 0x000000c808002986 */ /* 0x0007e2000c101916 */
[C---:B-1----:R-:W-:Y:S02]  /*33d30*/  LEA R10, P6, R19.reuse, R2, 0x2 ;  /* 0x00000002130a7211 */ /* 0x042fe400078c10ff */
[----:B------:R-:W-:Y:S01]  /*33d40*/  ISETP.LT.AND P4, PT, R26, UR4, !P0 ;  /* 0x000000041a007c0c */ /* 0x000fe2000c781270 */
[----:B------:R-:W2:Y:S01]  /*33d50*/  LDCU UR4, c[0x0][0x39c] ;  /* 0x00007380ff0477ac */ /* 0x000ea20008000800 */
[----:B------:R-:W4:Y:S01]  /*33d60*/  LDL.LU R26, [R1+0xce0] ;  /* 0x000ce000011a7983 */ /* 0x000f220000300800 */
[----:B------:R-:W-:Y:S01]  /*33d70*/  LEA.HI.X.SX32 R11, R19, R0, 0x2, P6 ;  /* 0x00000000130b7211 */ /* 0x000fe200030f16ff */
[----:B------:R-:W-:Y:S01]  /*33d80*/  IMAD R19, R3, 0x2, R17 ;  /* 0x0000000203137824 */ /* 0x000fe200078e0211 */
[----:B---3--:R-:W-:Y:S02]  /*33d90*/  LEA R8, P6, R17, R2, 0x2 ;  /* 0x0000000211087211 */ /* 0x008fe400078c10ff */
[----:B------:R-:W-:Y:S01]  /*33da0*/  ISETP.LT.AND P2, PT, R25, UR8, !P0 ;  /* 0x0000000819007c0c */ /* 0x000fe2000c741270 */
[----:B------:R-:W4:Y:S01]  /*33db0*/  LDCU UR8, c[0x0][0x39c] ;  /* 0x00007380ff0877ac */ /* 0x000f220008000800 */
[----:B------:R-:W3:Y:S01]  /*33dc0*/  LDL.LU R25, [R1+0xce4] ;  /* 0x000ce40001197983 */ /* 0x000ee20000300800 */
[----:B------:R-:W-:-:S03]  /*33dd0*/  LEA.HI.X.SX32 R9, R17, R0, 0x2, P6 ;  /* 0x0000000011097211 */ /* 0x000fc600030f16ff */
[----:B------:R1:W-:Y:S01]  /*33de0*/  @P3 STG.E desc[UR22][R10.64], R201 ;  /* 0x000000c90a003986 */ /* 0x0003e2000c101916 */
[----:B------:R-:W-:Y:S02]  /*33df0*/  ISETP.LT.AND P3, PT, R16, UR5, !P0 ;  /* 0x0000000510007c0c */ /* 0x000fe4000c761270 */
[----:B-1----:R-:W-:Y:S01]  /*33e00*/  LEA R10, P6, R19, R2, 0x2 ;  /* 0x00000002130a7211 */ /* 0x002fe200078c10ff */
[----:B------:R-:W3:Y:S01]  /*33e10*/  LDL.LU R16, [R1+0xcac] ;  /* 0x000cac0001107983 */ /* 0x000ee20000300800 */
[----:B------:R-:W-:Y:S01]  /*33e20*/  IMAD R17, R3, 0x2, R19 ;  /* 0x0000000203117824 */ /* 0x000fe200078e0213 */
[----:B------:R-:W1:Y:S01]  /*33e30*/  LDCU UR5, c[0x0][0x39c] ;  /* 0x00007380ff0577ac */ /* 0x000e620008000800 */
[----:B------:R-:W-:Y:S01]  /*33e40*/  LEA.HI.X.SX32 R11, R19, R0, 0x2, P6 ;  /* 0x00000000130b7211 */ /* 0x000fe200030f16ff */
[----:B------:R1:W-:Y:S04]  /*33e50*/  @P5 STG.E desc[UR22][R8.64], R202 ;  /* 0x000000ca08005986 */ /* 0x0003e8000c101916 */
[----:B------:R1:W-:Y:S01]  /*33e60*/  @P4 STG.E desc[UR22][R10.64], R203 ;  /* 0x000000cb0a004986 */ /* 0x0003e2000c101916 */
[----:B--2---:R-:W-:Y:S01]  /*33e70*/  ISETP.LT.AND P5, PT, R18, UR4, !P0 ;  /* 0x0000000412007c0c */ /* 0x004fe2000c7a1270 */
[----:B------:R-:W3:Y:S02]  /*33e80*/  LDCU UR4, c[0x0][0x39c] ;  /* 0x00007380ff0477ac */ /* 0x000ee40008000800 */
[----:B------:R-:W2:Y:S01]  /*33e90*/  LDL.LU R18, [R1+0xcb0] ;  /* 0x000cb00001127983 */ /* 0x000ea20000300800 */
[----:B----4-:R-:W-:Y:S01]  /*33ea0*/  ISETP.LT.AND P4, PT, R24, UR8, !P0 ;  /* 0x0000000818007c0c */ /* 0x010fe2000c781270 */
[----:B------:R-:W-:-:S02]  /*33eb0*/  IMAD R19, R3, 0x2, R17 ;  /* 0x0000000203137824 */ /* 0x000fc400078e0211 */
[----:B------:R-:W4:Y:S01]  /*33ec0*/  LDL.LU R24, [R1+0xcb8] ;  /* 0x000cb80001187983 */ /* 0x000f220000300800 */
[C---:B-1----:R-:W-:Y:S01]  /*33ed0*/  LEA R8, P6, R17.reuse, R2, 0x2 ;  /* 0x0000000211087211 */ /* 0x042fe200078c10ff */
[----:B------:R-:W1:Y:S03]  /*33ee0*/  LDCU UR8, c[0x0][0x39c] ;  /* 0x00007380ff0877ac */ /* 0x000e660008000800 */
[----:B------:R-:W-:Y:S02]  /*33ef0*/  LEA.HI.X.SX32 R9, R17, R0, 0x2, P6 ;  /* 0x0000000011097211 */ /* 0x000fe400030f16ff */
[----:B------:R-:W-:Y:S01]  /*33f00*/  LEA R10, P6, R19, R2, 0x2 ;  /* 0x00000002130a7211 */ /* 0x000fe200078c10ff */
[----:B------:R-:W-:-:S03]  /*33f10*/  IMAD R17, R3, 0x2, R19 ;  /* 0x0000000203117824 */ /* 0x000fc600078e0213 */
[----:B------:R-:W-:Y:S01]  /*33f20*/  LEA.HI.X.SX32 R11, R19, R0, 0x2, P6 ;  /* 0x00000000130b7211 */ /* 0x000fe200030f16ff */
[----:B------:R1:W-:Y:S01]  /*33f30*/  @P2 STG.E desc[UR22][R8.64], R208 ;  /* 0x000000d008002986 */ /* 0x0003e2000c101916 */
[----:B------:R-:W-:-:S03]  /*33f40*/  IMAD R19, R3, 0x2, R17 ;  /* 0x0000000203137824 */ /* 0x000fc600078e0211 */
[----:B------:R1:W-:Y:S02]  /*33f50*/  @P3 STG.E desc[UR22][R10.64], R209 ;  /* 0x000000d10a003986 */ /* 0x0003e4000c101916 */
[C---:B-1----:R-:W-:Y:S02]  /*33f60*/  LEA R8, P6, R17.reuse, R2, 0x2 ;  /* 0x0000000211087211 */ /* 0x042fe400078c10ff */
[----:B------:R-:W-:Y:S01]  /*33f70*/  ISETP.LT.AND P2, PT, R26, UR5, !P0 ;  /* 0x000000051a007c0c */ /* 0x000fe2000c741270 */
[----:B------:R-:W2:Y:S01]  /*33f80*/  LDCU UR5, c[0x0][0x39c] ;  /* 0x00007380ff0577ac */ /* 0x000ea20008000800 */
[----:B------:R-:W4:Y:S01]  /*33f90*/  LDL.LU R26, [R1+0xcc0] ;  /* 0x000cc000011a7983 */ /* 0x000f220000300800 */
[----:B------:R-:W-:Y:S01]  /*33fa0*/  LEA.HI.X.SX32 R9, R17, R0, 0x2, P6 ;  /* 0x0000000011097211 */ /* 0x000fe200030f16ff */
[----:B------:R-:W-:Y:S01]  /*33fb0*/  IMAD R17, R3, 0x2, R19 ;  /* 0x0000000203117824 */ /* 0x000fe200078e0213 */
[----:B------:R-:W-:Y:S02]  /*33fc0*/  LEA R10, P6, R19, R2, 0x2 ;  /* 0x00000002130a7211 */ /* 0x000fe400078c10ff */
[----:B---3--:R-:W-:Y:S01]  /*33fd0*/  ISETP.LT.AND P3, PT, R25, UR4, !P0 ;  /* 0x0000000419007c0c */ /* 0x008fe2000c761270 */
        /* <DEDUP_REMOVED lines=21> */
[----:B------:R-:W-:Y:S02]  /*34130*/  LEA R8, P6, R17, R2, 0x2 ;  /* 0x0000000211087211 */ /* 0x000fe400078c10ff */
[----:B------:R-:W-:Y:S02]  /*34140*/  LEA R19, R3, R17, 0x1 ;  /* 0x0000001103137211 */ /* 0x000fe400078e08ff */
[----:B------:R-:W-:Y:S01]  /*34150*/  LEA.HI.X.SX32 R9, R17, R0, 0x2, P6 ;  /* 0x0000000011097211 */ /* 0x000fe200030f16ff */
[----:B------:R1:W-:Y:S02]  /*34160*/  @P3 STG.E desc[UR22][R10.64], R217 ;  /* 0x000000d90a003986 */ /* 0x0003e4000c101916 */
[----:B------:R-:W-:-:S02]  /*34170*/  IMAD R17, R3, 0x2, R19 ;  /* 0x0000000203117824 */ /* 0x000fc400078e0213 */
        /* <DEDUP_REMOVED lines=47> */
[----:B------:R1:W-:Y:S04]  /*34470*/  @P2 STG.E desc[UR22][R8.64], R232 ;  /* 0x000000e808002986 */ /* 0x0003e8000c101916 */
[----:B------:R2:W-:Y:S01]  /*34480*/  @P3 STG.E desc[UR22][R10.64], R233 ;  /* 0x000000e90a003986 */ /* 0x0005e2000c101916 */
[----:B-1----:R-:W-:Y:S02]  /*34490*/  LEA R8, P6, R17, R2, 0x2 ;  /* 0x0000000211087211 */ /* 0x002fe400078c10ff */
[----:B------:R-:W-:Y:S01]  /*344a0*/  ISETP.LT.AND P2, PT, R16, UR5, !P0 ;  /* 0x0000000510007c0c */ /* 0x000fe2000c741270 */
[----:B------:R-:W-:Y:S01]  /*344b0*/  IMAD R19, R3, 0x2, R17 ;  /* 0x0000000203137824 */ /* 0x000fe200078e0211 */
[----:B------:R-:W3:Y:S01]  /*344c0*/  LDL.LU R16, [R1+0xc5c] ;  /* 0x000c5c0001107983 */ /* 0x000ee20000300800 */
[----:B------:R-:W-:Y:S01]  /*344d0*/  LEA.HI.X.SX32 R9, R17, R0, 0x2, P6 ;  /* 0x0000000011097211 */ /* 0x000fe200030f16ff */
[----:B------:R-:W1:Y:S04]  /*344e0*/  LDCU UR5, c[0x0][0x39c] ;  /* 0x00007380ff0577ac */ /* 0x000e680008000800 */
[----:B------:R1:W-:Y:S01]  /*344f0*/  @P5 STG.E desc[UR22][R8.64], R234 ;  /* 0x000000ea08005986 */ /* 0x0003e2000c101916 */
[----:B--2---:R-:W-:Y:S01]  /*34500*/  ISETP.LT.AND P3, PT, R18, UR4, !P0 ;  /* 0x0000000412007c0c */ /* 0x004fe2000c761270 */
[----:B------:R-:W3:Y:S02]  /*34510*/  LDCU UR4, c[0x0][0x39c] ;  /* 0x00007380ff0477ac */ /* 0x000ee40008000800 */
[----:B------:R-:W2:Y:S01]  /*34520*/  LDL.LU R18, [R1+0xc60] ;  /* 0x000c600001127983 */ /* 0x000ea20000300800 */
[----:B----4-:R-:W-:Y:S01]  /*34530*/  ISETP.LT.AND P5, PT, R24, UR8, !P0 ;  /* 0x0000000818007c0c */ /* 0x010fe2000c7a1270 */
[----:B------:R-:W-:-:S02]  /*34540*/  IMAD R17, R3, 0x2, R19 ;  /* 0x0000000203117824 */ /* 0x000fc400078e0213 */
[----:B------:R-:W4:Y:S01]  /*34550*/  LDL.LU R24, [R1+0xc64] ;  /* 0x000c640001187983 */ /* 0x000f220000300800 */
[C---:B------:R-:W-:Y:S01]  /*34560*/  LEA R10, P6, R19.reuse, R2, 0x2 ;  /* 0x00000002130a7211 */ /* 0x040fe200078c10ff */
[----:B------:R-:W3:Y:S03]  /*34570*/  LDCU UR8, c[0x0][0x39c] ;  /* 0x00007380ff0877ac */ /* 0x000ee60008000800 */
[----:B------:R-:W-:Y:S02]  /*34580*/  LEA.HI.X.SX32 R11, R19, R0, 0x2, P6 ;  /* 0x00000000130b7211 */ /* 0x000fe400030f16ff */
        /* <DEDUP_REMOVED lines=68> */
[----:B------:R-:W3:Y:S02]  /*349d0*/  LDCU UR5, c[0x0][0x39c] ;  /* 0x00007380ff0577ac */ /* 0x000ee40008000800 */
[----:B------:R-:W2:Y:S01]  /*349e0*/  LDL.LU R27, [R1+0xc24] ;  /* 0x000c2400011b7983 */ /* 0x000ea20000300800 */
        /* <DEDUP_REMOVED lines=10> */
[----:B------:R-:W2:Y:S01]  /*34a90*/  LDL.LU R26, [R1+0xc20] ;  /* 0x000c2000011a7983 */ /* 0x000ea20000300800 */
[----:B------:R-:W-:Y:S01]  /*34aa0*/  LEA.HI.X.SX32 R11, R19, R0, 0x2, P6 ;  /* 0x00000000130b7211 */ /* 0x000fe200030f16ff */
[----:B------:R-:W-:Y:S01]  /*34ab0*/  IMAD R19, R3, 0x2, R17 ;  /* 0x0000000203137824 */ /* 0x000fe200078e0211 */
[----:B---3--:R-:W-:Y:S01]  /*34ac0*/  LEA R8, P6, R17, R2, 0x2 ;  /* 0x0000000211087211 */ /* 0x008fe200078c10ff */
[----:B------:R-:W3:Y:S01]  /*34ad0*/  LDL.LU R33, [R1+0xc08] ;  /* 0x000c080001217983 */ /* 0x000ee20000300800 */
[----:B------:R-:W-:Y:S01]  /*34ae0*/  ISETP.LT.AND P5, PT, R25, UR8, !P0 ;  /* 0x0000000819007c0c */ /* 0x000fe2000c7a1270 */
[----:B------:R-:W4:Y:S02]  /*34af0*/  LDCU UR8, c[0x0][0x39c] ;  /* 0x00007380ff0877ac */ /* 0x000f240008000800 */
[----:B------:R1:W-:Y:S01]  /*34b00*/  @P4 STG.E desc[UR22][R10.64], R151 ;  /* 0x000000970a004986 */ /* 0x0003e2000c101916 */
[----:B------:R-:W-:-:S03]  /*34b10*/  LEA.HI.X.SX32 R9, R17, R0, 0x2, P6 ;  /* 0x0000000011097211 */ /* 0x000fc600030f16ff */
[----:B------:R-:W3:Y:S04]  /*34b20*/  LDL.LU R32, [R1+0xc04] ;  /* 0x000c040001207983 */ /* 0x000ee80000300800 */
[----:B------:R-:W-:Y:S01]  /*34b30*/  @P2 STG.E desc[UR22][R8.64], R156 ;  /* 0x0000009c08002986 */ /* 0x000fe2000c101916 */
[----:B------:R-:W-:Y:S01]  /*34b40*/  ISETP.LT.AND P4, PT, R16, UR5, !P0 ;  /* 0x0000000510007c0c */ /* 0x000fe2000c781270 */
[----:B------:R-:W1:Y:S01]  /*34b50*/  LDCU UR5, c[0x0][0x39c] ;  /* 0x00007380ff0577ac */ /* 0x000e620008000800 */
[----:B------:R-:W-:-:S04]  /*34b60*/  LEA R16, P6, R19, R2, 0x2 ;  /* 0x0000000213107211 */ /* 0x000fc800078c10ff */
[----:B------:R-:W-:-:S05]  /*34b70*/  LEA.HI.X.SX32 R17, R19, R0, 0x2, P6 ;  /* 0x0000000013117211 */ /* 0x000fca00030f16ff */
[----:B------:R1:W-:Y:S01]  /*34b80*/  @P3 STG.E desc[UR22][R16.64], R157 ;  /* 0x0000009d10003986 */ /* 0x0003e2000c101916 */
[----:B----4-:R-:W-:Y:S01]  /*34b90*/  ISETP.LT.AND P3, PT, R24, UR8, !P0 ;  /* 0x0000000818007c0c */ /* 0x010fe2000c761270 */
[----:B------:R-:W3:Y:S02]  /*34ba0*/  LDCU UR8, c[0x0][0x39c] ;  /* 0x00007380ff0877ac */ /* 0x000ee40008000800 */
[----:B------:R-:W4:Y:S01]  /*34bb0*/  LDL.LU R24, [R1+0xc00] ;  /* 0x000c000001187983 */ /* 0x000f220000300800 */
[----:B------:R-:W-:Y:S02]  /*34bc0*/  LEA R25, R3, R19, 0x1 ;  /* 0x0000001303197211 */ /* 0x000fe400078e08ff */
[----:B--2---:R-:W-:Y:S01]  /*34bd0*/  ISETP.LT.AND P2, PT, R18, UR4, !P0 ;  /* 0x0000000412007c0c */ /* 0x004fe2000c741270 */
[----:B------:R-:W2:Y:S01]  /*34be0*/  LDCU UR4, c[0x0][0x39c] ;  /* 0x00007380ff0477ac */ /* 0x000ea20008000800 */
[----:B------:R-:W-:Y:S01]  /*34bf0*/  LEA R18, P6, R25, R2, 0x2 ;  /* 0x0000000219127211 */ /* 0x000fe200078c10ff */
[----:B-1----:R-:W-:-:S03]  /*34c00*/  IMAD R11, R3, 0x2, R25 ;  /* 0x00000002030b7824 */ /* 0x002fc600078e0219 */
[----:B------:R-:W-:Y:S02]  /*34c10*/  LEA.HI.X.SX32 R19, R25, R0, 0x2, P6 ;  /* 0x0000000019137211 */ /* 0x000fe400030f16ff */
[----:B------:R-:W-:-:S03]  /*34c20*/  LEA R10, P6, R11, R2, 0x2 ;  /* 0x000000020b0a7211 */ /* 0x000fc600078c10ff */
[----:B------:R1:W-:Y:S01]  /*34c30*/  @P5 STG.E desc[UR22][R18.64], R158 ;  /* 0x0000009e12005986 */ /* 0x0003e2000c101916 */
[----:B------:R-:W-:Y:S01]  /*34c40*/  ISETP.LT.AND P5, PT, R27, UR5, !P0 ;  /* 0x000000051b007c0c */ /* 0x000fe2000c7a1270 */
[----:B------:R-:W-:Y:S02]  /*34c50*/  IMAD R25, R3, 0x2, R11 ;  /* 0x0000000203197824 */ /* 0x000fe400078e020b */
[----:B------:R-:W4:Y:S01]  /*34c60*/  LDL.LU R27, [R1+0xbfc] ;  /* 0x000bfc00011b7983 */ /* 0x000f220000300800 */
[----:B------:R-:W-:Y:S01]  /*34c70*/  LEA.HI.X.SX32 R11, R11, R0, 0x2, P6 ;  /* 0x000000000b0b7211 */ /* 0x000fe200030f16ff */
[----:B------:R-:W-:Y:S01]  /*34c80*/  IMAD R17, R3, 0x2, R25 ;  /* 0x0000000203117824 */ /* 0x000fe200078e0219 */
[C---:B------:R-:W-:Y:S01]  /*34c90*/  LEA R8, P6, R25.reuse, R2, 0x2 ;  /* 0x0000000219087211 */ /* 0x040fe200078c10ff */
[----:B------:R-:W3:Y:S02]  /*34ca0*/  LDCU UR5, c[0x0][0x39c] ;  /* 0x00007380ff0577ac */ /* 0x000ee40008000800 */
[----:B------:R3:W-:Y:S01]  /*34cb0*/  @P4 STG.E desc[UR22][R10.64], R159 ;  /* 0x0000009f0a004986 */ /* 0x0007e2000c101916 */
[----:B------:R-:W-:-:S02]  /*34cc0*/  LEA.HI.X.SX32 R9, R25, R0, 0x2, P6 ;  /* 0x0000000019097211 */ /* 0x000fc400030f16ff */
[----:B--2---:R-:W-:Y:S01]  /*34cd0*/  ISETP.LT.AND P4, PT, R26, UR4, !P0 ;  /* 0x000000041a007c0c */ /* 0x004fe2000c781270 */
[----:B------:R-:W4:Y:S01]  /*34ce0*/  LDCU UR4, c[0x0][0x39c] ;  /* 0x00007380ff0477ac */ /* 0x000f220008000800 */
[----:B------:R-:W2:Y:S01]  /*34cf0*/  LDL.LU R26, [R1+0xbf8] ;  /* 0x000bf800011a7983 */ /* 0x000ea20000300800 */
[----:B------:R-:W-:Y:S01]  /*34d00*/  LEA R16, P6, R17, R2, 0x2 ;  /* 0x0000000211107211 */ /* 0x000fe200078c10ff */
[----:B-1----:R-:W-:-:S03]  /*34d10*/  IMAD R19, R3, 0x2, R17 ;  /* 0x0000000203137824 */ /* 0x002fc600078e0211 */
[----:B------:R-:W-:Y:S02]  /*34d20*/  LEA.HI.X.SX32 R17, R17, R0, 0x2, P6 ;  /* 0x0000000011117211 */ /* 0x000fe400030f16ff */
[----:B------:R-:W-:Y:S01]  /*34d30*/  LEA R18, P6, R19, R2, 0x2 ;  /* 0x0000000213127211 */ /* 0x000fe200078c10ff */
[----:B------:R-:W-:-:S03]  /*34d40*/  IMAD R25, R3, 0x2, R19 ;  /* 0x0000000203197824 */ /* 0x000fc600078e0213 */
[----:B------:R-:W-:Y:S01]  /*34d50*/  LEA.HI.X.SX32 R19, R19, R0, 0x2, P6 ;  /* 0x0000000013137211 */ /* 0x000fe200030f16ff */
[----:B------:R1:W-:Y:S01]  /*34d60*/  @P2 STG.E desc[UR22][R8.64], R164 ;  /* 0x000000a408002986 */ /* 0x0003e2000c101916 */
[----:B---3--:R-:W-:Y:S01]  /*34d70*/  ISETP.LT.AND P2, PT, R33, UR8, !P0 ;  /* 0x0000000821007c0c */ /* 0x008fe2000c741270 */
[----:B------:R-:W3:Y:S02]  /*34d80*/  LDCU UR8, c[0x0][0x39c] ;  /* 0x00007380ff0877ac */ /* 0x000ee40008000800 */
[----:B------:R1:W-:Y:S01]  /*34d90*/  @P3 STG.E desc[UR22][R16.64], R165 ;  /* 0x000000a510003986 */ /* 0x0003e2000c101916 */
[----:B------:R-:W-:Y:S01]  /*34da0*/  ISETP.LT.AND P3, PT, R32, UR5, !P0 ;  /* 0x0000000520007c0c */ /* 0x000fe2000c761270 */
[----:B------:R-:W2:Y:S02]  /*34db0*/  LDCU UR5, c[0x0][0x39c] ;  /* 0x00007380ff0577ac */ /* 0x000ea40008000800 */
[----:B------:R-:W2:Y:S04]  /*34dc0*/  LDL.LU R33, [R1+0xbe0] ;  /* 0x000be00001217983 */ /* 0x000ea80000300800 */
[----:B------:R-:W-:Y:S04]  /*34dd0*/  @P5 STG.E desc[UR22][R18.64], R166 ;  /* 0x000000a612005986 */ /* 0x000fe8000c101916 */
[----:B------:R-:W2:Y:S01]  /*34de0*/  LDL.LU R32, [R1+0xbdc] ;  /* 0x000bdc0001207983 */ /* 0x000ea20000300800 */
[----:B----4-:R-:W-:-:S02]  /*34df0*/  ISETP.LT.AND P5, PT, R24, UR4, !P0 ;  /* 0x0000000418007c0c */ /* 0x010fc4000c7a1270 */
[----:B------:R-:W-:Y:S01]  /*34e00*/  LEA R10, P6, R25, R2, 0x2 ;  /* 0x00000002190a7211 */ /* 0x000fe200078c10ff */
[----:B------:R-:W4:Y:S01]  /*34e10*/  LDL.LU R24, [R1+0xbd8] ;  /* 0x000bd80001187983 */ /* 0x000f220000300800 */
[----:B-1----:R-:W-:Y:S01]  /*34e20*/  IMAD R9, R3, 0x2, R25 ;  /* 0x0000000203097824 */ /* 0x002fe200078e0219 */
[----:B------:R-:W1:Y:S01]  /*34e30*/  LDCU UR4, c[0x0][0x39c] ;  /* 0x00007380ff0477ac */ /* 0x000e620008000800 */
[----:B------:R-:W-:-:S03]  /*34e40*/  LEA.HI.X.SX32 R11, R25, R0, 0x2, P6 ;  /* 0x00000000190b7211 */ /* 0x000fc600030f16ff */
[----:B------:R-:W-:Y:S02]  /*34e50*/  LEA R8, P6, R9, R2, 0x2 ;  /* 0x0000000209087211 */ /* 0x000fe400078c10ff */
[----:B------:R1:W-:Y:S01]  /*34e60*/  @P4 STG.E desc[UR22][R10.64], R167 ;  /* 0x000000a70a004986 */ /* 0x0003e2000c101916 */
[----:B------:R-:W-:Y:S01]  /*34e70*/  IMAD R17, R3, 0x2, R9 ;  /* 0x0000000203117824 */ /* 0x000fe200078e0209 */
[----:B------:R-:W-:Y:S02]  /*34e80*/  LEA.HI.X.SX32 R9, R9, R0, 0x2, P6 ;  /* 0x0000000009097211 */ /* 0x000fe400030f16ff */
[----:B---3--:R-:W-:Y:S01]  /*34e90*/  ISETP.LT.AND P4, PT, R27, UR8, !P0 ;  /* 0x000000081b007c0c */ /* 0x008fe2000c781270 */
[----:B------:R-:W-:Y:S01]  /*34ea0*/  IMAD R25, R3, 0x2, R17 ;  /* 0x0000000203197824 */ /* 0x000fe200078e0211 */
[----:B------:R-:W3:Y:S01]  /*34eb0*/  LDL.LU R27, [R1+0xbcc] ;  /* 0x000bcc00011b7983 */ /* 0x000ee20000300800 */
[C---:B------:R-:W-:Y:S01]  /*34ec0*/  LEA R16, P6, R17.reuse, R2, 0x2 ;  /* 0x0000000211107211 */ /* 0x040fe200078c10ff */
[----:B------:R-:W2:Y:S02]  /*34ed0*/  LDCU UR8, c[0x0][0x39c] ;  /* 0x00007380ff0877ac */ /* 0x000ea40008000800 */
[----:B------:R2:W-:Y:S01]  /*34ee0*/  @P2 STG.E desc[UR22][R8.64], R172 ;  /* 0x000000ac08002986 */ /* 0x0005e2000c101916 */
[----:B------:R-:W-:Y:S01]  /*34ef0*/  LEA.HI.X.SX32 R17, R17, R0, 0x2, P6 ;  /* 0x0000000011117211 */ /* 0x000fe200030f16ff */
[----:B-1----:R-:W-:Y:S01]  /*34f00*/  IMAD R11, R3, 0x2, R25 ;  /* 0x00000002030b7824 */ /* 0x002fe200078e0219 */
[----:B--2---:R-:W-:Y:S01]  /*34f10*/  ISETP.LT.AND P2, PT, R26, UR5, !P0 ;  /* 0x000000051a007c0c */ /* 0x004fe2000c741270 */
[----:B------:R-:W4:Y:S01]  /*34f20*/  LDCU UR5, c[0x0][0x39c] ;  /* 0x00007380ff0577ac */ /* 0x000f220008000800 */
[----:B------:R-:W2:Y:S01]  /*34f30*/  LDL.LU R26, [R1+0xbc0] ;  /* 0x000bc000011a7983 */ /* 0x000ea20000300800 */
[----:B------:R-:W-:-:S04]  /*34f40*/  LEA R18, P6, R25, R2, 0x2 ;  /* 0x0000000219127211 */ /* 0x000fc800078c10ff */
[----:B------:R-:W-:Y:S02]  /*34f50*/  LEA.HI.X.SX32 R19, R25, R0, 0x2, P6 ;  /* 0x0000000019137211 */ /* 0x000fe400030f16ff */
[----:B------:R-:W-:Y:S01]  /*34f60*/  LEA R10, P6, R11, R2, 0x2 ;  /* 0x000000020b0a7211 */ /* 0x000fe200078c10ff */
[----:B------:R-:W-:-:S03]  /*34f70*/  IMAD R9, R3, 0x2, R11 ;  /* 0x0000000203097824 */ /* 0x000fc600078e020b */
[----:B------:R-:W-:Y:S01]  /*34f80*/  LEA.HI.X.SX32 R11, R11, R0, 0x2, P6 ;  /* 0x000000000b0b7211 */ /* 0x000fe200030f16ff */
[----:B------:R1:W-:Y:S04]  /*34f90*/  @P3 STG.E desc[UR22][R16.64], R173 ;  /* 0x000000ad10003986 */ /* 0x0003e8000c101916 */
[----:B------:R1:W-:Y:S01]  /*34fa0*/  @P5 STG.E desc[UR22][R18.64], R174 ;  /* 0x000000ae12005986 */ /* 0x0003e2000c101916 */
[----:B------:R-:W-:Y:S01]  /*34fb0*/  ISETP.LT.AND P3, PT, R33, UR4, !P0 ;  /* 0x0000000421007c0c */ /* 0x000fe2000c761270 */
[----:B------:R-:W3:Y:S02]  /*34fc0*/  LDCU UR4, c[0x0][0x39c] ;  /* 0x00007380ff0477ac */ /* 0x000ee40008000800 */
[----:B------:R-:W2:Y:S04]  /*34fd0*/  LDL.LU R33, [R1+0xbb4] ;  /* 0x000bb40001217983 */ /* 0x000ea80000300800 */
[----:B------:R1:W-:Y:S01]  /*34fe0*/  @P4 STG.E desc[UR22][R10.64], R175 ;  /* 0x000000af0a004986 */ /* 0x0003e2000c101916 */
[----:B------:R-:W-:Y:S01]  /*34ff0*/  ISETP.LT.AND P5, PT, R32, UR8, !P0 ;  /* 0x0000000820007c0c */ /* 0x000fe2000c7a1270 */
[----:B------:R-:W2:Y:S02]  /*35000*/  LDCU UR8, c[0x0][0x39c] ;  /* 0x00007380ff0877ac */ /* 0x000ea40008000800 */
[----:B------:R-:W2:Y:S01]  /*35010*/  LDL.LU R32, [R1+0xba8] ;  /* 0x000ba80001207983 */ /* 0x000ea20000300800 */
[----:B----4-:R-:W-:Y:S01]  /*35020*/  ISETP.LT.AND P4, PT, R24, UR5, !P0 ;  /* 0x0000000518007c0c */ /* 0x010fe2000c781270 */
[----:B------:R-:W-:-:S02]  /*35030*/  IMAD R25, R3, 0x2, R9 ;  /* 0x0000000203197824 */ /* 0x000fc400078e0209 */
[----:B------:R-:W4:Y:S01]  /*35040*/  LDL.LU R24, [R1+0xb9c] ;  /* 0x000b9c0001187983 */ /* 0x000f220000300800 */
[C---:B------:R-:W-:Y:S01]  /*35050*/  LEA R8, P6, R9.reuse, R2, 0x2 ;  /* 0x0000000209087211 */ /* 0x040fe200078c10ff */
[----:B------:R-:W2:Y:S03]  /*35060*/  LDCU UR5, c[0x0][0x39c] ;  /* 0x00007380ff0577ac */ /* 0x000ea60008000800 */
[----:B------:R-:W-:Y:S02]  /*35070*/  LEA.HI.X.SX32 R9, R9, R0, 0x2, P6 ;  /* 0x0000000009097211 */ /* 0x000fe400030f16ff */
[----:B-1----:R-:W-:-:S03]  /*35080*/  LEA R16, P6, R25, R2, 0x2 ;  /* 0x0000000219107211 */ /* 0x002fc600078c10ff */
        /* <DEDUP_REMOVED lines=10> */
[----:B------:R-:W-:Y:S01]  /*35130*/  IMAD R25, R3, 0x2, R11 ;  /* 0x0000000203197824 */ /* 0x000fe200078e020b */
[----:B--2---:R-:W-:Y:S01]  /*35140*/  ISETP.LT.AND P3, PT, R26, UR8, !P0 ;  /* 0x000000081a007c0c */ /* 0x004fe2000c761270 */
[----:B------:R-:W4:Y:S01]  /*35150*/  LDCU UR8, c[0x0][0x39c] ;  /* 0x00007380ff0877ac */ /* 0x000f220008000800 */
[----:B------:R-:W2:Y:S01]  /*35160*/  LDL.LU R26, [R1+0xb94] ;  /* 0x000b9400011a7983 */ /* 0x000ea20000300800 */
[----:B------:R-:W-:-:S04]  /*35170*/  LEA R10, P6, R11, R2, 0x2 ;  /* 0x000000020b0a7211 */ /* 0x000fc800078c10ff */
[----:B------:R-:W-:Y:S02]  /*35180*/  LEA.HI.X.SX32 R11, R11, R0, 0x2, P6 ;  /* 0x000000000b0b7211 */ /* 0x000fe400030f16ff */
[C---:B-1----:R-:W-:Y:S01]  /*35190*/  LEA R8, P6, R25.reuse, R2, 0x2 ;  /* 0x0000000219087211 */ /* 0x042fe200078c10ff */
[----:B------:R1:W-:Y:S03]  /*351a0*/  @P5 STG.E desc[UR22][R18.64], R182 ;  /* 0x000000b612005986 */ /* 0x0003e6000c101916 */
[----:B------:R-:W-:Y:S01]  /*351b0*/  LEA.HI.X.SX32 R9, R25, R0, 0x2, P6 ;  /* 0x0000000019097211 */ /* 0x000fe200030f16ff */
[----:B------:R-:W-:Y:S04]  /*351c0*/  @P4 STG.E desc[UR22][R10.64], R183 ;  /* 0x000000b70a004986 */ /* 0x000fe8000c101916 */
[----:B------:R1:W-:Y:S01]  /*351d0*/  @P2 STG.E desc[UR22][R8.64], R188 ;  /* 0x000000bc08002986 */ /* 0x0003e2000c101916 */
[----:B------:R-:W-:Y:S01]  /*351e0*/  ISETP.LT.AND P5, PT, R33, UR5, !P0 ;  /* 0x0000000521007c0c */ /* 0x000fe2000c7a1270 */
[----:B------:R-:W3:Y:S02]  /*351f0*/  LDCU UR5, c[0x0][0x39c] ;  /* 0x00007380ff0577ac */ /* 0x000ee40008000800 */
[----:B------:R-:W2:Y:S01]  /*35200*/  LDL.LU R33, [R1+0xb7c] ;  /* 0x000b7c0001217983 */ /* 0x000ea20000300800 */
[----:B------:R-:W-:Y:S01]  /*35210*/  ISETP.LT.AND P4, PT, R32, UR4, !P0 ;  /* 0x0000000420007c0c */ /* 0x000fe2000c781270 */
[----:B------:R-:W-:-:S02]  /*35220*/  IMAD R17, R3, 0x2, R25 ;  /* 0x0000000203117824 */ /* 0x000fc400078e0219 */
[----:B------:R-:W2:Y:S01]  /*35230*/  LDL.LU R32, [R1+0xb78] ;  /* 0x000b780001207983 */ /* 0x000ea20000300800 */
[----:B------:R-:W2:Y:S01]  /*35240*/  LDCU UR4, c[0x0][0x39c] ;  /* 0x00007380ff0477ac */ /* 0x000ea20008000800 */
[----:B----4-:R-:W-:Y:S01]  /*35250*/  ISETP.LT.AND P2, PT, R24, UR8, !P0 ;  /* 0x0000000818007c0c */ /* 0x010fe2000c741270 */
[----:B-1----:R-:W-:Y:S01]  /*35260*/  IMAD R19, R3, 0x2, R17 ;  /* 0x0000000203137824 */ /* 0x002fe200078e0211 */
[----:B------:R-:W4:Y:S01]  /*35270*/  LDL.LU R24, [R1+0xb74] ;  /* 0x000b740001187983 */ /* 0x000f220000300800 */
[C---:B------:R-:W-:Y:S01]  /*35280*/  LEA R16, P6, R17.reuse, R2, 0x2 ;  /* 0x0000000211107211 */ /* 0x040fe200078c10ff */
[----:B------:R-:W1:Y:S03]  /*35290*/  LDCU UR8, c[0x0][0x39c] ;  /* 0x00007380ff0877ac */ /* 0x000e660008000800 */
[----:B------:R-:W-:Y:S02]  /*352a0*/  LEA.HI.X.SX32 R17, R17, R0, 0x2, P6 ;  /* 0x0000000011117211 */ /* 0x000fe400030f16ff */
[----:B------:R-:W-:-:S03]  /*352b0*/  LEA R18, P6, R19, R2, 0x2 ;  /* 0x0000000213127211 */ /* 0x000fc600078c10ff */
        /* <DEDUP_REMOVED lines=38> */
[----:B---3--:R-:W-:-:S03]  /*35520*/  ISETP.LT.AND P5, PT, R27, UR8, !P0 ;  /* 0x000000081b007c0c */ /* 0x008fc6000c7a1270 */
[----:B------:R3:W-:Y:S01]  /*35530*/  @P4 STG.E desc[UR22][R10.64], R71 ;  /* 0x000000470a004986 */ /* 0x0007e2000c101916 */
[----:B------:R-:W-:Y:S01]  /*35540*/  LEA R8, P6, R9, R2, 0x2 ;  /* 0x0000000209087211 */ /* 0x000fe200078c10ff */
[----:B------:R-:W2:Y:S02]  /*35550*/  LDCU UR8, c[0x0][0x39c] ;  /* 0x00007380ff0877ac */ /* 0x000ea40008000800 */
[----:B------:R-:W4:Y:S01]  /*35560*/  LDL.LU R27, [R1+0xb34] ;  /* 0x000b3400011b7983 */ /* 0x000f220000300800 */
[----:B------:R-:W-:Y:S02]  /*35570*/  LEA R25, R3, R9, 0x1 ;  /* 0x0000000903197211 */ /* 0x000fe400078e08ff */
[----:B------:R-:W-:Y:S02]  /*35580*/  LEA.HI.X.SX32 R9, R9, R0, 0x2, P6 ;  /* 0x0000000009097211 */ /* 0x000fe400030f16ff */
[----:B--2---:R-:W-:Y:S01]  /*35590*/  ISETP.LT.AND P4, PT, R26, UR5, !P0 ;  /* 0x000000051a007c0c */ /* 0x004fe2000c781270 */
[----:B------:R-:W4:Y:S01]  /*355a0*/  LDCU UR5, c[0x0][0x39c] ;  /* 0x00007380ff0577ac */ /* 0x000f220008000800 */
[----:B------:R-:W2:Y:S01]  /*355b0*/  LDL.LU R26, [R1+0xb30] ;  /* 0x000b3000011a7983 */ /* 0x000ea20000300800 */
[----:B------:R-:W-:Y:S01]  /*355c0*/  LEA R16, P6, R25, R2, 0x2 ;  /* 0x0000000219107211 */ /* 0x000fe200078c10ff */
[----:B-1----:R-:W-:-:S03]  /*355d0*/  IMAD R19, R3, 0x2, R25 ;  /* 0x0000000203137824 */ /* 0x002fc600078e0219 */
[----:B------:R-:W-:Y:S02]  /*355e0*/  LEA.HI.X.SX32 R17, R25, R0, 0x2, P6 ;  /* 0x0000000019117211 */ /* 0x000fe400030f16ff */
[----:B------:R-:W-:Y:S01]  /*355f0*/  LEA R18, P6, R19, R2, 0x2 ;  /* 0x0000000213127211 */ /* 0x000fe200078c10ff */
[----:B---3--:R-:W-:-:S03]  /*35600*/  IMAD R11, R3, 0x2, R19 ;  /* 0x00000002030b7824 */ /* 0x008fc600078e0213 */
[----:B------:R-:W-:Y:S01]  /*35610*/  LEA.HI.X.SX32 R19, R19, R0, 0x2, P6 ;  /* 0x0000000013137211 */ /* 0x000fe200030f16ff */
[----:B------:R1:W-:Y:S04]  /*35620*/  @P2 STG.E desc[UR22][R8.64], R76 ;  /* 0x0000004c08002986 */ /* 0x0003e8000c101916 */
[----:B------:R3:W-:Y:S01]  /*35630*/  @P3 STG.E desc[UR22][R16.64], R77 ;  /* 0x0000004d10003986 */ /* 0x0007e2000c101916 */
[----:B------:R-:W-:Y:S01]  /*35640*/  ISETP.LT.AND P2, PT, R33, UR4, !P0 ;  /* 0x0000000421007c0c */ /* 0x000fe2000c741270 */
[----:B------:R-:W1:Y:S02]  /*35650*/  LDCU UR4, c[0x0][0x39c] ;  /* 0x00007380ff0477ac */ /* 0x000e640008000800 */
        /* <DEDUP_REMOVED lines=13> */
[----:B---3--:R-:W-:Y:S01]  /*35730*/  IMAD R17, R3, 0x2, R25 ;  /* 0x0000000203117824 */ /* 0x008fe200078e0219 */
[----:B------:R-:W-:Y:S02]  /*35740*/  LEA.HI.X.SX32 R9, R25, R0, 0x2, P6 ;  /* 0x0000000019097211 */ /* 0x000fe400030f16ff */
[----:B------:R-:W-:-:S03]  /*35750*/  ISETP.LT.AND P4, PT, R27, UR4, !P0 ;  /* 0x000000041b007c0c */ /* 0x000fc6000c781270 */
[----:B------:R3:W-:Y:S01]  /*35760*/  @P2 STG.E desc[UR22][R8.64], R84 ;  /* 0x0000005408002986 */ /* 0x0007e2000c101916 */
[----:B------:R-:W-:Y:S01]  /*35770*/  LEA R16, P6, R17, R2, 0x2 ;  /* 0x0000000211107211 */ /* 0x000fe200078c10ff */
[----:B------:R-:W-:Y:S01]  /*35780*/  IMAD R19, R3, 0x2, R17 ;  /* 0x0000000203137824 */ /* 0x000fe200078e0211 */
[----:B------:R-:W2:Y:S01]  /*35790*/  LDCU UR4, c[0x0][0x39c] ;  /* 0x00007380ff0477ac */ /* 0x000ea20008000800 */
[----:B------:R-:W4:Y:S01]  /*357a0*/  LDL.LU R27, [R1+0xb0c] ;  /* 0x000b0c00011b7983 */ /* 0x000f220000300800 */
[----:B------:R-:W-:Y:S02]  /*357b0*/  LEA.HI.X.SX32 R17, R17, R0, 0x2, P6 ;  /* 0x0000000011117211 */ /* 0x000fe400030f16ff */
[----:B--2---:R-:W-:Y:S01]  /*357c0*/  ISETP.LT.AND P2, PT, R26, UR8, !P0 ;  /* 0x000000081a007c0c */ /* 0x004fe2000c741270 */
[----:B------:R-:W4:Y:S01]  /*357d0*/  LDCU UR8, c[0x0][0x39c] ;  /* 0x00007380ff0877ac */ /* 0x000f220008000800 */
[----:B------:R-:W2:Y:S01]  /*357e0*/  LDL.LU R26, [R1+0xb08] ;  /* 0x000b0800011a7983 */ /* 0x000ea20000300800 */
[----:B------:R-:W-:Y:S01]  /*357f0*/  LEA R18, P6, R19, R2, 0x2 ;  /* 0x0000000213127211 */ /* 0x000fe200078c10ff */
[----:B------:R-:W-:-:S03]  /*35800*/  IMAD R25, R3, 0x2, R19 ;  /* 0x0000000203197824 */ /* 0x000fc600078e0213 */
[----:B------:R-:W-:Y:S02]  /*35810*/  LEA.HI.X.SX32 R19, R19, R0, 0x2, P6 ;  /* 0x0000000013137211 */ /* 0x000fe400030f16ff */
[C---:B-1----:R-:W-:Y:S01]  /*35820*/  LEA R10, P6, R25.reuse, R2, 0x2 ;  /* 0x00000002190a7211 */ /* 0x042fe200078c10ff */
[----:B------:R1:W-:Y:S03]  /*35830*/  @P3 STG.E desc[UR22][R16.64], R85 ;  /* 0x0000005510003986 */ /* 0x0003e6000c101916 */
[----:B------:R-:W-:Y:S01]  /*35840*/  LEA.HI.X.SX32 R11, R25, R0, 0x2, P6 ;  /* 0x00000000190b7211 */ /* 0x000fe200030f16ff */
[----:B------:R-:W-:Y:S04]  /*35850*/  @P5 STG.E desc[UR22][R18.64], R86 ;  /* 0x0000005612005986 */ /* 0x000fe8000c101916 */
[----:B------:R1:W-:Y:S01]  /*35860*/  @P4 STG.E desc[UR22][R10.64], R87 ;  /* 0x000000570a004986 */ /* 0x0003e2000c101916 */
[----:B------:R-:W-:Y:S01]  /*35870*/  ISETP.LT.AND P3, PT, R33, UR5, !P0 ;  /* 0x0000000521007c0c */ /* 0x000fe2000c761270 */
[----:B------:R-:W1:Y:S02]  /*35880*/  LDCU UR5, c[0x0][0x39c] ;  /* 0x00007380ff0577ac */ /* 0x000e640008000800 */
[----:B------:R-:W2:Y:S01]  /*35890*/  LDL.LU R33, [R1+0xaf0] ;  /* 0x000af00001217983 */ /* 0x000ea20000300800 */
[----:B------:R-:W-:Y:S01]  /*358a0*/  ISETP.LT.AND P5, PT, R32, UR4, !P0 ;  /* 0x0000000420007c0c */ /* 0x000fe2000c7a1270 */
[----:B---3--:R-:W-:-:S02]  /*358b0*/  IMAD R9, R3, 0x2, R25 ;  /* 0x0000000203097824 */ /* 0x008fc400078e0219 */
[----:B------:R-:W3:Y:S01]  /*358c0*/  LDL.LU R32, [R1+0xaec] ;  /* 0x000aec0001207983 */ /* 0x000ee20000300800 */
        /* <DEDUP_REMOVED lines=11> */
[----:B------:R-:W-:Y:S01]  /*35980*/  ISETP.LT.AND P2, PT, R27, UR5, !P0 ;  /* 0x000000051b007c0c */ /* 0x000fe2000c741270 */
[----:B------:R-:W-:Y:S01]  /*35990*/  IMAD R11, R3, 0x2, R25 ;  /* 0x00000002030b7824 */ /* 0x000fe200078e0219 */
[----:B------:R-:W4:Y:S01]  /*359a0*/  LDL.LU R27, [R1+0xae0] ;  /* 0x000ae000011b7983 */ /* 0x000f220000300800 */
[C---:B------:R-:W-:Y:S01]  /*359b0*/  LEA R18, P6, R25.reuse, R2, 0x2 ;  /* 0x0000000219127211 */ /* 0x040fe200078c10ff */
[----:B------:R-:W3:Y:S02]  /*359c0*/  LDCU UR5, c[0x0][0x39c] ;  /* 0x00007380ff0577ac */ /* 0x000ee40008000800 */
[----:B------:R2:W-:Y:S02]  /*359d0*/  @P3 STG.E desc[UR22][R16.64], R93 ;  /* 0x0000005d10003986 */ /* 0x0005e4000c101916 */
[----:B--2---:R-:W-:Y:S01]  /*359e0*/  ISETP.LT.AND P3, PT, R26, UR4, !P0 ;  /* 0x000000041a007c0c */ /* 0x004fe2000c761270 */
[----:B------:R-:W4:Y:S01]  /*359f0*/  LDCU UR4, c[0x0][0x39c] ;  /* 0x00007380ff0477ac */ /* 0x000f220008000800 */
[----:B------:R-:W2:Y:S01]  /*35a00*/  LDL.LU R26, [R1+0xad8] ;  /* 0x000ad800011a7983 */ /* 0x000ea20000300800 */
[----:B------:R-:W-:Y:S01]  /*35a10*/  LEA.HI.X.SX32 R19, R25, R0, 0x2, P6 ;  /* 0x0000000019137211 */ /* 0x000fe200030f16ff */
[----:B-1----:R-:W-:Y:S01]  /*35a20*/  IMAD R9, R3, 0x2, R11 ;  /* 0x0000000203097824 */ /* 0x002fe200078e020b */
[----:B------:R-:W-:-:S04]  /*35a30*/  LEA R10, P6, R11, R2, 0x2 ;  /* 0x000000020b0a7211 */ /* 0x000fc800078c10ff */
[----:B------:R-:W-:Y:S02]  /*35a40*/  LEA.HI.X.SX32 R11, R11, R0, 0x2, P6 ;  /* 0x000000000b0b7211 */ /* 0x000fe400030f16ff */
[----:B------:R-:W-:Y:S01]  /*35a50*/  LEA R8, P6, R9, R2, 0x2 ;  /* 0x0000000209087211 */ /* 0x000fe200078c10ff */
[----:B------:R-:W-:-:S03]  /*35a60*/  IMAD R25, R3, 0x2, R9 ;  /* 0x0000000203197824 */ /* 0x000fc600078e0209 */
[----:B------:R-:W-:Y:S01]  /*35a70*/  LEA.HI.X.SX32 R9, R9, R0, 0x2, P6 ;  /* 0x0000000009097211 */ /* 0x000fe200030f16ff */
[----:B------:R1:W-:Y:S01]  /*35a80*/  @P5 STG.E desc[UR22][R18.64], R94 ;  /* 0x0000005e12005986 */ /* 0x0003e2000c101916 */
[----:B------:R-:W-:Y:S01]  /*35a90*/  ISETP.LT.AND P5, PT, R33, UR8, !P0 ;  /* 0x0000000821007c0c */ /* 0x000fe2000c7a1270 */
[----:B------:R-:W1:Y:S02]  /*35aa0*/  LDCU UR8, c[0x0][0x39c] ;  /* 0x00007380ff0877ac */ /* 0x000e640008000800 */
[----:B------:R1:W-:Y:S04]  /*35ab0*/  @P4 STG.E desc[UR22][R10.64], R95 ;  /* 0x0000005f0a004986 */ /* 0x0003e8000c101916 */
[----:B------:R-:W2:Y:S01]  /*35ac0*/  LDL.LU R33, [R1+0xac8] ;  /* 0x000ac80001217983 */ /* 0x000ea20000300800 */
[----:B---3--:R-:W-:Y:S01]  /*35ad0*/  ISETP.LT.AND P4, PT, R32, UR5, !P0 ;  /* 0x0000000520007c0c */ /* 0x008fe2000c781270 */
[----:B------:R-:W2:Y:S02]  /*35ae0*/  LDCU UR5, c[0x0][0x39c] ;  /* 0x00007380ff0577ac */ /* 0x000ea40008000800 */
[----:B------:R-:W-:Y:S04]  /*35af0*/  @P2 STG.E desc[UR22][R8.64], R100 ;  /* 0x0000006408002986 */ /* 0x000fe8000c101916 */
[----:B------:R-:W3:Y:S01]  /*35b00*/  LDL.LU R32, [R1+0xac0] ;  /* 0x000ac00001207983 */ /* 0x000ee20000300800 */
        /* <DEDUP_REMOVED lines=29> */
[----:B------:R-:W1:Y:S02]  /*35ce0*/  LDCU UR4, c[0x0][0x39c] ;  /* 0x00007380ff0477ac */ /* 0x000e640008000800 */
[----:B------:R-:W2:Y:S04]  /*35cf0*/  LDL.LU R33, [R1+0xa98] ;  /* 0x000a980001217983 */ /* 0x000ea80000300800 */
[----:B------:R1:W-:Y:S01]  /*35d00*/  @P3 STG.E desc[UR22][R16.64], R109 ;  /* 0x0000006d10003986 */ /* 0x0003e2000c101916 */
[----:B---3--:R-:W-:Y:S01]  /*35d10*/  ISETP.LT.AND P2, PT, R32, UR8, !P0 ;  /* 0x0000000820007c0c */ /* 0x008fe2000c741270 */
[----:B------:R-:W2:Y:S02]  /*35d20*/  LDCU UR8, c[0x0][0x39c] ;  /* 0x00007380ff0877ac */ /* 0x000ea40008000800 */
[----:B------:R-:W3:Y:S01]  /*35d30*/  LDL.LU R32, [R1+0xa88] ;  /* 0x000a880001207983 */ /* 0x000ee20000300800 */
        /* <DEDUP_REMOVED lines=10> */
[----:B------:R-:W-:-:S03]  /*35de0*/  ISETP.LT.AND P5, PT, R27, UR4, !P0 ;  /* 0x000000041b007c0c */ /* 0x000fc6000c7a1270 */
[----:B------:R1:W-:Y:S01]  /*35df0*/  @P4 STG.E desc[UR22][R10.64], R111 ;  /* 0x0000006f0a004986 */ /* 0x0003e2000c101916 */
[----:B------:R-:W-:Y:S01]  /*35e00*/  LEA R8, P6, R9, R2, 0x2 ;  /* 0x0000000209087211 */ /* 0x000fe200078c10ff */
[----:B------:R-:W-:Y:S01]  /*35e10*/  IMAD R17, R3, 0x2, R9 ;  /* 0x0000000203117824 */ /* 0x000fe200078e0209 */
[----:B------:R-:W3:Y:S01]  /*35e20*/  LDCU UR4, c[0x0][0x39c] ;  /* 0x00007380ff0477ac */ /* 0x000ee20008000800 */
[----:B------:R-:W4:Y:S01]  /*35e30*/  LDL.LU R27, [R1+0xa80] ;  /* 0x000a8000011b7983 */ /* 0x000f220000300800 */
[----:B--2---:R-:W-:Y:S01]  /*35e40*/  ISETP.LT.AND P4, PT, R26, UR8, !P0 ;  /* 0x000000081a007c0c */ /* 0x004fe2000c781270 */
[----:B------:R-:W4:Y:S02]  /*35e50*/  LDCU UR8, c[0x0][0x39c] ;  /* 0x00007380ff0877ac */ /* 0x000f240008000800 */
[----:B------:R-:W2:Y:S01]  /*35e60*/  LDL.LU R26, [R1+0xa7c] ;  /* 0x000a7c00011a7983 */ /* 0x000ea20000300800 */
[----:B------:R-:W-:Y:S01]  /*35e70*/  LEA.HI.X.SX32 R9, R9, R0, 0x2, P6 ;  /* 0x0000000009097211 */ /* 0x000fe200030f16ff */
[----:B------:R-:W-:Y:S01]  /*35e80*/  IMAD R25, R3, 0x2, R17 ;  /* 0x0000000203197824 */ /* 0x000fe200078e0211 */
        /* <DEDUP_REMOVED lines=10> */
[----:B---3--:R-:W-:Y:S01]  /*35f30*/  ISETP.LT.AND P3, PT, R32, UR4, !P0 ;  /* 0x0000000420007c0c */ /* 0x008fe2000c761270 */
[----:B------:R-:W-:-:S02]  /*35f40*/  IMAD R11, R3, 0x2, R25 ;  /* 0x00000002030b7824 */ /* 0x000fc400078e0219 */
[----:B------:R-:W3:Y:S01]  /*35f50*/  LDL.LU R32, [R1+0xa60] ;  /* 0x000a600001207983 */ /* 0x000ee20000300800 */
[----:B------:R-:W2:Y:S01]  /*35f60*/  LDCU UR4, c[0x0][0x39c] ;  /* 0x00007380ff0477ac */ /* 0x000ea20008000800 */
[----:B----4-:R-:W-:Y:S01]  /*35f70*/  ISETP.LT.AND P5, PT, R24, UR8, !P0 ;  /* 0x0000000818007c0c */ /* 0x010fe2000c7a1270 */
[----:B------:R-:W4:Y:S01]  /*35f80*/  LDCU UR8, c[0x0][0x39c] ;  /* 0x00007380ff0877ac */ /* 0x000f220008000800 */
[----:B------:R-:W3:Y:S01]  /*35f90*/  LDL.LU R24, [R1+0xa5c] ;  /* 0x000a5c0001187983 */ /* 0x000ee20000300800 */
[----:B------:R-:W-:Y:S02]  /*35fa0*/  LEA R10, P6, R11, R2, 0x2 ;  /* 0x000000020b0a7211 */ /* 0x000fe400078c10ff */
[----:B-1----:R-:W-:Y:S02]  /*35fb0*/  LEA R9, R3, R11, 0x1 ;  /* 0x0000000b03097211 */ /* 0x002fe400078e08ff */
[----:B------:R-:W-:Y:S02]  /*35fc0*/  LEA.HI.X.SX32 R11, R11, R0, 0x2, P6 ;  /* 0x000000000b0b7211 */ /* 0x000fe400030f16ff */
[----:B------:R-:W-:-:S03]  /*35fd0*/  LEA R8, P6, R9, R2, 0x2 ;  /* 0x0000000209087211 */ /* 0x000fc600078c10ff */
[----:B------:R1:W-:Y:S01]  /*35fe0*/  @P4 STG.E desc[UR22][R10.64], R119 ;  /* 0x000000770a004986 */ /* 0x0003e2000c101916 */
[----:B------:R-:W-:Y:S01]  /*35ff0*/  IMAD R25, R3, 0x2, R9 ;  /* 0x0000000203197824 */ /* 0x000fe200078e0209 */
[----:B------:R-:W-:Y:S02]  /*36000*/  LEA.HI.X.SX32 R9, R9, R0, 0x2, P6 ;  /* 0x0000000009097211 */ /* 0x000fe400030f16ff */
[----:B------:R-:W-:Y:S01]  /*36010*/  ISETP.LT.AND P4, PT, R27, UR5, !P0 ;  /* 0x000000051b007c0c */ /* 0x000fe2000c781270 */
[----:B------:R-:W-:Y:S01]  /*36020*/  IMAD R19, R3, 0x2, R25 ;  /* 0x0000000203137824 */ /* 0x000fe200078e0219 */
[----:B------:R-:W3:Y:S01]  /*36030*/  LDL.LU R27, [R1+0xa58] ;  /* 0x000a5800011b7983 */ /* 0x000ee20000300800 */
[C---:B------:R-:W-:Y:S01]  /*36040*/  LEA R16, P6, R25.reuse, R2, 0x2 ;  /* 0x0000000219107211 */ /* 0x040fe200078c10ff */
[----:B------:R-:W3:Y:S02]  /*36050*/  LDCU UR5, c[0x0][0x39c] ;  /* 0x00007380ff0577ac */ /* 0x000ee40008000800 */
[----:B------:R2:W-:Y:S02]  /*36060*/  @P2 STG.E desc[UR22][R8.64], R124 ;  /* 0x0000007c08002986 */ /* 0x0005e4000c101916 */
[----:B--2---:R-:W-:Y:S01]  /*36070*/  ISETP.LT.AND P2, PT, R26, UR4, !P0 ;  /* 0x000000041a007c0c */ /* 0x004fe2000c741270 */
[----:B------:R-:W2:Y:S01]  /*36080*/  LDCU UR4, c[0x0][0x39c] ;  /* 0x00007380ff0477ac */ /* 0x000ea20008000800 */
[----:B------:R-:W3:Y:S01]  /*36090*/  LDL.LU R26, [R1+0xa54] ;  /* 0x000a5400011a7983 */ /* 0x000ee20000300800 */
        /* <DEDUP_REMOVED lines=8> */
[----:B----4-:R-:W-:-:S03]  /*36120*/  ISETP.LT.AND P3, PT, R33, UR8, !P0 ;  /* 0x0000000821007c0c */ /* 0x010fc6000c761270 */
[----:B------:R4:W-:Y:S01]  /*36130*/  @P5 STG.E desc[UR22][R18.64], R126 ;  /* 0x0000007e12005986 */ /* 0x0009e2000c101916 */
[----:B------:R-:W1:Y:S03]  /*36140*/  LDCU UR8, c[0x0][0x39c] ;  /* 0x00007380ff0877ac */ /* 0x000e660008000800 */
[----:B------:R-:W3:Y:S02]  /*36150*/  LDL.LU R33, [R1+0xa50] ;  /* 0x000a500001217983 */ /* 0x000ee40000300800 */
[----:B---3--:R-:W-:Y:S02]  /*36160*/  ISETP.LT.AND P5, PT, R32, UR5, !P0 ;  /* 0x0000000520007c0c */ /* 0x008fe4000c7a1270 */
[----:B------:R3:W-:Y:S01]  /*36170*/  @P4 STG.E desc[UR22][R10.64], R127 ;  /* 0x0000007f0a004986 */ /* 0x0007e2000c101916 */
[----:B------:R-:W-:Y:S01]  /*36180*/  LEA R8, P6, R25, R2, 0x2 ;  /* 0x0000000219087211 */ /* 0x000fe200078c10ff */
[----:B------:R-:W1:Y:S02]  /*36190*/  LDCU UR5, c[0x0][0x39c] ;  /* 0x00007380ff0577ac */ /* 0x000e640008000800 */
[----:B------:R-:W3:Y:S01]  /*361a0*/  LDL.LU R32, [R1+0xa4c] ;  /* 0x000a4c0001207983 */ /* 0x000ee20000300800 */
[----:B--2---:R-:W-:Y:S01]  /*361b0*/  ISETP.LT.AND P4, PT, R24, UR4, !P0 ;  /* 0x0000000418007c0c */ /* 0x004fe2000c781270 */
[----:B-1----:R-:W-:-:S02]  /*361c0*/  IMAD R17, R3, 0x2, R25 ;  /* 0x0000000203117824 */ /* 0x002fc400078e0219 */
[----:B------:R-:W2:Y:S01]  /*361d0*/  LDL.LU R24, [R1+0xa48] ;  /* 0x000a480001187983 */ /* 0x000ea20000300800 */
[----:B------:R-:W-:Y:S01]  /*361e0*/  LEA.HI.X.SX32 R9, R25, R0, 0x2, P6 ;  /* 0x0000000019097211 */ /* 0x000fe200030f16ff */
[----:B------:R-:W1:Y:S01]  /*361f0*/  LDCU UR4, c[0x0][0x39c] ;  /* 0x00007380ff0477ac */ /* 0x000e620008000800 */
[----:B----4-:R-:W-:Y:S01]  /*36200*/  IMAD R19, R3, 0x2, R17 ;  /* 0x0000000203137824 */ /* 0x010fe200078e0211 */
[----:B------:R-:W-:Y:S02]  /*36210*/  LEA R16, P6, R17, R2, 0x2 ;  /* 0x0000000211107211 */ /* 0x000fe400078c10ff */
[----:B------:R4:W-:Y:S01]  /*36220*/  @P2 STG.E desc[UR22][R8.64], R4 ;  /* 0x0000000408002986 */ /* 0x0009e2000c101916 */
[----:B------:R-:W-:Y:S01]  /*36230*/  IMAD R25, R3, 0x2, R19 ;  /* 0x0000000203197824 */ /* 0x000fe200078e0213 */
[----:B------:R-:W-:Y:S02]  /*36240*/  LEA.HI.X.SX32 R17, R17, R0, 0x2, P6 ;  /* 0x0000000011117211 */ /* 0x000fe400030f16ff */
[----:B------:R-:W-:-:S04]  /*36250*/  LEA R18, P6, R19, R2, 0x2 ;  /* 0x0000000213127211 */ /* 0x000fc800078c10ff */
[----:B------:R-:W-:Y:S02]  /*36260*/  LEA.HI.X.SX32 R19, R19, R0, 0x2, P6 ;  /* 0x0000000013137211 */ /* 0x000fe400030f16ff */
[----:B------:R-:W-:Y:S01]  /*36270*/  ISETP.LT.AND P2, PT, R27, UR8, !P0 ;  /* 0x000000081b007c0c */ /* 0x000fe2000c741270 */
[----:B------:R1:W-:Y:S01]  /*36280*/  @P3 STG.E desc[UR22][R16.64], R5 ;  /* 0x0000000510003986 */ /* 0x0003e2000c101916 */
[----:B---3--:R-:W-:Y:S01]  /*36290*/  LEA R10, P6, R25, R2, 0x2 ;  /* 0x00000002190a7211 */ /* 0x008fe200078c10ff */
[----:B----4-:R-:W-:Y:S01]  /*362a0*/  IMAD R9, R3, 0x2, R25 ;  /* 0x0000000203097824 */ /* 0x010fe200078e0219 */
[----:B------:R-:W3:Y:S01]  /*362b0*/  LDCU UR8, c[0x0][0x39c] ;  /* 0x00007380ff0877ac */ /* 0x000ee20008000800 */
[----:B------:R-:W4:Y:S01]  /*362c0*/  LDL.LU R27, [R1+0xa44] ;  /* 0x000a4400011b7983 */ /* 0x000f220000300800 */
[----:B------:R-:W-:Y:S02]  /*362d0*/  LEA.HI.X.SX32 R11, R25, R0, 0x2, P6 ;  /* 0x00000000190b7211 */ /* 0x000fe400030f16ff */
[----:B------:R-:W-:Y:S01]  /*362e0*/  ISETP.LT.AND P3, PT, R26, UR5, !P0 ;  /* 0x000000051a007c0c */ /* 0x000fe2000c761270 */
[----:B------:R-:W2:Y:S01]  /*362f0*/  LDCU UR5, c[0x0][0x39c] ;  /* 0x00007380ff0577ac */ /* 0x000ea20008000800 */
[----:B------:R-:W4:Y:S04]  /*36300*/  LDL.LU R26, [R1+0xa40] ;  /* 0x000a4000011a7983 */ /* 0x000f280000300800 */
[----:B------:R-:W4:Y:S01]  /*36310*/  LDL.LU R25, [R1+0xa38] ;  /* 0x000a380001197983 */ /* 0x000f220000300800 */
[----:B------:R-:W-:-:S03]  /*36320*/  LEA R8, P6, R9, R2, 0x2 ;  /* 0x0000000209087211 */ /* 0x000fc600078c10ff */
[----:B------:R-:W-:Y:S01]  /*36330*/  @P5 STG.E desc[UR22][R18.64], R6 ;  /* 0x0000000612005986 */ /* 0x000fe2000c101916 */
[----:B-1----:R-:W-:-:S03]  /*36340*/  IMAD R5, R3, 0x2, R9 ;  /* 0x0000000203057824 */ /* 0x002fc600078e0209 */
[----:B------:R1:W-:Y:S01]  /*36350*/  @P4 STG.E desc[UR22][R10.64], R7 ;  /* 0x000000070a004986 */ /* 0x0003e2000c101916 */
[----:B------:R-:W-:-:S03]  /*36360*/  LEA.HI.X.SX32 R9, R9, R0, 0x2, P6 ;  /* 0x0000000009097211 */ /* 0x000fc600030f16ff */
[----:B-1----:R-:W4:Y:S04]  /*36370*/  LDL.LU R10, [R1+0xa34] ;  /* 0x000a3400010a7983 */ /* 0x002f280000300800 */
[----:B------:R-:W-:Y:S01]  /*36380*/  @P2 STG.E desc[UR22][R8.64], R12 ;  /* 0x0000000c08002986 */ /* 0x000fe2000c101916 */
[----:B------:R-:W-:Y:S01]  /*36390*/  LEA R4, P6, R5, R2, 0x2 ;  /* 0x0000000205047211 */ /* 0x000fe200078c10ff */
[----:B------:R-:W-:Y:S01]  /*363a0*/  IMAD R17, R3, 0x2, R5 ;  /* 0x0000000203117824 */ /* 0x000fe200078e0205 */
[----:B------:R-:W-:Y:S01]  /*363b0*/  ISETP.LT.AND P5, PT, R33, UR4, !P0 ;  /* 0x0000000421007c0c */ /* 0x000fe2000c7a1270 */
[----:B------:R-:W4:Y:S01]  /*363c0*/  LDCU UR4, c[0x0][0x39c] ;  /* 0x00007380ff0477ac */ /* 0x000f220008000800 */
[----:B------:R-:W-:Y:S02]  /*363d0*/  LEA.HI.X.SX32 R5, R5, R0, 0x2, P6 ;  /* 0x0000000005057211 */ /* 0x000fe400030f16ff */
[----:B------:R-:W-:Y:S01]  /*363e0*/  LEA R16, P6, R17, R2, 0x2 ;  /* 0x0000000211107211 */ /* 0x000fe200078c10ff */
[----:B------:R-:W-:-:S03]  /*363f0*/  IMAD R7, R3, 0x2, R17 ;  /* 0x0000000203077824 */ /* 0x000fc600078e0211 */
[----:B------:R-:W-:Y:S01]  /*36400*/  LEA.HI.X.SX32 R17, R17, R0, 0x2, P6 ;  /* 0x0000000011117211 */ /* 0x000fe200030f16ff */
[----:B------:R-:W-:Y:S04]  /*36410*/  @P3 STG.E desc[UR22][R4.64], R13 ;  /* 0x0000000d04003986 */ /* 0x000fe8000c101916 */
[----:B------:R1:W-:Y:S01]  /*36420*/  @P5 STG.E desc[UR22][R16.64], R14 ;  /* 0x0000000e10005986 */ /* 0x0003e2000c101916 */
[----:B--2---:R-:W-:Y:S01]  /*36430*/  ISETP.LT.AND P2, PT, R24, UR5, !P0 ;  /* 0x0000000518007c0c */ /* 0x004fe2000c741270 */
[----:B------:R-:W2:Y:S02]  /*36440*/  LDCU UR5, c[0x0][0x39c] ;  /* 0x00007380ff0577ac */ /* 0x000ea40008000800 */
[----:B------:R-:W4:Y:S04]  /*36450*/  LDL.LU R24, [R1+0xa30] ;  /* 0x000a300001187983 */ /* 0x000f280000300800 */
[----:B------:R-:W4:Y:S04]  /*36460*/  LDL.LU R19, [R1+0xa2c] ;  /* 0x000a2c0001137983 */ /* 0x000f280000300800 */
[----:B------:R-:W4:Y:S04]  /*36470*/  LDL.LU R18, [R1+0xa28] ;  /* 0x000a280001127983 */ /* 0x000f280000300800 */
[----:B-1----:R-:W4:Y:S04]  /*36480*/  LDL.LU R14, [R1+0xa24] ;  /* 0x000a2400010e7983 */ /* 0x002f280000300800 */
[----:B------:R-:W4:Y:S04]  /*36490*/  LDL.LU R12, [R1+0xa20] ;  /* 0x000a2000010c7983 */ /* 0x000f280000300800 */
[----:B------:R-:W4:Y:S04]  /*364a0*/  LDL.LU R17, [R1+0xa1c] ;  /* 0x000a1c0001117983 */ /* 0x000f280000300800 */
[----:B------:R-:W4:Y:S01]  /*364b0*/  LDL.LU R16, [R1+0xa18] ;  /* 0x000a180001107983 */ /* 0x000f220000300800 */
[----:B---3--:R-:W-:Y:S01]  /*364c0*/  ISETP.LT.AND P4, PT, R32, UR8, !P0 ;  /* 0x0000000820007c0c */ /* 0x008fe2000c781270 */
[----:B------:R-:W1:Y:S01]  /*364d0*/  LDCU UR8, c[0x0][0x39c] ;  /* 0x00007380ff0877ac */ /* 0x000e620008000800 */
[----:B----4-:R-:W-:-:S02]  /*364e0*/  ISETP.LT.AND P3, PT, R27, UR4, !P0 ;  /* 0x000000041b007c0c */ /* 0x010fc4000c761270 */
[----:B------:R-:W-:Y:S01]  /*364f0*/  LEA R6, P6, R7, R2, 0x2 ;  /* 0x0000000207067211 */ /* 0x000fe200078c10ff */
[----:B------:R-:W3:Y:S01]  /*36500*/  LDCU UR4, c[0x0][0x39c] ;  /* 0x00007380ff0477ac */ /* 0x000ee20008000800 */
[----:B------:R-:W-:Y:S02]  /*36510*/  IMAD R9, R3, 0x2, R7 ;  /* 0x0000000203097824 */ /* 0x000fe400078e0207 */
[----:B------:R-:W-:Y:S02]  /*36520*/  LEA.HI.X.SX32 R7, R7, R0, 0x2, P6 ;  /* 0x0000000007077211 */ /* 0x000fe400030f16ff */
[----:B------:R-:W-:Y:S01]  /*36530*/  IMAD R11, R3, 0x2, R9 ;  /* 0x00000002030b7824 */ /* 0x000fe200078e0209 */
[----:B------:R-:W-:Y:S02]  /*36540*/  LEA R8, P6, R9, R2, 0x2 ;  /* 0x0000000209087211 */ /* 0x000fe400078c10ff */
[----:B------:R4:W-:Y:S01]  /*36550*/  @P4 STG.E desc[UR22][R6.64], R15 ;  /* 0x0000000f06004986 */ /* 0x0009e2000c101916 */
[----:B--2---:R-:W-:Y:S01]  /*36560*/  ISETP.LT.AND P4, PT, R25, UR5, !P0 ;  /* 0x0000000519007c0c */ /* 0x004fe2000c781270 */
[----:B------:R-:W2:Y:S01]  /*36570*/  LDCU UR5, c[0x0][0x39c] ;  /* 0x00007380ff0577ac */ /* 0x000ea20008000800 */
[----:B-1----:R-:W-:Y:S01]  /*36580*/  ISETP.LT.AND P5, PT, R26, UR8, !P0 ;  /* 0x000000081a007c0c */ /* 0x002fe2000c7a1270 */
[----:B------:R-:W1:Y:S01]  /*36590*/  LDCU UR8, c[0x0][0x39c] ;  /* 0x00007380ff0877ac */ /* 0x000e620008000800 */
[----:B------:R-:W-:Y:S01]  /*365a0*/  LEA.HI.X.SX32 R9, R9, R0, 0x2, P6 ;  /* 0x0000000009097211 */ /* 0x000fe200030f16ff */
[----:B------:R-:W-:Y:S01]  /*365b0*/  IMAD R13, R3, 0x2, R11 ;  /* 0x00000002030d7824 */ /* 0x000fe200078e020b */
[C---:B------:R-:W-:Y:S01]  /*365c0*/  LEA R4, P6, R11.reuse, R2, 0x2 ;  /* 0x000000020b047211 */ /* 0x040fe200078c10ff */
[----:B----4-:R-:W4:Y:S03]  /*365d0*/  LDL.LU R15, [R1+0xa14] ;  /* 0x000a1400010f7983 */ /* 0x010f260000300800 */
[----:B------:R-:W-:Y:S01]  /*365e0*/  LEA.HI.X.SX32 R5, R11, R0, 0x2, P6 ;  /* 0x000000000b057211 */ /* 0x000fe200030f16ff */
[----:B------:R1:W-:Y:S01]  /*365f0*/  @P2 STG.E desc[UR22][R8.64], R20 ;  /* 0x0000001408002986 */ /* 0x0003e2000c101916 */
[----:B---3--:R-:W-:Y:S01]  /*36600*/  ISETP.LT.AND P2, PT, R10, UR4, !P0 ;  /* 0x000000040a007c0c */ /* 0x008fe2000c741270 */
[----:B------:R-:W-:Y:S01]  /*36610*/  IMAD R7, R3, 0x2, R13 ;  /* 0x0000000203077824 */ /* 0x000fe200078e020d */
[C---:B------:R-:W-:Y:S01]  /*36620*/  LEA R10, P6, R13.reuse, R2, 0x2 ;  /* 0x000000020d0a7211 */ /* 0x040fe200078c10ff */
[----:B------:R3:W-:Y:S01]  /*36630*/  @P3 STG.E desc[UR22][R4.64], R21 ;  /* 0x0000001504003986 */ /* 0x0007e2000c101916 */
[----:B------:R-:W2:Y:S02]  /*36640*/  LDCU UR4, c[0x0][0x39c] ;  /* 0x00007380ff0477ac */ /* 0x000ea40008000800 */
[----:B------:R-:W-:Y:S01]  /*36650*/  LEA.HI.X.SX32 R11, R13, R0, 0x2, P6 ;  /* 0x000000000d0b7211 */ /* 0x000fe200030f16ff */
[----:B------:R-:W-:Y:S01]  /*36660*/  IMAD R13, R3, 0x2, R7 ;  /* 0x00000002030d7824 */ /* 0x000fe200078e0207 */
[----:B------:R-:W-:-:S03]  /*36670*/  LEA R6, P6, R7, R2, 0x2 ;  /* 0x0000000207067211 */ /* 0x000fc600078c10ff */
[----:B------:R2:W-:Y:S01]  /*36680*/  @P5 STG.E desc[UR22][R10.64], R22 ;  /* 0x000000160a005986 */ /* 0x0005e2000c101916 */
[----:B------:R-:W-:Y:S02]  /*36690*/  LEA.HI.X.SX32 R7, R7, R0, 0x2, P6 ;  /* 0x0000000007077211 */ /* 0x000fe400030f16ff */
[----:B-1----:R-:W-:Y:S01]  /*366a0*/  LEA R8, P6, R13, R2, 0x2 ;  /* 0x000000020d087211 */ /* 0x002fe200078c10ff */
[----:B---3--:R-:W-:-:S03]  /*366b0*/  IMAD R5, R3, 0x2, R13 ;  /* 0x0000000203057824 */ /* 0x008fc600078e020d */
[----:B------:R-:W-:Y:S02]  /*366c0*/  LEA.HI.X.SX32 R9, R13, R0, 0x2, P6 ;  /* 0x000000000d097211 */ /* 0x000fe400030f16ff */
[----:B------:R-:W-:Y:S01]  /*366d0*/  LEA R4, P6, R5, R2, 0x2 ;  /* 0x0000000205047211 */ /* 0x000fe200078c10ff */
[----:B--2---:R-:W-:-:S03]  /*366e0*/  IMAD R11, R3, 0x2, R5 ;  /* 0x00000002030b7824 */ /* 0x004fc600078e0205 */
[----:B------:R-:W-:Y:S01]  /*366f0*/  LEA.HI.X.SX32 R5, R5, R0, 0x2, P6 ;  /* 0x0000000005057211 */ /* 0x000fe200030f16ff */
[----:B------:R1:W-:Y:S04]  /*36700*/  @P4 STG.E desc[UR22][R6.64], R23 ;  /* 0x0000001706004986 */ /* 0x0003e8000c101916 */
[----:B------:R2:W-:Y:S01]  /*36710*/  @P2 STG.E desc[UR22][R8.64], R28 ;  /* 0x0000001c08002986 */ /* 0x0005e2000c101916 */
[----:B------:R-:W-:Y:S01]  /*36720*/  LEA R10, P6, R11, R2, 0x2 ;  /* 0x000000020b0a7211 */ /* 0x000fe200078c10ff */
[----:B------:R-:W-:Y:S02]  /*36730*/  IMAD R13, R3, 0x2, R11 ;  /* 0x00000002030d7824 */ /* 0x000fe400078e020b */
[----:B------:R-:W3:Y:S01]  /*36740*/  LDS.128 R20, [R252+UR6+0x800] ;  /* 0x00080006fc147984 */ /* 0x000ee20008000c00 */
[----:B------:R-:W-:Y:S01]  /*36750*/  LEA.HI.X.SX32 R11, R11, R0, 0x2, P6 ;  /* 0x000000000b0b7211 */ /* 0x000fe200030f16ff */
[----:B------:R-:W2:Y:S01]  /*36760*/  LDCU UR6, c[0x0][0x39c] ;  /* 0x00007380ff0677ac */ /* 0x000ea20008000800 */
[----:B-1----:R-:W-:-:S04]  /*36770*/  LEA R6, P6, R13, R2, 0x2 ;  /* 0x000000020d067211 */ /* 0x002fc800078c10ff */
[----:B------:R-:W-:Y:S02]  /*36780*/  LEA.HI.X.SX32 R7, R13, R0, 0x2, P6 ;  /* 0x000000000d077211 */ /* 0x000fe400030f16ff */
[----:B------:R-:W-:Y:S01]  /*36790*/  ISETP.LT.AND P3, PT, R24, UR8, !P0 ;  /* 0x0000000818007c0c */ /* 0x000fe2000c761270 */
[----:B------:R-:W1:Y:S01]  /*367a0*/  LDCU UR8, c[0x0][0x39c] ;  /* 0x00007380ff0877ac */ /* 0x000e620008000800 */
[----:B------:R-:W-:Y:S01]  /*367b0*/  ISETP.LT.AND P5, PT, R19, UR5, !P0 ;  /* 0x0000000513007c0c */ /* 0x000fe2000c7a1270 */
[----:B------:R-:W2:Y:S01]  /*367c0*/  LDCU UR5, c[0x0][0x39c] ;  /* 0x00007380ff0577ac */ /* 0x000ea20008000800 */
[----:B------:R-:W-:Y:S01]  /*367d0*/  ISETP.LT.AND P4, PT, R18, UR4, !P0 ;  /* 0x0000000412007c0c */ /* 0x000fe2000c781270 */
[----:B------:R-:W3:Y:S08]  /*367e0*/  LDCU UR4, c[0x0][0x39c] ;  /* 0x00007380ff0477ac */ /* 0x000ef00008000800 */
[----:B------:R3:W-:Y:S01]  /*367f0*/  @P3 STG.E desc[UR22][R4.64], R29 ;  /* 0x0000001d04003986 */ /* 0x0007e2000c101916 */
[----:B-1----:R-:W-:Y:S01]  /*36800*/  ISETP.LT.AND P2, PT, R14, UR8, !P0 ;  /* 0x000000080e007c0c */ /* 0x002fe2000c741270 */
[----:B------:R-:W1:Y:S02]  /*36810*/  LDCU UR8, c[0x0][0x39c] ;  /* 0x00007380ff0877ac */ /* 0x000e640008000800 */
[----:B------:R-:W4:Y:S01]  /*36820*/  LDL.LU R14, [R1+0xa10] ;  /* 0x000a1000010e7983 */ /* 0x000f220000300800 */
[----:B--2---:R-:W-:Y:S01]  /*36830*/  ISETP.LT.AND P3, PT, R12, UR5, !P0 ;  /* 0x000000050c007c0c */ /* 0x004fe2000c761270 */
[----:B------:R-:W4:Y:S02]  /*36840*/  LDCU UR5, c[0x0][0x39c] ;  /* 0x00007380ff0577ac */ /* 0x000f240008000800 */
[----:B------:R-:W2:Y:S04]  /*36850*/  LDL.LU R12, [R1+0xa0c] ;  /* 0x000a0c00010c7983 */ /* 0x000ea80000300800 */
[----:B------:R4:W-:Y:S01]  /*36860*/  @P5 STG.E desc[UR22][R10.64], R30 ;  /* 0x0000001e0a005986 */ /* 0x0009e2000c101916 */
[----:B---3--:R-:W-:Y:S01]  /*36870*/  ISETP.LT.AND P5, PT, R17, UR4, !P0 ;  /* 0x0000000411007c0c */ /* 0x008fe2000c7a1270 */
[C---:B------:R-:W-:Y:S01]  /*36880*/  IMAD R9, R3.reuse, 0x2, R13 ;  /* 0x0000000203097824 */ /* 0x040fe200078e020d */
[----:B------:R-:W3:Y:S01]  /*36890*/  LDCU UR4, c[0x0][0x39c] ;  /* 0x00007380ff0477ac */ /* 0x000ee20008000800 */
[----:B------:R3:W-:Y:S04]  /*368a0*/  @P4 STG.E desc[UR22][R6.64], R31 ;  /* 0x0000001f06004986 */ /* 0x0007e8000c101916 */
[----:B------:R-:W2:Y:S01]  /*368b0*/  LDL.LU R17, [R1+0xa08] ;  /* 0x000a080001117983 */ /* 0x000ea20000300800 */
[----:B-1----:R-:W-:Y:S01]  /*368c0*/  ISETP.LT.AND P4, PT, R16, UR8, !P0 ;  /* 0x0000000810007c0c */ /* 0x002fe2000c781270 */
[----:B------:R-:W-:Y:S01]  /*368d0*/  IMAD R5, R3, 0x2, R9 ;  /* 0x0000000203057824 */ /* 0x000fe200078e0209 */
[----:B------:R-:W-:Y:S01]  /*368e0*/  LEA R8, P6, R9, R2, 0x2 ;  /* 0x0000000209087211 */ /* 0x000fe200078c10ff */
[----:B------:R-:W2:Y:S01]  /*368f0*/  LDL.LU R16, [R1+0xa04] ;  /* 0x000a040001107983 */ /* 0x000ea20000300800 */
[----:B------:R-:W2:Y:S01]  /*36900*/  LDCU UR8, c[0x0][0x39c] ;  /* 0x00007380ff0877ac */ /* 0x000ea20008000800 */
[----:B------:R-:W-:Y:S01]  /*36910*/  IMAD R13, R3, 0x2, R5 ;  /* 0x00000002030d7824 */ /* 0x000fe200078e0205 */
[----:B------:R-:W-:-:S02]  /*36920*/  LEA.HI.X.SX32 R9, R9, R0, 0x2, P6 ;  /* 0x0000000009097211 */ /* 0x000fc400030f16ff */
[----:B------:R-:W-:-:S04]  /*36930*/  LEA R4, P6, R5, R2, 0x2 ;  /* 0x0000000205047211 */ /* 0x000fc800078c10ff */
[----:B------:R-:W-:Y:S01]  /*36940*/  LEA.HI.X.SX32 R5, R5, R0, 0x2, P6 ;  /* 0x0000000005057211 */ /* 0x000fe200030f16ff */
[----:B------:R1:W-:Y:S01]  /*36950*/  @P2 STG.E desc[UR22][R8.64], R36 ;  /* 0x0000002408002986 */ /* 0x0003e2000c101916 */
[----:B----4-:R-:W-:Y:S02]  /*36960*/  LEA R10, P6, R13, R2, 0x2 ;  /* 0x000000020d0a7211 */ /* 0x010fe400078c10ff */
[----:B------:R-:W-:Y:S02]  /*36970*/  ISETP.LT.AND P2, PT, R15, UR5, !P0 ;  /* 0x000000050f007c0c */ /* 0x000fe4000c741270 */
[----:B---3--:R-:W-:Y:S01]  /*36980*/  LEA R7, R3, R13, 0x1 ;  /* 0x0000000d03077211 */ /* 0x008fe200078e08ff */
[----:B------:R-:W3:Y:S01]  /*36990*/  LDL.LU R15, [R1+0xa00] ;  /* 0x000a0000010f7983 */ /* 0x000ee20000300800 */
[----:B------:R-:W-:Y:S01]  /*369a0*/  LEA.HI.X.SX32 R11, R13, R0, 0x2, P6 ;  /* 0x000000000d0b7211 */ /* 0x000fe200030f16ff */
[----:B------:R-:W4:Y:S02]  /*369b0*/  LDCU UR5, c[0x0][0x39c] ;  /* 0x00007380ff0577ac */ /* 0x000f240008000800 */
[----:B------:R1:W-:Y:S01]  /*369c0*/  @P3 STG.E desc[UR22][R4.64], R37 ;  /* 0x0000002504003986 */ /* 0x0003e2000c101916 */
[----:B------:R-:W-:Y:S01]  /*369d0*/  LEA R6, P6, R7, R2, 0x2 ;  /* 0x0000000207067211 */ /* 0x000fe200078c10ff */
[----:B-1----:R-:W-:-:S02]  /*369e0*/  IMAD R9, R3, 0x2, R7 ;  /* 0x0000000203097824 */ /* 0x002fc400078e0207 */
[----:B------:R1:W-:Y:S01]  /*369f0*/  @P5 STG.E desc[UR22][R10.64], R38 ;  /* 0x000000260a005986 */ /* 0x0003e2000c101916 */
[----:B------:R-:W-:Y:S01]  /*36a00*/  LEA.HI.X.SX32 R7, R7, R0, 0x2, P6 ;  /* 0x0000000007077211 */ /* 0x000fe200030f16ff */
[----:B------:R-:W-:Y:S01]  /*36a10*/  IMAD R13, R3, 0x2, R9 ;  /* 0x00000002030d7824 */ /* 0x000fe200078e0209 */
[----:B------:R-:W-:-:S04]  /*36a20*/  LEA R8, P6, R9, R2, 0x2 ;  /* 0x0000000209087211 */ /* 0x000fc800078c10ff */
[----:B------:R-:W-:Y:S01]  /*36a30*/  LEA.HI.X.SX32 R9, R9, R0, 0x2, P6 ;  /* 0x0000000009097211 */ /* 0x000fe200030f16ff */
[----:B------:R2:W-:Y:S01]  /*36a40*/  @P4 STG.E desc[UR22][R6.64], R39 ;  /* 0x0000002706004986 */ /* 0x0005e2000c101916 */
[----:B------:R-:W-:Y:S01]  /*36a50*/  LEA R4, P6, R13, R2, 0x2 ;  /* 0x000000020d047211 */ /* 0x000fe200078c10ff */
[----:B-1----:R-:W-:Y:S02]  /*36a60*/  IMAD R11, R3, 0x2, R13 ;  /* 0x00000002030b7824 */ /* 0x002fe400078e020d */
[----:B------:R1:W-:Y:S01]  /*36a70*/  @P2 STG.E desc[UR22][R8.64], R44 ;  /* 0x0000002c08002986 */ /* 0x0003e2000c101916 */
[----:B------:R-:W-:Y:S02]  /*36a80*/  LEA.HI.X.SX32 R5, R13, R0, 0x2, P6 ;  /* 0x000000000d057211 */ /* 0x000fe400030f16ff */
[----:B------:R-:W-:Y:S01]  /*36a90*/  LEA R10, P2, R11, R2, 0x2 ;  /* 0x000000020b0a7211 */ /* 0x000fe200078410ff */
[----:B------:R-:W-:-:S03]  /*36aa0*/  IMAD R13, R3, 0x2, R11 ;  /* 0x00000002030d7824 */ /* 0x000fc600078e020b */
[----:B------:R-:W-:Y:S02]  /*36ab0*/  LEA.HI.X.SX32 R11, R11, R0, 0x2, P2 ;  /* 0x000000000b0b7211 */ /* 0x000fe400010f16ff */
[----:B------:R-:W-:Y:S01]  /*36ac0*/  ISETP.LT.AND P3, PT, R14, UR4, !P0 ;  /* 0x000000040e007c0c */ /* 0x000fe2000c761270 */
[----:B------:R-:W1:Y:S01]  /*36ad0*/  LDCU UR4, c[0x0][0x39c] ;  /* 0x00007380ff0477ac */ /* 0x000e620008000800 */
[----:B------:R-:W3:Y:S01]  /*36ae0*/  LDL.LU R14, [R1+0x9fc] ;  /* 0x0009fc00010e7983 */ /* 0x000ee20000300800 */
[----:B--2---:R-:W-:Y:S01]  /*36af0*/  ISETP.LT.AND P5, PT, R12, UR8, !P0 ;  /* 0x000000080c007c0c */ /* 0x004fe2000c7a1270 */
[----:B------:R-:W3:Y:S02]  /*36b00*/  LDCU UR8, c[0x0][0x39c] ;  /* 0x00007380ff0877ac */ /* 0x000ee40008000800 */
[----:B------:R-:W2:Y:S04]  /*36b10*/  LDL.LU R12, [R1+0x9f8] ;  /* 0x0009f800010c7983 */ /* 0x000ea80000300800 */
[----:B------:R-:W2:Y:S04]  /*36b20*/  LDL.LU R24, [R1+0x9f4] ;  /* 0x0009f40001187983 */ /* 0x000ea80000300800 */
[----:B------:R-:W2:Y:S01]  /*36b30*/  LDL.LU R18, [R1+0x9f0] ;  /* 0x0009f00001127983 */ /* 0x000ea20000300800 */
[----:B-1----:R-:W-:Y:S01]  /*36b40*/  ISETP.LT.AND P2, PT, R16, UR4, !P0 ;  /* 0x0000000410007c0c */ /* 0x002fe2000c741270 */
[----:B------:R-:W2:Y:S02]  /*36b50*/  LDCU UR4, c[0x0][0x39c] ;  /* 0x00007380ff0477ac */ /* 0x000ea40008000800 */
[----:B------:R-:W2:Y:S01]  /*36b60*/  LDL.LU R16, [R1+0x9ec] ;  /* 0x0009ec0001107983 */ /* 0x000ea20000300800 */
[----:B----4-:R-:W-:Y:S01]  /*36b70*/  ISETP.LT.AND P4, PT, R17, UR5, !P0 ;  /* 0x0000000511007c0c */ /* 0x010fe2000c781270 */
[----:B------:R-:W1:Y:S01]  /*36b80*/  LDCU UR5, c[0x0][0x39c] ;  /* 0x00007380ff0577ac */ /* 0x000e620008000800 */
[----:B------:R-:W-:-:S04]  /*36b90*/  LEA R6, P6, R13, R2, 0x2 ;  /* 0x000000020d067211 */ /* 0x000fc800078c10ff */
[----:B------:R-:W-:Y:S01]  /*36ba0*/  LEA.HI.X.SX32 R7, R13, R0, 0x2, P6 ;  /* 0x000000000d077211 */ /* 0x000fe200030f16ff */
[C---:B------:R-:W-:Y:S01]  /*36bb0*/  IMAD R13, R3.reuse, 0x2, R13 ;  /* 0x00000002030d7824 */ /* 0x040fe200078e020d */
[----:B------:R4:W-:Y:S03]  /*36bc0*/  @P3 STG.E desc[UR22][R4.64], R45 ;  /* 0x0000002d04003986 */ /* 0x0009e6000c101916 */
[----:B------:R-:W-:Y:S01]  /*36bd0*/  IMAD R9, R3, 0x2, R13 ;  /* 0x0000000203097824 */ /* 0x000fe200078e020d */
[----:B---3--:R-:W-:Y:S01]  /*36be0*/  ISETP.LT.AND P3, PT, R15, UR8, !P0 ;  /* 0x000000080f007c0c */ /* 0x008fe2000c761270 */
[----:B------:R3:W-:Y:S02]  /*36bf0*/  @P5 STG.E desc[UR22][R10.64], R46 ;  /* 0x0000002e0a005986 */ /* 0x0007e4000c101916 */
[----:B------:R-:W-:Y:S02]  /*36c00*/  IMAD R15, R3, 0x2, R9 ;  /* 0x00000002030f7824 */ /* 0x000fe400078e0209 */
[----:B------:R1:W-:Y:S01]  /*36c10*/  @P4 STG.E desc[UR22][R6.64], R47 ;  /* 0x0000002f06004986 */ /* 0x0003e2000c101916 */
[----:B----4-:R-:W-:Y:S01]  /*36c20*/  LEA R4, P4, R13, R2, 0x2 ;  /* 0x000000020d047211 */ /* 0x010fe200078810ff */
[----:B---3--:R-:W-:-:S03]  /*36c30*/  IMAD R11, R3, 0x2, R15 ;  /* 0x00000002030b7824 */ /* 0x008fc600078e020f */
[----:B------:R-:W-:Y:S01]  /*36c40*/  LEA.HI.X.SX32 R5, R13, R0, 0x2, P4 ;  /* 0x000000000d057211 */ /* 0x000fe200020f16ff */
[----:B------:R-:W-:Y:S01]  /*36c50*/  IMAD R13, R3, 0x2, R11 ;  /* 0x00000002030d7824 */ /* 0x000fe200078e020b */
[----:B------:R-:W-:-:S03]  /*36c60*/  LEA R8, P6, R9, R2, 0x2 ;  /* 0x0000000209087211 */ /* 0x000fc600078c10ff */
[----:B------:R3:W-:Y:S01]  /*36c70*/  @P2 STG.E desc[UR22][R4.64], R240 ;  /* 0x000000f004002986 */ /* 0x0007e2000c101916 */
[----:B------:R-:W-:Y:S01]  /*36c80*/  IMAD R17, R3, 0x2, R13 ;  /* 0x0000000203117824 */ /* 0x000fe200078e020d */
[----:B------:R-:W-:Y:S02]  /*36c90*/  LEA.HI.X.SX32 R9, R9, R0, 0x2, P6 ;  /* 0x0000000009097211 */ /* 0x000fe400030f16ff */
[-C--:B-1----:R-:W-:Y:S01]  /*36ca0*/  LEA R6, P2, R15, R2.reuse, 0x2 ;  /* 0x000000020f067211 */ /* 0x082fe200078410ff */
[----:B------:R-:W-:Y:S01]  /*36cb0*/  IMAD R19, R3, 0x2, R17 ;  /* 0x0000000203137824 */ /* 0x000fe200078e0211 */
[----:B------:R-:W-:Y:S02]  /*36cc0*/  LEA R10, P6, R11, R2, 0x2 ;  /* 0x000000020b0a7211 */ /* 0x000fe400078c10ff */
[-C--:B------:R-:W-:Y:S01]  /*36cd0*/  LEA.HI.X.SX32 R7, R15, R0.reuse, 0x2, P2 ;  /* 0x000000000f077211 */ /* 0x080fe200010f16ff */
[----:B------:R-:W-:Y:S01]  /*36ce0*/  IMAD R3, R3, 0x2, R19 ;  /* 0x0000000203037824 */ /* 0x000fe200078e0213 */
[----:B------:R-:W-:Y:S01]  /*36cf0*/  LEA.HI.X.SX32 R11, R11, R0, 0x2, P6 ;  /* 0x000000000b0b7211 */ /* 0x000fe200030f16ff */
[----:B------:R1:W-:Y:S01]  /*36d00*/  @P3 STG.E desc[UR22][R8.64], R241 ;  /* 0x000000f108003986 */ /* 0x0003e2000c101916 */
[----:B------:R-:W-:Y:S01]  /*36d10*/  ISETP.LT.AND P5, PT, R14, UR5, !P0 ;  /* 0x000000050e007c0c */ /* 0x000fe2000c7a1270 */
[----:B------:R-:W4:Y:S01]  /*36d20*/  LDCU UR5, c[0x0][0x39c] ;  /* 0x00007380ff0577ac */ /* 0x000f220008000800 */
[----:B--2---:R-:W-:Y:S01]  /*36d30*/  ISETP.LT.AND P4, PT, R12, UR4, !P0 ;  /* 0x000000040c007c0c */ /* 0x004fe2000c781270 */
[----:B------:R-:W2:Y:S01]  /*36d40*/  LDCU UR4, c[0x0][0x39c] ;  /* 0x00007380ff0477ac */ /* 0x000ea20008000800 */
[----:B------:R-:W-:-:S02]  /*36d50*/  LEA R12, P6, R13, R2, 0x2 ;  /* 0x000000020d0c7211 */ /* 0x000fc400078c10ff */
[----:B------:R-:W-:Y:S02]  /*36d60*/  LEA R14, P2, R17, R2, 0x2 ;  /* 0x00000002110e7211 */ /* 0x000fe400078410ff */
[-C--:B------:R-:W-:Y:S02]  /*36d70*/  LEA.HI.X.SX32 R13, R13, R0.reuse, 0x2, P6 ;  /* 0x000000000d0d7211 */ /* 0x080fe400030f16ff */
[----:B------:R-:W-:Y:S02]  /*36d80*/  LEA.HI.X.SX32 R15, R17, R0, 0x2, P2 ;  /* 0x00000000110f7211 */ /* 0x000fe400010f16ff */
[----:B---3--:R-:W-:Y:S02]  /*36d90*/  LEA R4, P6, R3, R2, 0x2 ;  /* 0x0000000203047211 */ /* 0x008fe400078c10ff */
[----:B------:R-:W-:Y:S02]  /*36da0*/  ISETP.LT.AND P2, PT, R18, UR6, !P0 ;  /* 0x0000000612007c0c */ /* 0x000fe4000c741270 */
[----:B----4-:R-:W-:-:S02]  /*36db0*/  ISETP.LT.AND P3, PT, R24, UR5, !P0 ;  /* 0x0000000518007c0c */ /* 0x010fc4000c761270 */
[----:B--2---:R-:W-:Y:S02]  /*36dc0*/  ISETP.LT.AND P0, PT, R16, UR4, !P0 ;  /* 0x0000000410007c0c */ /* 0x004fe4000c701270 */
[----:B------:R-:W-:Y:S02]  /*36dd0*/  LEA.HI.X.SX32 R5, R3, R0, 0x2, P6 ;  /* 0x0000000003057211 */ /* 0x000fe400030f16ff */
[C---:B------:R-:W-:Y:S01]  /*36de0*/  LEA R2, P6, R19.reuse, R2, 0x2 ;  /* 0x0000000213027211 */ /* 0x040fe200078c10ff */
[----:B------:R1:W-:Y:S03]  /*36df0*/  @P5 STG.E desc[UR22][R6.64], R242 ;  /* 0x000000f206005986 */ /* 0x0003e6000c101916 */
[----:B------:R-:W-:Y:S01]  /*36e00*/  LEA.HI.X.SX32 R3, R19, R0, 0x2, P6 ;  /* 0x0000000013037211 */ /* 0x000fe200030f16ff */
[----:B------:R1:W-:Y:S04]  /*36e10*/  @P4 STG.E desc[UR22][R10.64], R243 ;  /* 0x000000f30a004986 */ /* 0x0003e8000c101916 */
[----:B------:R1:W-:Y:S04]  /*36e20*/  @P3 STG.E desc[UR22][R12.64], R20 ;  /* 0x000000140c003986 */ /* 0x0003e8000c101916 */
[----:B------:R1:W-:Y:S04]  /*36e30*/  @P2 STG.E desc[UR22][R14.64], R21 ;  /* 0x000000150e002986 */ /* 0x0003e8000c101916 */
[----:B------:R1:W-:Y:S04]  /*36e40*/  @P0 STG.E desc[UR22][R2.64], R22 ;  /* 0x0000001602000986 */ /* 0x0003e8000c101916 */
[----:B------:R1:W-:Y:S01]  /*36e50*/  @P1 STG.E desc[UR22][R4.64], R23 ;  /* 0x0000001704001986 */ /* 0x0003e2000c101916 */
[----:B------:R-:W-:Y:S06]  /*36e60*/  BAR.SYNC.DEFER_BLOCKING 0x0 ;  /* 0x0000000000007b1d */ /* 0x000fec0000010000 */
[----:B------:R-:W-:Y:S05]  /*36e70*/  BRA.U UP0, `(.L_x_13) ;  /* 0x0000000100a07547 */ /* 0x000fea000b800000 */
[----:B------:R-:W2:Y:S01]  /*36e80*/  S2UR UR5, SR_CgaCtaId ;  /* 0x00000000000579c3 */ /* 0x000ea20000008800 */
[----:B------:R-:W-:Y:S01]  /*36e90*/  NOP ;  /* 0x0000000000007918 */ /* 0x000fe20000000000 */
[----:B------:R-:W-:Y:S01]  /*36ea0*/  UMOV UR4, 0x50 ;  /* 0x0000005000047882 */ /* 0x000fe20000000000 */
[----:B------:R-:W-:Y:S02]  /*36eb0*/  IMAD.U32 R0, RZ, RZ, UR7 ;  /* 0x00000007ff007e24 */ /* 0x000fe4000f8e00ff */
[----:B-1----:R-:W-:Y:S02]  /*36ec0*/  IMAD.MOV.U32 R3, RZ, RZ, 0xff ;  /* 0x000000ffff037424 */ /* 0x002fe400078e00ff */
[----:B------:R-:W-:Y:S01]  /*36ed0*/  IMAD.MOV.U32 R7, RZ, RZ, 0x1 ;  /* 0x00000001ff077424 */ /* 0x000fe200078e00ff */
[----:B------:R-:W-:-:S04]  /*36ee0*/  LOP3.LUT R0, R0, 0xffff, RZ, 0xc0, !PT ;  /* 0x0000ffff00007812 */ /* 0x000fc800078ec0ff */
[----:B------:R-:W-:-:S05]  /*36ef0*/  SHF.R.U32.HI R0, RZ, 0x5, R0 ;  /* 0x00000005ff007819 */ /* 0x000fca0000011600 */
[----:B------:R-:W-:Y:S01]  /*36f00*/  VIADD R2, R0, 0x10 ;  /* 0x0000001000027836 */ /* 0x000fe20000000000 */
[----:B------:R-:W-:Y:S01]  /*36f10*/  SHF.L.U32 R0, R3, R0, RZ ;  /* 0x0000000003007219 */ /* 0x000fe200000006ff */
[----:B--2---:R-:W-:-:S03]  /*36f20*/  ULEA UR6, UR5, UR4, 0x18 ;  /* 0x0000000405067291 */ /* 0x004fc6000f8ec0ff */
[----:B------:R-:W-:-:S04]  /*36f30*/  SHF.L.U32 R3, R7, R2, RZ ;  /* 0x0000000207037219 */ /* 0x000fc800000006ff */
[----:B------:R-:W-:Y:S02]  /*36f40*/  LOP3.LUT R0, R3, R0, RZ, 0xfc, !PT ;  /* 0x0000000003007212 */ /* 0x000fe400078efcff */
[----:B------:R-:W1:Y:S02]  /*36f50*/  LDS R5, [UR6] ;  /* 0x00000006ff057984 */ /* 0x000e640008000800 */
[C---:B------:R-:W-:Y:S02]  /*36f60*/  LOP3.LUT R2, R0.reuse, 0xffff, RZ, 0xc0, !PT ;  /* 0x0000ffff00027812 */ /* 0x040fe400078ec0ff */
[----:B-1----:R-:W-:-:S04]  /*36f70*/  LOP3.LUT R3, R0, 0xffff, R5, 0x80, !PT ;  /* 0x0000ffff00037812 */ /* 0x002fc800078e8005 */
[----:B------:R-:W-:-:S13]  /*36f80*/  ISETP.NE.AND P0, PT, R3, R2, PT ;  /* 0x000000020300720c */ /* 0x000fda0003f05270 */
[----:B------:R-:W-:Y:S05]  /*36f90*/  @P0 BRA `(.L_x_14) ;  /* 0x0000000000500947 */ /* 0x000fea0003800000 */
[----:B------:R-:W-:Y:S02]  /*36fa0*/  SHF.R.U32.HI R5, RZ, 0x10, R5 ;  /* 0x00000010ff057819 */ /* 0x000fe40000011605 */
[----:B------:R-:W-:-:S04]  /*36fb0*/  SHF.R.U32.HI R2, RZ, 0x10, R0 ;  /* 0x00000010ff027819 */ /* 0x000fc80000011600 */
[----:B------:R-:W-:-:S04]  /*36fc0*/  LOP3.LUT R5, R5, R2, RZ, 0xc0, !PT ;  /* 0x0000000205057212 */ /* 0x000fc800078ec0ff */
[----:B------:R-:W-:-:S13]  /*36fd0*/  ISETP.NE.AND P0, PT, R5, R2, PT ;  /* 0x000000020500720c */ /* 0x000fda0003f05270 */
[----:B------:R-:W-:Y:S05]  /*36fe0*/  @P0 BRA `(.L_x_15) ;  /* 0x0000000000300947 */ /* 0x000fea0003800000 */
[----:B------:R-:W-:Y:S01]  /*36ff0*/  R2UR UR4, R0 ;  /* 0x00000000000472ca */ /* 0x000fe200000e0000 */
[----:B------:R-:W-:Y:S01]  /*37000*/  VOTEU.ANY UR5, UPT, PT ;  /* 0x0000000000057886 */ /* 0x000fe200038e0100 */
[----:B------:R-:W1:Y:S01]  /*37010*/  S2R R0, SR_LANEID ;  /* 0x0000000000007919 */ /* 0x000e620000000000 */
[----:B------:R-:W-:-:S10]  /*37020*/  UFLO.U32 UR5, UR5 ;  /* 0x00000005000572bd */ /* 0x000fd400080e0000 */
[----:B------:R-:W-:-:S06]  /*37030*/  ULOP3.LUT UR4, URZ, UR4, URZ, 0x33, !UPT ;  /* 0x00000004ff047292 */ /* 0x000fcc000f8e33ff */
[----:B------:R-:W-:-:S04]  /*37040*/  IMAD.U32 R2, RZ, RZ, UR4 ;  /* 0x00000004ff027e24 */ /* 0x000fc8000f8e00ff */
[----:B------:R-:W2:Y:S02]  /*37050*/  REDUX UR7, R2 ;  /* 0x00000000020773c4 */ /* 0x000ea40000000000 */
[----:B------:R3:W-:Y:S01]  /*37060*/  UTCATOMSWS.AND URZ, UR4 ;  /* 0x0000000400ff79e3 */ /* 0x0007e20008000000 */
[----:B-1----:R-:W-:Y:S01]  /*37070*/  ISETP.EQ.U32.AND P0, PT, R0, UR5, PT ;  /* 0x0000000500007c0c */ /* 0x002fe2000bf02070 */
[----:B--2---:R-:W-:-:S12]  /*37080*/  IMAD.U32 R0, RZ, RZ, UR7 ;  /* 0x00000007ff007e24 */ /* 0x004fd8000f8e00ff */
[----:B------:R3:W-:Y:S01]  /*37090*/  @P0 ATOMS.AND RZ, [UR6], R0 ;  /* 0x00000000ffff098c */ /* 0x0007e2000a800006 */
[----:B------:R-:W-:Y:S05]  /*370a0*/  BRA `(.L_x_13) ;  /* 0x0000000000147947 */ /* 0x000fea0003800000 */
.L_x_15:
[----:B------:R-:W-:-:S07]  /*370b0*/  MOV R2, 0x370d0 ;  /* 0x000370d000027802 */ /* 0x000fce0000000f00 */
[----:B------:R-:W-:Y:S05]  /*370c0*/  CALL.REL.NOINC `($__internal_0_$__cuda_sm10x_tcgen05_guardrail_trap_col_being_dealloced_not_returned_by_alloc) ;  /* 0x00000000002c7944 */ /* 0x000fea0003c00000 */
[----:B------:R-:W-:Y:S05]  /*370d0*/  BRA `(.L_x_13) ;  /* 0x0000000000087947 */ /* 0x000fea0003800000 */
.L_x_14:
[----:B------:R-:W-:-:S07]  /*370e0*/  MOV R2, 0x37100 ;  /* 0x0003710000027802 */ /* 0x000fce0000000f00 */
[----:B------:R-:W-:Y:S05]  /*370f0*/  CALL.REL.NOINC `($__internal_2_$__cuda_sm10x_tcgen05_guardrail_trap_unallocated_columns_being_dealloced) ;  /* 0x0000000000387944 */ /* 0x000fea0003c00000 */
.L_x_13:
[----:B------:R-:W-:Y:S01]  /*37100*/  NOP ;  /* 0x0000000000007918 */ /* 0x000fe20000000000 */
[----:B---3--:R-:W-:Y:S05]  /*37110*/  EXIT ;  /* 0x000000000000794d */ /* 0x008fea0003800000 */
.L_x_9:
[----:B------:R-:W1:Y:S02]  /*37120*/  SYNCS.PHASECHK.TRANS64.TRYWAIT P2, [UR12], R124 ;  /* 0x0000007cff0075a7 */ /* 0x000e64000804110c */
[----:B-1----:R-:W-:Y:S05]  /*37130*/  @!P2 BRA `(.L_x_9) ;  /* 0xfffffffc00f8a947 */ /* 0x002fea000383ffff */
[----:B------:R-:W-:Y:S05]  /*37140*/  BRA `(.L_x_16) ;  /* 0xfffffed400d87947 */ /* 0x000fea000383ffff */
.L_x_12:
[----:B------:R-:W1:Y:S02]  /*37150*/  SYNCS.PHASECHK.TRANS64.TRYWAIT P0, [UR9], R2 ;  /* 0x00000002ff0075a7 */ /* 0x000e640008001109 */
[----:B-1----:R-:W-:Y:S05]  /*37160*/  @!P0 BRA `(.L_x_12) ;  /* 0xfffffffc00f88947 */ /* 0x002fea000383ffff */
[----:B------:R-:W-:Y:S05]  /*37170*/  BRA `(.L_x_11) ;  /* 0xffffff6c00047947 */ /* 0x000fea000383ffff */
        .weak           $__internal_0_$__cuda_sm10x_tcgen05_guardrail_trap_col_being_dealloced_not_returned_by_alloc
        .type           $__internal_0_$__cuda_sm10x_tcgen05_guardrail_trap_col_being_dealloced_not_returned_by_alloc,@function
        .size           $__internal_0_$__cuda_sm10x_tcgen05_guardrail_trap_col_being_dealloced_not_returned_by_alloc,($__internal_1_$__cuda_sm10x_tcgen05_guardrail_trap_phase_invalid_during_alloc - $__internal_0_$__cuda_sm10x_tcgen05_guardrail_trap_col_being_dealloced_not_returned_by_alloc)
$__internal_0_$__cuda_sm10x_tcgen05_guardrail_trap_col_being_dealloced_not_returned_by_alloc:
[----:B------:R-:W-:Y:S05]  /*37180*/  BPT.TRAP 0x1 ;  /* 0x000000040000795c */ /* 0x000fea0000300000 */
[----:B------:R-:W-:-:S04]  /*37190*/  IMAD.MOV.U32 R3, RZ, RZ, 0x0 ;  /* 0x00000000ff037424 */ /* 0x000fc800078e00ff */
[----:B------:R-:W-:Y:S05]  /*371a0*/  RET.REL.NODEC R2 `(matmul_kernel) ;  /* 0xfffffc8c02947950 */ /* 0x000fea0003c3ffff */
        .weak           $__internal_1_$__cuda_sm10x_tcgen05_guardrail_trap_phase_invalid_during_alloc
        .type           $__internal_1_$__cuda_sm10x_tcgen05_guardrail_trap_phase_invalid_during_alloc,@function
        .size           $__internal_1_$__cuda_sm10x_tcgen05_guardrail_trap_phase_invalid_during_alloc,($__internal_2_$__cuda_sm10x_tcgen05_guardrail_trap_unallocated_columns_being_dealloced - $__internal_1_$__cuda_sm10x_tcgen05_guardrail_trap_phase_invalid_during_alloc)
$__internal_1_$__cuda_sm10x_tcgen05_guardrail_trap_phase_invalid_during_alloc:
[----:B------:R-:W-:Y:S05]  /*371b0*/  BPT.TRAP 0x1 ;  /* 0x000000040000795c */ /* 0x000fea0000300000 */
[----:B------:R-:W-:-:S04]  /*371c0*/  IMAD.MOV.U32 R3, RZ, RZ, 0x0 ;  /* 0x00000000ff037424 */ /* 0x000fc800078e00ff */
[----:B------:R-:W-:Y:S05]  /*371d0*/  RET.REL.NODEC R2 `(matmul_kernel) ;  /* 0xfffffc8c02887950 */ /* 0x000fea0003c3ffff */
        .weak           $__internal_2_$__cuda_sm10x_tcgen05_guardrail_trap_unallocated_columns_being_dealloced
        .type           $__internal_2_$__cuda_sm10x_tcgen05_guardrail_trap_unallocated_columns_being_dealloced,@function
        .size           $__internal_2_$__cuda_sm10x_tcgen05_guardrail_trap_unallocated_columns_being_dealloced,(.L_x_20 - $__internal_2_$__cuda_sm10x_tcgen05_guardrail_trap_unallocated_columns_being_dealloced)
$__internal_2_$__cuda_sm10x_tcgen05_guardrail_trap_unallocated_columns_being_dealloced:
[----:B------:R-:W-:Y:S05]  /*371e0*/  BPT.TRAP 0x1 ;  /* 0x000000040000795c */ /* 0x000fea0000300000 */
[----:B------:R-:W-:-:S04]  /*371f0*/  IMAD.MOV.U32 R3, RZ, RZ, 0x0 ;  /* 0x00000000ff037424 */ /* 0x000fc800078e00ff */
[----:B------:R-:W-:Y:S05]  /*37200*/  RET.REL.NODEC R2 `(matmul_kernel) ;  /* 0xfffffc8c027c7950 */ /* 0x000fea0003c3ffff */
.L_x_17:
[----:B------:R-:W-:-:S00]  /*37210*/  BRA `(.L_x_17) ;  /* 0xfffffffc00fc7947 */ /* 0x000fc0000383ffff */
[----:B------:R-:W-:-:S00]  /*37220*/  NOP ;  /* 0x0000000000007918 */ /* 0x000fc00000000000 */
        /* <DEDUP_REMOVED lines=13> */
.L_x_20:


//--------------------- .nv.shared.matmul_kernel  --------------------------
	.section	.nv.shared.matmul_kernel,"aw",@nobits
	.sectionflags	@""
	.align	16
	.zero		1024


//--------------------- .nv.shared.reserved.0     --------------------------
	.section	.nv.shared.reserved.0,"aw",@nobits
	.align	8
	.weak		__nv_reservedSMEM_offset_0_alias
	.size		__nv_reservedSMEM_offset_0_alias, 0, 64
	.other		__nv_reservedSMEM_offset_0_alias,@"STO_CUDA_RESERVED_SHARED STV_DEFAULT"
__nv_reservedSMEM_offset_0_alias:
	.zero		0
.nv.shared.reserved.0:
	.zero		64
	.weak		__nv_reservedSMEM_allocation_phase
	.type		__nv_reservedSMEM_allocation_phase,@object
	.size		__nv_reservedSMEM_allocation_phase,(.L_0 - __nv_reservedSMEM_allocation_phase)
__nv_reservedSMEM_allocation_phase:
	.zero		1
.L_0:
	.zero		7
	.weak		__nv_reservedSMEM_devtool_atexit_pc
	.type		__nv_reservedSMEM_devtool_atexit_pc,@object
	.size		__nv_reservedSMEM_devtool_atexit_pc,(__nv_reservedSMEM_allocation_mask - __nv_reservedSMEM_devtool_atexit_pc)
__nv_reservedSMEM_devtool_atexit_pc:
	.zero		8
	.weak		__nv_reservedSMEM_allocation_mask
	.type		__nv_reservedSMEM_allocation_mask,@object
	.size		__nv_reservedSMEM_allocation_mask,(.L_2 - __nv_reservedSMEM_allocation_mask)
__nv_reservedSMEM_allocation_mask:
	.zero		4
.L_2:


//--------------------- .nv.constant0.matmul_kernel --------------------------
	.section	.nv.constant0.matmul_kernel,"a",@progbits
	.sectionflags	@""
	.align	4
.nv.constant0.matmul_kernel:
	.zero		976


//--------------------- SYMBOLS --------------------------

	.type		.nv.reservedSmem.offset0,@object
	.size		.nv.reservedSmem.offset0,0x4
	.type		.nv.reservedSmem.cap,@object
	.size		.nv.reservedSmem.cap,0x4
